//
// Generated by NVIDIA NVVM Compiler
//
// Compiler Build ID: CL-36424714
// Cuda compilation tools, release 13.0, V13.0.88
// Based on NVVM 20.0.0
//

.version 9.0
.target sm_100
.address_size 64

	// .globl	_ZN3cub18CUB_300001_SM_10006detail11EmptyKernelIvEEvv
// _ZZN3cub18CUB_300001_SM_10006detail6select23DeviceSelectSweepKernelINS2_10policy_hubIiiiLb0ELNS0_10SelectImplE2EE10Policy1000EPiN6thrust24THRUST_300001_SM_1000_NS6detail15normal_iteratorINSA_10device_ptrIiEEEESF_S8_NS0_13ScanTileStateIiLb1EEE7is_evenNS0_8NullTypeEiNS2_19streaming_context_tIiLb0EEELS5_2EEEvT0_T1_T2_T3_T4_T5_T6_T7_iT8_NS1_7vsmem_tEE19static_temp_storage has been demoted
// _ZZN3cub18CUB_300001_SM_10006detail6select23DeviceSelectSweepKernelINS2_10policy_hubIiilLb0ELNS0_10SelectImplE2EE10Policy1000EPiN6thrust24THRUST_300001_SM_1000_NS6detail15normal_iteratorINSA_10device_ptrIiEEEESF_PlNS0_13ScanTileStateIiLb1EEE7is_evenNS0_8NullTypeEiNS2_19streaming_context_tIlLb1EEELS5_2EEEvT0_T1_T2_T3_T4_T5_T6_T7_iT8_NS1_7vsmem_tEE19static_temp_storage has been demoted
.global .align 1 .b8 _ZN30_INTERNAL_b4ed514c_4_k_cu_main4cuda3std3__45__cpo5beginE[1];
.global .align 1 .b8 _ZN30_INTERNAL_b4ed514c_4_k_cu_main4cuda3std3__45__cpo3endE[1];
.global .align 1 .b8 _ZN30_INTERNAL_b4ed514c_4_k_cu_main4cuda3std3__45__cpo6cbeginE[1];
.global .align 1 .b8 _ZN30_INTERNAL_b4ed514c_4_k_cu_main4cuda3std3__45__cpo4cendE[1];
.global .align 1 .b8 _ZN30_INTERNAL_b4ed514c_4_k_cu_main4cuda3std3__45__cpo6rbeginE[1];
.global .align 1 .b8 _ZN30_INTERNAL_b4ed514c_4_k_cu_main4cuda3std3__45__cpo4rendE[1];
.global .align 1 .b8 _ZN30_INTERNAL_b4ed514c_4_k_cu_main4cuda3std3__45__cpo7crbeginE[1];
.global .align 1 .b8 _ZN30_INTERNAL_b4ed514c_4_k_cu_main4cuda3std3__45__cpo5crendE[1];
.global .align 1 .b8 _ZN30_INTERNAL_b4ed514c_4_k_cu_main4cuda3std3__432_GLOBAL__N__b4ed514c_4_k_cu_main6ignoreE[1];
.global .align 1 .b8 _ZN30_INTERNAL_b4ed514c_4_k_cu_main4cuda3std3__419piecewise_constructE[1];
.global .align 1 .b8 _ZN30_INTERNAL_b4ed514c_4_k_cu_main4cuda3std3__48in_placeE[1];
.global .align 1 .b8 _ZN30_INTERNAL_b4ed514c_4_k_cu_main4cuda3std3__420unreachable_sentinelE[1];
.global .align 1 .b8 _ZN30_INTERNAL_b4ed514c_4_k_cu_main4cuda3std3__47nulloptE[1];
.global .align 1 .b8 _ZN30_INTERNAL_b4ed514c_4_k_cu_main4cuda3std3__48unexpectE[1];
.global .align 1 .b8 _ZN30_INTERNAL_b4ed514c_4_k_cu_main4cuda3std6ranges3__45__cpo4swapE[1];
.global .align 1 .b8 _ZN30_INTERNAL_b4ed514c_4_k_cu_main4cuda3std6ranges3__45__cpo9iter_moveE[1];
.global .align 1 .b8 _ZN30_INTERNAL_b4ed514c_4_k_cu_main4cuda3std6ranges3__45__cpo5beginE[1];
.global .align 1 .b8 _ZN30_INTERNAL_b4ed514c_4_k_cu_main4cuda3std6ranges3__45__cpo3endE[1];
.global .align 1 .b8 _ZN30_INTERNAL_b4ed514c_4_k_cu_main4cuda3std6ranges3__45__cpo6cbeginE[1];
.global .align 1 .b8 _ZN30_INTERNAL_b4ed514c_4_k_cu_main4cuda3std6ranges3__45__cpo4cendE[1];
.global .align 1 .b8 _ZN30_INTERNAL_b4ed514c_4_k_cu_main4cuda3std6ranges3__45__cpo7advanceE[1];
.global .align 1 .b8 _ZN30_INTERNAL_b4ed514c_4_k_cu_main4cuda3std6ranges3__45__cpo9iter_swapE[1];
.global .align 1 .b8 _ZN30_INTERNAL_b4ed514c_4_k_cu_main4cuda3std6ranges3__45__cpo4nextE[1];
.global .align 1 .b8 _ZN30_INTERNAL_b4ed514c_4_k_cu_main4cuda3std6ranges3__45__cpo4prevE[1];
.global .align 1 .b8 _ZN30_INTERNAL_b4ed514c_4_k_cu_main4cuda3std6ranges3__45__cpo4dataE[1];
.global .align 1 .b8 _ZN30_INTERNAL_b4ed514c_4_k_cu_main4cuda3std6ranges3__45__cpo5cdataE[1];
.global .align 1 .b8 _ZN30_INTERNAL_b4ed514c_4_k_cu_main4cuda3std6ranges3__45__cpo4sizeE[1];
.global .align 1 .b8 _ZN30_INTERNAL_b4ed514c_4_k_cu_main4cuda3std6ranges3__45__cpo5ssizeE[1];
.global .align 1 .b8 _ZN30_INTERNAL_b4ed514c_4_k_cu_main4cuda3std6ranges3__45__cpo8distanceE[1];
.global .align 1 .b8 _ZN30_INTERNAL_b4ed514c_4_k_cu_main6thrust24THRUST_300001_SM_1000_NS8cuda_cub3parE[1];
.global .align 1 .b8 _ZN30_INTERNAL_b4ed514c_4_k_cu_main6thrust24THRUST_300001_SM_1000_NS8cuda_cub10par_nosyncE[1];
.global .align 1 .b8 _ZN30_INTERNAL_b4ed514c_4_k_cu_main6thrust24THRUST_300001_SM_1000_NS6system6detail10sequential3seqE[1];
.global .align 1 .b8 _ZN30_INTERNAL_b4ed514c_4_k_cu_main6thrust24THRUST_300001_SM_1000_NS6system3cpp3parE[1];
.global .align 1 .b8 _ZN30_INTERNAL_b4ed514c_4_k_cu_main6thrust24THRUST_300001_SM_1000_NS12placeholders2_1E[1];
.global .align 1 .b8 _ZN30_INTERNAL_b4ed514c_4_k_cu_main6thrust24THRUST_300001_SM_1000_NS12placeholders2_2E[1];
.global .align 1 .b8 _ZN30_INTERNAL_b4ed514c_4_k_cu_main6thrust24THRUST_300001_SM_1000_NS12placeholders2_3E[1];
.global .align 1 .b8 _ZN30_INTERNAL_b4ed514c_4_k_cu_main6thrust24THRUST_300001_SM_1000_NS12placeholders2_4E[1];
.global .align 1 .b8 _ZN30_INTERNAL_b4ed514c_4_k_cu_main6thrust24THRUST_300001_SM_1000_NS12placeholders2_5E[1];
.global .align 1 .b8 _ZN30_INTERNAL_b4ed514c_4_k_cu_main6thrust24THRUST_300001_SM_1000_NS12placeholders2_6E[1];
.global .align 1 .b8 _ZN30_INTERNAL_b4ed514c_4_k_cu_main6thrust24THRUST_300001_SM_1000_NS12placeholders2_7E[1];
.global .align 1 .b8 _ZN30_INTERNAL_b4ed514c_4_k_cu_main6thrust24THRUST_300001_SM_1000_NS12placeholders2_8E[1];
.global .align 1 .b8 _ZN30_INTERNAL_b4ed514c_4_k_cu_main6thrust24THRUST_300001_SM_1000_NS12placeholders2_9E[1];
.global .align 1 .b8 _ZN30_INTERNAL_b4ed514c_4_k_cu_main6thrust24THRUST_300001_SM_1000_NS12placeholders3_10E[1];
.global .align 1 .b8 _ZN30_INTERNAL_b4ed514c_4_k_cu_main6thrust24THRUST_300001_SM_1000_NS3seqE[1];
.global .align 1 .b8 _ZN30_INTERNAL_b4ed514c_4_k_cu_main6thrust24THRUST_300001_SM_1000_NS6deviceE[1];

.visible .entry _ZN3cub18CUB_300001_SM_10006detail11EmptyKernelIvEEvv()
{


	ret;

}
	// .globl	_ZN3cub18CUB_300001_SM_10006detail8for_each13static_kernelINS2_12policy_hub_t12policy_500_tElN6thrust24THRUST_300001_SM_1000_NS8cuda_cub20__uninitialized_copy7functorINS7_6detail15normal_iteratorINS7_10device_ptrIiEEEENSC_INS7_7pointerIiNS8_3tagENS7_11use_defaultESI_EEEEEEEEvT0_T1_
.visible .entry _ZN3cub18CUB_300001_SM_10006detail8for_each13static_kernelINS2_12policy_hub_t12policy_500_tElN6thrust24THRUST_300001_SM_1000_NS8cuda_cub20__uninitialized_copy7functorINS7_6detail15normal_iteratorINS7_10device_ptrIiEEEENSC_INS7_7pointerIiNS8_3tagENS7_11use_defaultESI_EEEEEEEEvT0_T1_(
	.param .u64 _ZN3cub18CUB_300001_SM_10006detail8for_each13static_kernelINS2_12policy_hub_t12policy_500_tElN6thrust24THRUST_300001_SM_1000_NS8cuda_cub20__uninitialized_copy7functorINS7_6detail15normal_iteratorINS7_10device_ptrIiEEEENSC_INS7_7pointerIiNS8_3tagENS7_11use_defaultESI_EEEEEEEEvT0_T1__param_0,
	.param .align 8 .b8 _ZN3cub18CUB_300001_SM_10006detail8for_each13static_kernelINS2_12policy_hub_t12policy_500_tElN6thrust24THRUST_300001_SM_1000_NS8cuda_cub20__uninitialized_copy7functorINS7_6detail15normal_iteratorINS7_10device_ptrIiEEEENSC_INS7_7pointerIiNS8_3tagENS7_11use_defaultESI_EEEEEEEEvT0_T1__param_1[16]
)
.maxntid 256
{
	.reg .pred 	%p<4>;
	.reg .b32 	%r<10>;
	.reg .b64 	%rd<26>;

	ld.param.u64 	%rd8, [_ZN3cub18CUB_300001_SM_10006detail8for_each13static_kernelINS2_12policy_hub_t12policy_500_tElN6thrust24THRUST_300001_SM_1000_NS8cuda_cub20__uninitialized_copy7functorINS7_6detail15normal_iteratorINS7_10device_ptrIiEEEENSC_INS7_7pointerIiNS8_3tagENS7_11use_defaultESI_EEEEEEEEvT0_T1__param_1+8];
	ld.param.u64 	%rd7, [_ZN3cub18CUB_300001_SM_10006detail8for_each13static_kernelINS2_12policy_hub_t12policy_500_tElN6thrust24THRUST_300001_SM_1000_NS8cuda_cub20__uninitialized_copy7functorINS7_6detail15normal_iteratorINS7_10device_ptrIiEEEENSC_INS7_7pointerIiNS8_3tagENS7_11use_defaultESI_EEEEEEEEvT0_T1__param_1];
	ld.param.u64 	%rd9, [_ZN3cub18CUB_300001_SM_10006detail8for_each13static_kernelINS2_12policy_hub_t12policy_500_tElN6thrust24THRUST_300001_SM_1000_NS8cuda_cub20__uninitialized_copy7functorINS7_6detail15normal_iteratorINS7_10device_ptrIiEEEENSC_INS7_7pointerIiNS8_3tagENS7_11use_defaultESI_EEEEEEEEvT0_T1__param_0];
	mov.u32 	%r1, %ctaid.x;
	mul.wide.u32 	%rd1, %r1, 512;
	sub.s64 	%rd2, %rd9, %rd1;
	setp.lt.s64 	%p1, %rd2, 512;
	@%p1 bra 	$L__BB1_2;
	mov.u32 	%r7, %tid.x;
	cvta.to.global.u64 	%rd19, %rd8;
	cvta.to.global.u64 	%rd20, %rd7;
	cvt.u64.u32 	%rd21, %r7;
	add.s64 	%rd22, %rd1, %rd21;
	shl.b64 	%rd23, %rd22, 2;
	add.s64 	%rd24, %rd20, %rd23;
	add.s64 	%rd25, %rd19, %rd23;
	ld.global.u32 	%r8, [%rd24];
	st.global.u32 	[%rd25], %r8;
	ld.global.u32 	%r9, [%rd24+1024];
	st.global.u32 	[%rd25+1024], %r9;
	bra.uni 	$L__BB1_6;
$L__BB1_2:
	cvta.to.global.u64 	%rd3, %rd7;
	cvta.to.global.u64 	%rd4, %rd8;
	mov.u32 	%r2, %tid.x;
	cvt.s64.s32 	%rd5, %rd2;
	cvt.u64.u32 	%rd6, %r2;
	setp.le.s64 	%p2, %rd5, %rd6;
	@%p2 bra 	$L__BB1_4;
	add.s64 	%rd10, %rd1, %rd6;
	shl.b64 	%rd11, %rd10, 2;
	add.s64 	%rd12, %rd3, %rd11;
	add.s64 	%rd13, %rd4, %rd11;
	ld.global.u32 	%r3, [%rd12];
	st.global.u32 	[%rd13], %r3;
$L__BB1_4:
	cvt.u32.u64 	%r4, %rd6;
	add.s32 	%r5, %r4, 256;
	cvt.u64.u32 	%rd14, %r5;
	setp.le.s64 	%p3, %rd5, %rd14;
	@%p3 bra 	$L__BB1_6;
	add.s64 	%rd15, %rd1, %rd6;
	shl.b64 	%rd16, %rd15, 2;
	add.s64 	%rd17, %rd3, %rd16;
	add.s64 	%rd18, %rd4, %rd16;
	ld.global.u32 	%r6, [%rd17+1024];
	st.global.u32 	[%rd18+1024], %r6;
$L__BB1_6:
	ret;

}
	// .globl	_ZN3cub18CUB_300001_SM_10006detail4scan23DeviceCompactInitKernelINS0_13ScanTileStateIiLb1EEEPiEEvT_iT0_
.visible .entry _ZN3cub18CUB_300001_SM_10006detail4scan23DeviceCompactInitKernelINS0_13ScanTileStateIiLb1EEEPiEEvT_iT0_(
	.param .align 8 .b8 _ZN3cub18CUB_300001_SM_10006detail4scan23DeviceCompactInitKernelINS0_13ScanTileStateIiLb1EEEPiEEvT_iT0__param_0[8],
	.param .u32 _ZN3cub18CUB_300001_SM_10006detail4scan23DeviceCompactInitKernelINS0_13ScanTileStateIiLb1EEEPiEEvT_iT0__param_1,
	.param .u64 .ptr .align 1 _ZN3cub18CUB_300001_SM_10006detail4scan23DeviceCompactInitKernelINS0_13ScanTileStateIiLb1EEEPiEEvT_iT0__param_2
)
{
	.reg .pred 	%p<6>;
	.reg .b32 	%r<12>;
	.reg .b64 	%rd<9>;

	ld.param.u64 	%rd3, [_ZN3cub18CUB_300001_SM_10006detail4scan23DeviceCompactInitKernelINS0_13ScanTileStateIiLb1EEEPiEEvT_iT0__param_0];
	ld.param.u32 	%r4, [_ZN3cub18CUB_300001_SM_10006detail4scan23DeviceCompactInitKernelINS0_13ScanTileStateIiLb1EEEPiEEvT_iT0__param_1];
	ld.param.u64 	%rd2, [_ZN3cub18CUB_300001_SM_10006detail4scan23DeviceCompactInitKernelINS0_13ScanTileStateIiLb1EEEPiEEvT_iT0__param_2];
	cvta.to.global.u64 	%rd1, %rd3;
	mov.u32 	%r1, %ctaid.x;
	mov.u32 	%r5, %ntid.x;
	mov.u32 	%r2, %tid.x;
	mad.lo.s32 	%r3, %r1, %r5, %r2;
	setp.ge.s32 	%p1, %r3, %r4;
	@%p1 bra 	$L__BB2_2;
	mul.wide.s32 	%rd4, %r3, 8;
	add.s64 	%rd5, %rd1, %rd4;
	mov.b32 	%r6, 0;
	mov.b32 	%r7, 99;
	st.global.v2.u32 	[%rd5+256], {%r7, %r6};
$L__BB2_2:
	setp.ne.s32 	%p2, %r1, 0;
	setp.gt.u32 	%p3, %r2, 31;
	or.pred  	%p4, %p2, %p3;
	@%p4 bra 	$L__BB2_4;
	mul.wide.u32 	%rd6, %r2, 8;
	add.s64 	%rd7, %rd1, %rd6;
	mov.b32 	%r9, 0;
	st.global.v2.u32 	[%rd7], {%r9, %r9};
$L__BB2_4:
	or.b32  	%r10, %r1, %r2;
	setp.ne.s32 	%p5, %r10, 0;
	@%p5 bra 	$L__BB2_6;
	cvta.to.global.u64 	%rd8, %rd2;
	mov.b32 	%r11, 0;
	st.global.u32 	[%rd8], %r11;
$L__BB2_6:
	ret;

}
	// .globl	_ZN3cub18CUB_300001_SM_10006detail4scan23DeviceCompactInitKernelINS0_13ScanTileStateIiLb1EEEPlEEvT_iT0_
.visible .entry _ZN3cub18CUB_300001_SM_10006detail4scan23DeviceCompactInitKernelINS0_13ScanTileStateIiLb1EEEPlEEvT_iT0_(
	.param .align 8 .b8 _ZN3cub18CUB_300001_SM_10006detail4scan23DeviceCompactInitKernelINS0_13ScanTileStateIiLb1EEEPlEEvT_iT0__param_0[8],
	.param .u32 _ZN3cub18CUB_300001_SM_10006detail4scan23DeviceCompactInitKernelINS0_13ScanTileStateIiLb1EEEPlEEvT_iT0__param_1,
	.param .u64 .ptr .align 1 _ZN3cub18CUB_300001_SM_10006detail4scan23DeviceCompactInitKernelINS0_13ScanTileStateIiLb1EEEPlEEvT_iT0__param_2
)
{
	.reg .pred 	%p<6>;
	.reg .b32 	%r<11>;
	.reg .b64 	%rd<10>;

	ld.param.u64 	%rd3, [_ZN3cub18CUB_300001_SM_10006detail4scan23DeviceCompactInitKernelINS0_13ScanTileStateIiLb1EEEPlEEvT_iT0__param_0];
	ld.param.u32 	%r4, [_ZN3cub18CUB_300001_SM_10006detail4scan23DeviceCompactInitKernelINS0_13ScanTileStateIiLb1EEEPlEEvT_iT0__param_1];
	ld.param.u64 	%rd2, [_ZN3cub18CUB_300001_SM_10006detail4scan23DeviceCompactInitKernelINS0_13ScanTileStateIiLb1EEEPlEEvT_iT0__param_2];
	cvta.to.global.u64 	%rd1, %rd3;
	mov.u32 	%r1, %ctaid.x;
	mov.u32 	%r5, %ntid.x;
	mov.u32 	%r2, %tid.x;
	mad.lo.s32 	%r3, %r1, %r5, %r2;
	setp.ge.s32 	%p1, %r3, %r4;
	@%p1 bra 	$L__BB3_2;
	mul.wide.s32 	%rd4, %r3, 8;
	add.s64 	%rd5, %rd1, %rd4;
	mov.b32 	%r6, 0;
	mov.b32 	%r7, 99;
	st.global.v2.u32 	[%rd5+256], {%r7, %r6};
$L__BB3_2:
	setp.ne.s32 	%p2, %r1, 0;
	setp.gt.u32 	%p3, %r2, 31;
	or.pred  	%p4, %p2, %p3;
	@%p4 bra 	$L__BB3_4;
	mul.wide.u32 	%rd6, %r2, 8;
	add.s64 	%rd7, %rd1, %rd6;
	mov.b32 	%r9, 0;
	st.global.v2.u32 	[%rd7], {%r9, %r9};
$L__BB3_4:
	or.b32  	%r10, %r1, %r2;
	setp.ne.s32 	%p5, %r10, 0;
	@%p5 bra 	$L__BB3_6;
	cvta.to.global.u64 	%rd8, %rd2;
	mov.b64 	%rd9, 0;
	st.global.u64 	[%rd8], %rd9;
$L__BB3_6:
	ret;

}
	// .globl	_ZN3cub18CUB_300001_SM_10006detail6select23DeviceSelectSweepKernelINS2_10policy_hubIiiiLb0ELNS0_10SelectImplE2EE10Policy1000EPiN6thrust24THRUST_300001_SM_1000_NS6detail15normal_iteratorINSA_10device_ptrIiEEEESF_S8_NS0_13ScanTileStateIiLb1EEE7is_evenNS0_8NullTypeEiNS2_19streaming_context_tIiLb0EEELS5_2EEEvT0_T1_T2_T3_T4_T5_T6_T7_iT8_NS1_7vsmem_tE
.visible .entry _ZN3cub18CUB_300001_SM_10006detail6select23DeviceSelectSweepKernelINS2_10policy_hubIiiiLb0ELNS0_10SelectImplE2EE10Policy1000EPiN6thrust24THRUST_300001_SM_1000_NS6detail15normal_iteratorINSA_10device_ptrIiEEEESF_S8_NS0_13ScanTileStateIiLb1EEE7is_evenNS0_8NullTypeEiNS2_19streaming_context_tIiLb0EEELS5_2EEEvT0_T1_T2_T3_T4_T5_T6_T7_iT8_NS1_7vsmem_tE(
	.param .u64 .ptr .align 1 _ZN3cub18CUB_300001_SM_10006detail6select23DeviceSelectSweepKernelINS2_10policy_hubIiiiLb0ELNS0_10SelectImplE2EE10Policy1000EPiN6thrust24THRUST_300001_SM_1000_NS6detail15normal_iteratorINSA_10device_ptrIiEEEESF_S8_NS0_13ScanTileStateIiLb1EEE7is_evenNS0_8NullTypeEiNS2_19streaming_context_tIiLb0EEELS5_2EEEvT0_T1_T2_T3_T4_T5_T6_T7_iT8_NS1_7vsmem_tE_param_0,
	.param .align 8 .b8 _ZN3cub18CUB_300001_SM_10006detail6select23DeviceSelectSweepKernelINS2_10policy_hubIiiiLb0ELNS0_10SelectImplE2EE10Policy1000EPiN6thrust24THRUST_300001_SM_1000_NS6detail15normal_iteratorINSA_10device_ptrIiEEEESF_S8_NS0_13ScanTileStateIiLb1EEE7is_evenNS0_8NullTypeEiNS2_19streaming_context_tIiLb0EEELS5_2EEEvT0_T1_T2_T3_T4_T5_T6_T7_iT8_NS1_7vsmem_tE_param_1[8],
	.param .align 8 .b8 _ZN3cub18CUB_300001_SM_10006detail6select23DeviceSelectSweepKernelINS2_10policy_hubIiiiLb0ELNS0_10SelectImplE2EE10Policy1000EPiN6thrust24THRUST_300001_SM_1000_NS6detail15normal_iteratorINSA_10device_ptrIiEEEESF_S8_NS0_13ScanTileStateIiLb1EEE7is_evenNS0_8NullTypeEiNS2_19streaming_context_tIiLb0EEELS5_2EEEvT0_T1_T2_T3_T4_T5_T6_T7_iT8_NS1_7vsmem_tE_param_2[8],
	.param .u64 .ptr .align 1 _ZN3cub18CUB_300001_SM_10006detail6select23DeviceSelectSweepKernelINS2_10policy_hubIiiiLb0ELNS0_10SelectImplE2EE10Policy1000EPiN6thrust24THRUST_300001_SM_1000_NS6detail15normal_iteratorINSA_10device_ptrIiEEEESF_S8_NS0_13ScanTileStateIiLb1EEE7is_evenNS0_8NullTypeEiNS2_19streaming_context_tIiLb0EEELS5_2EEEvT0_T1_T2_T3_T4_T5_T6_T7_iT8_NS1_7vsmem_tE_param_3,
	.param .align 8 .b8 _ZN3cub18CUB_300001_SM_10006detail6select23DeviceSelectSweepKernelINS2_10policy_hubIiiiLb0ELNS0_10SelectImplE2EE10Policy1000EPiN6thrust24THRUST_300001_SM_1000_NS6detail15normal_iteratorINSA_10device_ptrIiEEEESF_S8_NS0_13ScanTileStateIiLb1EEE7is_evenNS0_8NullTypeEiNS2_19streaming_context_tIiLb0EEELS5_2EEEvT0_T1_T2_T3_T4_T5_T6_T7_iT8_NS1_7vsmem_tE_param_4[8],
	.param .align 1 .b8 _ZN3cub18CUB_300001_SM_10006detail6select23DeviceSelectSweepKernelINS2_10policy_hubIiiiLb0ELNS0_10SelectImplE2EE10Policy1000EPiN6thrust24THRUST_300001_SM_1000_NS6detail15normal_iteratorINSA_10device_ptrIiEEEESF_S8_NS0_13ScanTileStateIiLb1EEE7is_evenNS0_8NullTypeEiNS2_19streaming_context_tIiLb0EEELS5_2EEEvT0_T1_T2_T3_T4_T5_T6_T7_iT8_NS1_7vsmem_tE_param_5[1],
	.param .align 1 .b8 _ZN3cub18CUB_300001_SM_10006detail6select23DeviceSelectSweepKernelINS2_10policy_hubIiiiLb0ELNS0_10SelectImplE2EE10Policy1000EPiN6thrust24THRUST_300001_SM_1000_NS6detail15normal_iteratorINSA_10device_ptrIiEEEESF_S8_NS0_13ScanTileStateIiLb1EEE7is_evenNS0_8NullTypeEiNS2_19streaming_context_tIiLb0EEELS5_2EEEvT0_T1_T2_T3_T4_T5_T6_T7_iT8_NS1_7vsmem_tE_param_6[1],
	.param .u32 _ZN3cub18CUB_300001_SM_10006detail6select23DeviceSelectSweepKernelINS2_10policy_hubIiiiLb0ELNS0_10SelectImplE2EE10Policy1000EPiN6thrust24THRUST_300001_SM_1000_NS6detail15normal_iteratorINSA_10device_ptrIiEEEESF_S8_NS0_13ScanTileStateIiLb1EEE7is_evenNS0_8NullTypeEiNS2_19streaming_context_tIiLb0EEELS5_2EEEvT0_T1_T2_T3_T4_T5_T6_T7_iT8_NS1_7vsmem_tE_param_7,
	.param .u32 _ZN3cub18CUB_300001_SM_10006detail6select23DeviceSelectSweepKernelINS2_10policy_hubIiiiLb0ELNS0_10SelectImplE2EE10Policy1000EPiN6thrust24THRUST_300001_SM_1000_NS6detail15normal_iteratorINSA_10device_ptrIiEEEESF_S8_NS0_13ScanTileStateIiLb1EEE7is_evenNS0_8NullTypeEiNS2_19streaming_context_tIiLb0EEELS5_2EEEvT0_T1_T2_T3_T4_T5_T6_T7_iT8_NS1_7vsmem_tE_param_8,
	.param .align 1 .b8 _ZN3cub18CUB_300001_SM_10006detail6select23DeviceSelectSweepKernelINS2_10policy_hubIiiiLb0ELNS0_10SelectImplE2EE10Policy1000EPiN6thrust24THRUST_300001_SM_1000_NS6detail15normal_iteratorINSA_10device_ptrIiEEEESF_S8_NS0_13ScanTileStateIiLb1EEE7is_evenNS0_8NullTypeEiNS2_19streaming_context_tIiLb0EEELS5_2EEEvT0_T1_T2_T3_T4_T5_T6_T7_iT8_NS1_7vsmem_tE_param_9[1],
	.param .align 8 .b8 _ZN3cub18CUB_300001_SM_10006detail6select23DeviceSelectSweepKernelINS2_10policy_hubIiiiLb0ELNS0_10SelectImplE2EE10Policy1000EPiN6thrust24THRUST_300001_SM_1000_NS6detail15normal_iteratorINSA_10device_ptrIiEEEESF_S8_NS0_13ScanTileStateIiLb1EEE7is_evenNS0_8NullTypeEiNS2_19streaming_context_tIiLb0EEELS5_2EEEvT0_T1_T2_T3_T4_T5_T6_T7_iT8_NS1_7vsmem_tE_param_10[8]
)
.maxntid 448
{
	.reg .pred 	%p<276>;
	.reg .b32 	%r<1646>;
	.reg .b64 	%rd<160>;
	// demoted variable
	.shared .align 16 .b8 _ZZN3cub18CUB_300001_SM_10006detail6select23DeviceSelectSweepKernelINS2_10policy_hubIiiiLb0ELNS0_10SelectImplE2EE10Policy1000EPiN6thrust24THRUST_300001_SM_1000_NS6detail15normal_iteratorINSA_10device_ptrIiEEEESF_S8_NS0_13ScanTileStateIiLb1EEE7is_evenNS0_8NullTypeEiNS2_19streaming_context_tIiLb0EEELS5_2EEEvT0_T1_T2_T3_T4_T5_T6_T7_iT8_NS1_7vsmem_tEE19static_temp_storage[19712];
	ld.param.u64 	%rd2, [_ZN3cub18CUB_300001_SM_10006detail6select23DeviceSelectSweepKernelINS2_10policy_hubIiiiLb0ELNS0_10SelectImplE2EE10Policy1000EPiN6thrust24THRUST_300001_SM_1000_NS6detail15normal_iteratorINSA_10device_ptrIiEEEESF_S8_NS0_13ScanTileStateIiLb1EEE7is_evenNS0_8NullTypeEiNS2_19streaming_context_tIiLb0EEELS5_2EEEvT0_T1_T2_T3_T4_T5_T6_T7_iT8_NS1_7vsmem_tE_param_4];
	ld.param.u64 	%rd18, [_ZN3cub18CUB_300001_SM_10006detail6select23DeviceSelectSweepKernelINS2_10policy_hubIiiiLb0ELNS0_10SelectImplE2EE10Policy1000EPiN6thrust24THRUST_300001_SM_1000_NS6detail15normal_iteratorINSA_10device_ptrIiEEEESF_S8_NS0_13ScanTileStateIiLb1EEE7is_evenNS0_8NullTypeEiNS2_19streaming_context_tIiLb0EEELS5_2EEEvT0_T1_T2_T3_T4_T5_T6_T7_iT8_NS1_7vsmem_tE_param_1];
	ld.param.u64 	%rd19, [_ZN3cub18CUB_300001_SM_10006detail6select23DeviceSelectSweepKernelINS2_10policy_hubIiiiLb0ELNS0_10SelectImplE2EE10Policy1000EPiN6thrust24THRUST_300001_SM_1000_NS6detail15normal_iteratorINSA_10device_ptrIiEEEESF_S8_NS0_13ScanTileStateIiLb1EEE7is_evenNS0_8NullTypeEiNS2_19streaming_context_tIiLb0EEELS5_2EEEvT0_T1_T2_T3_T4_T5_T6_T7_iT8_NS1_7vsmem_tE_param_2];
	ld.param.u64 	%rd16, [_ZN3cub18CUB_300001_SM_10006detail6select23DeviceSelectSweepKernelINS2_10policy_hubIiiiLb0ELNS0_10SelectImplE2EE10Policy1000EPiN6thrust24THRUST_300001_SM_1000_NS6detail15normal_iteratorINSA_10device_ptrIiEEEESF_S8_NS0_13ScanTileStateIiLb1EEE7is_evenNS0_8NullTypeEiNS2_19streaming_context_tIiLb0EEELS5_2EEEvT0_T1_T2_T3_T4_T5_T6_T7_iT8_NS1_7vsmem_tE_param_0];
	ld.param.u32 	%r283, [_ZN3cub18CUB_300001_SM_10006detail6select23DeviceSelectSweepKernelINS2_10policy_hubIiiiLb0ELNS0_10SelectImplE2EE10Policy1000EPiN6thrust24THRUST_300001_SM_1000_NS6detail15normal_iteratorINSA_10device_ptrIiEEEESF_S8_NS0_13ScanTileStateIiLb1EEE7is_evenNS0_8NullTypeEiNS2_19streaming_context_tIiLb0EEELS5_2EEEvT0_T1_T2_T3_T4_T5_T6_T7_iT8_NS1_7vsmem_tE_param_8];
	cvta.to.global.u64 	%rd1, %rd16;
	cvta.to.global.u64 	%rd3, %rd19;
	cvta.to.global.u64 	%rd4, %rd18;
	mov.u32 	%r284, %ctaid.x;
	mov.u32 	%r285, %nctaid.y;
	mov.u32 	%r286, %ctaid.y;
	mad.lo.s32 	%r1, %r284, %r285, %r286;
	mul.lo.s32 	%r2, %r1, 4928;
	add.s32 	%r287, %r283, -1;
	setp.ge.s32 	%p1, %r1, %r287;
	@%p1 bra 	$L__BB4_26;
	setp.ne.s32 	%p172, %r1, 0;
	@%p172 bra 	$L__BB4_7;
	ld.param.u64 	%rd158, [_ZN3cub18CUB_300001_SM_10006detail6select23DeviceSelectSweepKernelINS2_10policy_hubIiiiLb0ELNS0_10SelectImplE2EE10Policy1000EPiN6thrust24THRUST_300001_SM_1000_NS6detail15normal_iteratorINSA_10device_ptrIiEEEESF_S8_NS0_13ScanTileStateIiLb1EEE7is_evenNS0_8NullTypeEiNS2_19streaming_context_tIiLb0EEELS5_2EEEvT0_T1_T2_T3_T4_T5_T6_T7_iT8_NS1_7vsmem_tE_param_0];
	mov.u32 	%r3, %tid.x;
	mul.lo.s32 	%r1351, %r3, 11;
	mad.lo.s32 	%r1356, %r1, 4928, %r1351;
	cvta.to.global.u64 	%rd130, %rd158;
	mul.wide.u32 	%rd131, %r1356, 4;
	add.s64 	%rd132, %rd130, %rd131;
	ld.global.u32 	%r4, [%rd132];
	ld.global.u32 	%r5, [%rd132+4];
	ld.global.u32 	%r6, [%rd132+8];
	ld.global.u32 	%r7, [%rd132+12];
	ld.global.u32 	%r8, [%rd132+16];
	ld.global.u32 	%r9, [%rd132+20];
	ld.global.u32 	%r10, [%rd132+24];
	ld.global.u32 	%r11, [%rd132+28];
	ld.global.u32 	%r12, [%rd132+32];
	ld.global.u32 	%r13, [%rd132+36];
	ld.global.u32 	%r14, [%rd132+40];
	bar.sync 	0;
	add.s64 	%rd133, %rd4, %rd131;
	ld.global.u32 	%r1357, [%rd133];
	ld.global.u32 	%r1358, [%rd133+4];
	ld.global.u32 	%r1359, [%rd133+8];
	ld.global.u32 	%r1360, [%rd133+12];
	ld.global.u32 	%r1361, [%rd133+16];
	ld.global.u32 	%r1362, [%rd133+20];
	ld.global.u32 	%r1363, [%rd133+24];
	ld.global.u32 	%r1364, [%rd133+28];
	ld.global.u32 	%r1365, [%rd133+32];
	ld.global.u32 	%r1366, [%rd133+36];
	ld.global.u32 	%r1367, [%rd133+40];
	and.b32  	%r15, %r1357, 1;
	xor.b32  	%r1368, %r15, 1;
	and.b32  	%r16, %r1358, 1;
	xor.b32  	%r17, %r16, 1;
	and.b32  	%r18, %r1359, 1;
	xor.b32  	%r1369, %r18, 1;
	and.b32  	%r19, %r1360, 1;
	xor.b32  	%r1370, %r19, 1;
	and.b32  	%r20, %r1361, 1;
	xor.b32  	%r1371, %r20, 1;
	and.b32  	%r21, %r1362, 1;
	xor.b32  	%r1372, %r21, 1;
	and.b32  	%r22, %r1363, 1;
	xor.b32  	%r23, %r22, 1;
	and.b32  	%r24, %r1364, 1;
	xor.b32  	%r25, %r24, 1;
	and.b32  	%r26, %r1365, 1;
	xor.b32  	%r27, %r26, 1;
	and.b32  	%r28, %r1366, 1;
	xor.b32  	%r1373, %r28, 1;
	and.b32  	%r29, %r1367, 1;
	xor.b32  	%r1374, %r29, 1;
	bar.sync 	0;
	add.s32 	%r1375, %r17, %r1368;
	add.s32 	%r30, %r1369, %r1375;
	add.s32 	%r1376, %r1370, %r30;
	add.s32 	%r1377, %r1371, %r1376;
	add.s32 	%r1378, %r1372, %r1377;
	add.s32 	%r1379, %r23, %r1378;
	add.s32 	%r1380, %r25, %r1379;
	add.s32 	%r31, %r27, %r1380;
	add.s32 	%r1381, %r1373, %r31;
	add.s32 	%r1325, %r1374, %r1381;
	// begin inline asm
	mov.u32 %r1320, %laneid;
	// end inline asm
	mov.b32 	%r1323, 1;
	mov.b32 	%r1348, 0;
	mov.b32 	%r1350, -1;
	// begin inline asm
	{  .reg .s32 r0;  .reg .pred p;  shfl.sync.up.b32 r0|p, %r1325, %r1323, %r1348, %r1350;  @p add.s32 r0, r0, %r1325;  mov.s32 %r1321, r0;}
	// end inline asm
	mov.b32 	%r1329, 2;
	// begin inline asm
	{  .reg .s32 r0;  .reg .pred p;  shfl.sync.up.b32 r0|p, %r1321, %r1329, %r1348, %r1350;  @p add.s32 r0, r0, %r1321;  mov.s32 %r1327, r0;}
	// end inline asm
	mov.b32 	%r1335, 4;
	// begin inline asm
	{  .reg .s32 r0;  .reg .pred p;  shfl.sync.up.b32 r0|p, %r1327, %r1335, %r1348, %r1350;  @p add.s32 r0, r0, %r1327;  mov.s32 %r1333, r0;}
	// end inline asm
	mov.b32 	%r1341, 8;
	// begin inline asm
	{  .reg .s32 r0;  .reg .pred p;  shfl.sync.up.b32 r0|p, %r1333, %r1341, %r1348, %r1350;  @p add.s32 r0, r0, %r1333;  mov.s32 %r1339, r0;}
	// end inline asm
	mov.b32 	%r1347, 16;
	// begin inline asm
	{  .reg .s32 r0;  .reg .pred p;  shfl.sync.up.b32 r0|p, %r1339, %r1347, %r1348, %r1350;  @p add.s32 r0, r0, %r1339;  mov.s32 %r1345, r0;}
	// end inline asm
	setp.ne.s32 	%p238, %r1320, 31;
	@%p238 bra 	$L__BB4_4;
	shr.u32 	%r1382, %r3, 3;
	and.b32  	%r1383, %r1382, 124;
	mov.u32 	%r1384, _ZZN3cub18CUB_300001_SM_10006detail6select23DeviceSelectSweepKernelINS2_10policy_hubIiiiLb0ELNS0_10SelectImplE2EE10Policy1000EPiN6thrust24THRUST_300001_SM_1000_NS6detail15normal_iteratorINSA_10device_ptrIiEEEESF_S8_NS0_13ScanTileStateIiLb1EEE7is_evenNS0_8NullTypeEiNS2_19streaming_context_tIiLb0EEELS5_2EEEvT0_T1_T2_T3_T4_T5_T6_T7_iT8_NS1_7vsmem_tEE19static_temp_storage;
	add.s32 	%r1385, %r1384, %r1383;
	st.shared.u32 	[%r1385], %r1345;
$L__BB4_4:
	bar.sync 	0;
	ld.shared.v4.u32 	{%r1386, %r1387, %r1388, %r1389}, [_ZZN3cub18CUB_300001_SM_10006detail6select23DeviceSelectSweepKernelINS2_10policy_hubIiiiLb0ELNS0_10SelectImplE2EE10Policy1000EPiN6thrust24THRUST_300001_SM_1000_NS6detail15normal_iteratorINSA_10device_ptrIiEEEESF_S8_NS0_13ScanTileStateIiLb1EEE7is_evenNS0_8NullTypeEiNS2_19streaming_context_tIiLb0EEELS5_2EEEvT0_T1_T2_T3_T4_T5_T6_T7_iT8_NS1_7vsmem_tEE19static_temp_storage];
	shr.u32 	%r1390, %r3, 5;
	add.s32 	%r1391, %r1387, %r1386;
	setp.eq.s32 	%p239, %r1390, 2;
	selp.b32 	%r1392, %r1391, %r1386, %p239;
	add.s32 	%r1393, %r1391, %r1388;
	setp.eq.s32 	%p240, %r1390, 3;
	selp.b32 	%r1394, %r1393, %r1392, %p240;
	add.s32 	%r1395, %r1393, %r1389;
	setp.eq.s32 	%p241, %r1390, 4;
	selp.b32 	%r1396, %r1395, %r1394, %p241;
	ld.shared.v4.u32 	{%r1397, %r1398, %r1399, %r1400}, [_ZZN3cub18CUB_300001_SM_10006detail6select23DeviceSelectSweepKernelINS2_10policy_hubIiiiLb0ELNS0_10SelectImplE2EE10Policy1000EPiN6thrust24THRUST_300001_SM_1000_NS6detail15normal_iteratorINSA_10device_ptrIiEEEESF_S8_NS0_13ScanTileStateIiLb1EEE7is_evenNS0_8NullTypeEiNS2_19streaming_context_tIiLb0EEELS5_2EEEvT0_T1_T2_T3_T4_T5_T6_T7_iT8_NS1_7vsmem_tEE19static_temp_storage+16];
	add.s32 	%r1401, %r1395, %r1397;
	setp.eq.s32 	%p242, %r1390, 5;
	selp.b32 	%r1402, %r1401, %r1396, %p242;
	add.s32 	%r1403, %r1401, %r1398;
	setp.eq.s32 	%p243, %r1390, 6;
	selp.b32 	%r1404, %r1403, %r1402, %p243;
	add.s32 	%r1405, %r1403, %r1399;
	setp.eq.s32 	%p244, %r1390, 7;
	selp.b32 	%r1406, %r1405, %r1404, %p244;
	add.s32 	%r1407, %r1405, %r1400;
	setp.eq.s32 	%p245, %r1390, 8;
	selp.b32 	%r1408, %r1407, %r1406, %p245;
	ld.shared.v4.u32 	{%r1409, %r1410, %r1411, %r1412}, [_ZZN3cub18CUB_300001_SM_10006detail6select23DeviceSelectSweepKernelINS2_10policy_hubIiiiLb0ELNS0_10SelectImplE2EE10Policy1000EPiN6thrust24THRUST_300001_SM_1000_NS6detail15normal_iteratorINSA_10device_ptrIiEEEESF_S8_NS0_13ScanTileStateIiLb1EEE7is_evenNS0_8NullTypeEiNS2_19streaming_context_tIiLb0EEELS5_2EEEvT0_T1_T2_T3_T4_T5_T6_T7_iT8_NS1_7vsmem_tEE19static_temp_storage+32];
	add.s32 	%r1413, %r1407, %r1409;
	setp.eq.s32 	%p246, %r1390, 9;
	selp.b32 	%r1414, %r1413, %r1408, %p246;
	add.s32 	%r1415, %r1413, %r1410;
	setp.eq.s32 	%p247, %r1390, 10;
	selp.b32 	%r1416, %r1415, %r1414, %p247;
	add.s32 	%r1417, %r1415, %r1411;
	setp.eq.s32 	%p248, %r1390, 11;
	selp.b32 	%r1418, %r1417, %r1416, %p248;
	add.s32 	%r1419, %r1417, %r1412;
	setp.eq.s32 	%p249, %r1390, 12;
	selp.b32 	%r1420, %r1419, %r1418, %p249;
	ld.shared.v2.u32 	{%r1421, %r1422}, [_ZZN3cub18CUB_300001_SM_10006detail6select23DeviceSelectSweepKernelINS2_10policy_hubIiiiLb0ELNS0_10SelectImplE2EE10Policy1000EPiN6thrust24THRUST_300001_SM_1000_NS6detail15normal_iteratorINSA_10device_ptrIiEEEESF_S8_NS0_13ScanTileStateIiLb1EEE7is_evenNS0_8NullTypeEiNS2_19streaming_context_tIiLb0EEELS5_2EEEvT0_T1_T2_T3_T4_T5_T6_T7_iT8_NS1_7vsmem_tEE19static_temp_storage+48];
	add.s32 	%r1423, %r1419, %r1421;
	setp.eq.s32 	%p250, %r1390, 13;
	selp.b32 	%r1424, %r1423, %r1420, %p250;
	add.s32 	%r35, %r1423, %r1422;
	setp.lt.u32 	%p251, %r3, 32;
	selp.b32 	%r1425, 0, %r1424, %p251;
	setp.eq.s32 	%p252, %r1320, 0;
	sub.s32 	%r1426, %r1345, %r1325;
	selp.b32 	%r1427, 0, %r1426, %p252;
	add.s32 	%r36, %r1425, %r1427;
	setp.ne.s32 	%p253, %r3, 0;
	@%p253 bra 	$L__BB4_6;
	add.s64 	%rd134, %rd2, 256;
	mov.b32 	%r1428, 101;
	// begin inline asm
	st.relaxed.gpu.v2.u32 [%rd134], {%r1428, %r35};
	// end inline asm
$L__BB4_6:
	ld.param.u32 	%r1578, [_ZN3cub18CUB_300001_SM_10006detail6select23DeviceSelectSweepKernelINS2_10policy_hubIiiiLb0ELNS0_10SelectImplE2EE10Policy1000EPiN6thrust24THRUST_300001_SM_1000_NS6detail15normal_iteratorINSA_10device_ptrIiEEEESF_S8_NS0_13ScanTileStateIiLb1EEE7is_evenNS0_8NullTypeEiNS2_19streaming_context_tIiLb0EEELS5_2EEEvT0_T1_T2_T3_T4_T5_T6_T7_iT8_NS1_7vsmem_tE_param_7];
	bar.sync 	0;
	sub.s32 	%r1430, 4928, %r35;
	sub.s32 	%r1432, %r1351, %r36;
	setp.eq.s32 	%p254, %r15, 0;
	add.s32 	%r1433, %r36, %r1430;
	selp.b32 	%r1434, %r1433, %r1432, %p254;
	shl.b32 	%r1435, %r1434, 2;
	mov.u32 	%r1436, _ZZN3cub18CUB_300001_SM_10006detail6select23DeviceSelectSweepKernelINS2_10policy_hubIiiiLb0ELNS0_10SelectImplE2EE10Policy1000EPiN6thrust24THRUST_300001_SM_1000_NS6detail15normal_iteratorINSA_10device_ptrIiEEEESF_S8_NS0_13ScanTileStateIiLb1EEE7is_evenNS0_8NullTypeEiNS2_19streaming_context_tIiLb0EEELS5_2EEEvT0_T1_T2_T3_T4_T5_T6_T7_iT8_NS1_7vsmem_tEE19static_temp_storage;
	add.s32 	%r1437, %r1436, %r1435;
	st.shared.u32 	[%r1437], %r4;
	add.s32 	%r1439, %r36, %r1368;
	sub.s32 	%r1440, %r1351, %r1439;
	add.s32 	%r1441, %r1440, 1;
	setp.eq.s32 	%p255, %r16, 0;
	add.s32 	%r1442, %r1433, %r1368;
	selp.b32 	%r1443, %r1442, %r1441, %p255;
	shl.b32 	%r1444, %r1443, 2;
	add.s32 	%r1445, %r1436, %r1444;
	st.shared.u32 	[%r1445], %r5;
	add.s32 	%r1447, %r1375, %r36;
	sub.s32 	%r1448, %r1351, %r1447;
	add.s32 	%r1449, %r1448, 2;
	setp.eq.s32 	%p256, %r18, 0;
	add.s32 	%r1450, %r1442, %r17;
	selp.b32 	%r1451, %r1450, %r1449, %p256;
	shl.b32 	%r1452, %r1451, 2;
	add.s32 	%r1453, %r1436, %r1452;
	st.shared.u32 	[%r1453], %r6;
	add.s32 	%r1454, %r30, %r36;
	sub.s32 	%r1455, %r1351, %r1454;
	add.s32 	%r1456, %r1455, 3;
	setp.eq.s32 	%p257, %r19, 0;
	add.s32 	%r1458, %r1450, %r1369;
	selp.b32 	%r1459, %r1458, %r1456, %p257;
	shl.b32 	%r1460, %r1459, 2;
	add.s32 	%r1461, %r1436, %r1460;
	st.shared.u32 	[%r1461], %r7;
	xor.b32  	%r1462, %r19, 1;
	add.s32 	%r1463, %r1454, %r1462;
	sub.s32 	%r1464, %r1351, %r1463;
	add.s32 	%r1465, %r1464, 4;
	setp.eq.s32 	%p258, %r20, 0;
	add.s32 	%r1466, %r1458, %r1462;
	selp.b32 	%r1467, %r1466, %r1465, %p258;
	shl.b32 	%r1468, %r1467, 2;
	add.s32 	%r1469, %r1436, %r1468;
	st.shared.u32 	[%r1469], %r8;
	xor.b32  	%r1470, %r20, 1;
	add.s32 	%r1471, %r1463, %r1470;
	sub.s32 	%r1472, %r1351, %r1471;
	add.s32 	%r1473, %r1472, 5;
	setp.eq.s32 	%p259, %r21, 0;
	add.s32 	%r1474, %r1466, %r1470;
	selp.b32 	%r1475, %r1474, %r1473, %p259;
	shl.b32 	%r1476, %r1475, 2;
	add.s32 	%r1477, %r1436, %r1476;
	st.shared.u32 	[%r1477], %r9;
	xor.b32  	%r1478, %r21, 1;
	add.s32 	%r1479, %r1471, %r1478;
	sub.s32 	%r1480, %r1351, %r1479;
	add.s32 	%r1481, %r1480, 6;
	setp.eq.s32 	%p260, %r22, 0;
	add.s32 	%r1482, %r1474, %r1478;
	selp.b32 	%r1483, %r1482, %r1481, %p260;
	shl.b32 	%r1484, %r1483, 2;
	add.s32 	%r1485, %r1436, %r1484;
	st.shared.u32 	[%r1485], %r10;
	add.s32 	%r1486, %r1479, %r23;
	sub.s32 	%r1487, %r1351, %r1486;
	add.s32 	%r1488, %r1487, 7;
	setp.eq.s32 	%p261, %r24, 0;
	add.s32 	%r1489, %r1482, %r23;
	selp.b32 	%r1490, %r1489, %r1488, %p261;
	shl.b32 	%r1491, %r1490, 2;
	add.s32 	%r1492, %r1436, %r1491;
	st.shared.u32 	[%r1492], %r11;
	add.s32 	%r1493, %r1486, %r25;
	sub.s32 	%r1494, %r1351, %r1493;
	add.s32 	%r1495, %r1494, 8;
	setp.eq.s32 	%p262, %r26, 0;
	add.s32 	%r1496, %r1489, %r25;
	selp.b32 	%r1497, %r1496, %r1495, %p262;
	shl.b32 	%r1498, %r1497, 2;
	add.s32 	%r1499, %r1436, %r1498;
	st.shared.u32 	[%r1499], %r12;
	add.s32 	%r1500, %r31, %r36;
	sub.s32 	%r1501, %r1351, %r1500;
	add.s32 	%r1502, %r1501, 9;
	setp.eq.s32 	%p263, %r28, 0;
	add.s32 	%r1503, %r1496, %r27;
	selp.b32 	%r1504, %r1503, %r1502, %p263;
	shl.b32 	%r1505, %r1504, 2;
	add.s32 	%r1506, %r1436, %r1505;
	st.shared.u32 	[%r1506], %r13;
	xor.b32  	%r1507, %r28, 1;
	add.s32 	%r1508, %r1500, %r1507;
	sub.s32 	%r1509, %r1351, %r1508;
	add.s32 	%r1510, %r1509, 10;
	setp.eq.s32 	%p264, %r29, 0;
	add.s32 	%r1511, %r1503, %r1507;
	selp.b32 	%r1512, %r1511, %r1510, %p264;
	shl.b32 	%r1513, %r1512, 2;
	add.s32 	%r1514, %r1436, %r1513;
	st.shared.u32 	[%r1514], %r14;
	bar.sync 	0;
	sub.s32 	%r1515, %r3, %r1430;
	setp.lt.s32 	%p265, %r3, %r1430;
	not.b32 	%r1516, %r3;
	add.s32 	%r1517, %r1578, %r1516;
	selp.b32 	%r1518, %r1517, %r1515, %p265;
	shl.b32 	%r1519, %r3, 2;
	add.s32 	%r1520, %r1436, %r1519;
	ld.shared.u32 	%r1521, [%r1520];
	mul.wide.s32 	%rd135, %r1518, 4;
	add.s64 	%rd136, %rd3, %rd135;
	st.global.u32 	[%rd136], %r1521;
	add.s32 	%r1522, %r3, 448;
	sub.s32 	%r1523, %r1522, %r1430;
	setp.lt.s32 	%p266, %r1522, %r1430;
	sub.s32 	%r1524, %r1578, %r3;
	add.s32 	%r1525, %r1524, -449;
	selp.b32 	%r1526, %r1525, %r1523, %p266;
	ld.shared.u32 	%r1527, [%r1520+1792];
	mul.wide.s32 	%rd137, %r1526, 4;
	add.s64 	%rd138, %rd3, %rd137;
	st.global.u32 	[%rd138], %r1527;
	add.s32 	%r1528, %r3, 896;
	sub.s32 	%r1529, %r1528, %r1430;
	setp.lt.s32 	%p267, %r1528, %r1430;
	add.s32 	%r1530, %r1524, -897;
	selp.b32 	%r1531, %r1530, %r1529, %p267;
	ld.shared.u32 	%r1532, [%r1520+3584];
	mul.wide.s32 	%rd139, %r1531, 4;
	add.s64 	%rd140, %rd3, %rd139;
	st.global.u32 	[%rd140], %r1532;
	add.s32 	%r1533, %r3, 1344;
	sub.s32 	%r1534, %r1533, %r1430;
	setp.lt.s32 	%p268, %r1533, %r1430;
	add.s32 	%r1535, %r1524, -1345;
	selp.b32 	%r1536, %r1535, %r1534, %p268;
	ld.shared.u32 	%r1537, [%r1520+5376];
	mul.wide.s32 	%rd141, %r1536, 4;
	add.s64 	%rd142, %rd3, %rd141;
	st.global.u32 	[%rd142], %r1537;
	add.s32 	%r1538, %r3, 1792;
	sub.s32 	%r1539, %r1538, %r1430;
	setp.lt.s32 	%p269, %r1538, %r1430;
	add.s32 	%r1540, %r1524, -1793;
	selp.b32 	%r1541, %r1540, %r1539, %p269;
	ld.shared.u32 	%r1542, [%r1520+7168];
	mul.wide.s32 	%rd143, %r1541, 4;
	add.s64 	%rd144, %rd3, %rd143;
	st.global.u32 	[%rd144], %r1542;
	add.s32 	%r1543, %r3, 2240;
	sub.s32 	%r1544, %r1543, %r1430;
	setp.lt.s32 	%p270, %r1543, %r1430;
	add.s32 	%r1545, %r1524, -2241;
	selp.b32 	%r1546, %r1545, %r1544, %p270;
	ld.shared.u32 	%r1547, [%r1520+8960];
	mul.wide.s32 	%rd145, %r1546, 4;
	add.s64 	%rd146, %rd3, %rd145;
	st.global.u32 	[%rd146], %r1547;
	add.s32 	%r1548, %r3, 2688;
	sub.s32 	%r1549, %r1548, %r1430;
	setp.lt.s32 	%p271, %r1548, %r1430;
	add.s32 	%r1550, %r1524, -2689;
	selp.b32 	%r1551, %r1550, %r1549, %p271;
	ld.shared.u32 	%r1552, [%r1520+10752];
	mul.wide.s32 	%rd147, %r1551, 4;
	add.s64 	%rd148, %rd3, %rd147;
	st.global.u32 	[%rd148], %r1552;
	add.s32 	%r1553, %r3, 3136;
	sub.s32 	%r1554, %r1553, %r1430;
	setp.lt.s32 	%p272, %r1553, %r1430;
	add.s32 	%r1555, %r1524, -3137;
	selp.b32 	%r1556, %r1555, %r1554, %p272;
	ld.shared.u32 	%r1557, [%r1520+12544];
	mul.wide.s32 	%rd149, %r1556, 4;
	add.s64 	%rd150, %rd3, %rd149;
	st.global.u32 	[%rd150], %r1557;
	add.s32 	%r1558, %r3, 3584;
	sub.s32 	%r1559, %r1558, %r1430;
	setp.lt.s32 	%p273, %r1558, %r1430;
	add.s32 	%r1560, %r1524, -3585;
	selp.b32 	%r1561, %r1560, %r1559, %p273;
	ld.shared.u32 	%r1562, [%r1520+14336];
	mul.wide.s32 	%rd151, %r1561, 4;
	add.s64 	%rd152, %rd3, %rd151;
	st.global.u32 	[%rd152], %r1562;
	add.s32 	%r1563, %r3, 4032;
	sub.s32 	%r1564, %r1563, %r1430;
	setp.lt.s32 	%p274, %r1563, %r1430;
	add.s32 	%r1565, %r1524, -4033;
	selp.b32 	%r1566, %r1565, %r1564, %p274;
	ld.shared.u32 	%r1567, [%r1520+16128];
	mul.wide.s32 	%rd153, %r1566, 4;
	add.s64 	%rd154, %rd3, %rd153;
	st.global.u32 	[%rd154], %r1567;
	add.s32 	%r1568, %r3, 4480;
	sub.s32 	%r1569, %r1568, %r1430;
	setp.lt.s32 	%p275, %r1568, %r1430;
	add.s32 	%r1570, %r1524, -4481;
	selp.b32 	%r1571, %r1570, %r1569, %p275;
	ld.shared.u32 	%r1572, [%r1520+17920];
	mul.wide.s32 	%rd155, %r1571, 4;
	add.s64 	%rd156, %rd3, %rd155;
	st.global.u32 	[%rd156], %r1572;
	bra.uni 	$L__BB4_181;
$L__BB4_7:
	ld.param.u64 	%rd157, [_ZN3cub18CUB_300001_SM_10006detail6select23DeviceSelectSweepKernelINS2_10policy_hubIiiiLb0ELNS0_10SelectImplE2EE10Policy1000EPiN6thrust24THRUST_300001_SM_1000_NS6detail15normal_iteratorINSA_10device_ptrIiEEEESF_S8_NS0_13ScanTileStateIiLb1EEE7is_evenNS0_8NullTypeEiNS2_19streaming_context_tIiLb0EEELS5_2EEEvT0_T1_T2_T3_T4_T5_T6_T7_iT8_NS1_7vsmem_tE_param_0];
	cvt.s64.s32 	%rd88, %r2;
	mov.u32 	%r39, %tid.x;
	mul.lo.s32 	%r971, %r39, 11;
	cvt.u64.u32 	%rd89, %r971;
	add.s64 	%rd90, %rd89, %rd88;
	cvta.to.global.u64 	%rd91, %rd157;
	shl.b64 	%rd92, %rd90, 2;
	add.s64 	%rd93, %rd91, %rd92;
	ld.global.u32 	%r40, [%rd93];
	ld.global.u32 	%r41, [%rd93+4];
	ld.global.u32 	%r42, [%rd93+8];
	ld.global.u32 	%r43, [%rd93+12];
	ld.global.u32 	%r44, [%rd93+16];
	ld.global.u32 	%r45, [%rd93+20];
	ld.global.u32 	%r46, [%rd93+24];
	ld.global.u32 	%r47, [%rd93+28];
	ld.global.u32 	%r48, [%rd93+32];
	ld.global.u32 	%r49, [%rd93+36];
	ld.global.u32 	%r50, [%rd93+40];
	bar.sync 	0;
	add.s64 	%rd94, %rd4, %rd92;
	ld.global.u32 	%r972, [%rd94];
	ld.global.u32 	%r973, [%rd94+4];
	ld.global.u32 	%r974, [%rd94+8];
	ld.global.u32 	%r975, [%rd94+12];
	ld.global.u32 	%r976, [%rd94+16];
	ld.global.u32 	%r977, [%rd94+20];
	ld.global.u32 	%r978, [%rd94+24];
	ld.global.u32 	%r979, [%rd94+28];
	ld.global.u32 	%r980, [%rd94+32];
	ld.global.u32 	%r981, [%rd94+36];
	ld.global.u32 	%r982, [%rd94+40];
	and.b32  	%r51, %r972, 1;
	xor.b32  	%r983, %r51, 1;
	and.b32  	%r52, %r973, 1;
	xor.b32  	%r984, %r52, 1;
	and.b32  	%r53, %r974, 1;
	xor.b32  	%r985, %r53, 1;
	and.b32  	%r54, %r975, 1;
	xor.b32  	%r986, %r54, 1;
	and.b32  	%r55, %r976, 1;
	xor.b32  	%r987, %r55, 1;
	and.b32  	%r56, %r977, 1;
	xor.b32  	%r988, %r56, 1;
	and.b32  	%r57, %r978, 1;
	xor.b32  	%r989, %r57, 1;
	and.b32  	%r58, %r979, 1;
	xor.b32  	%r990, %r58, 1;
	and.b32  	%r59, %r980, 1;
	xor.b32  	%r991, %r59, 1;
	and.b32  	%r60, %r981, 1;
	xor.b32  	%r992, %r60, 1;
	and.b32  	%r61, %r982, 1;
	xor.b32  	%r993, %r61, 1;
	bar.sync 	0;
	add.s32 	%r994, %r984, %r983;
	add.s32 	%r995, %r985, %r994;
	add.s32 	%r996, %r986, %r995;
	add.s32 	%r997, %r987, %r996;
	add.s32 	%r998, %r988, %r997;
	add.s32 	%r999, %r989, %r998;
	add.s32 	%r1000, %r990, %r999;
	add.s32 	%r1001, %r991, %r1000;
	add.s32 	%r1002, %r992, %r1001;
	add.s32 	%r942, %r993, %r1002;
	// begin inline asm
	mov.u32 %r937, %laneid;
	// end inline asm
	mov.b32 	%r940, 1;
	mov.b32 	%r965, 0;
	mov.b32 	%r967, -1;
	// begin inline asm
	{  .reg .s32 r0;  .reg .pred p;  shfl.sync.up.b32 r0|p, %r942, %r940, %r965, %r967;  @p add.s32 r0, r0, %r942;  mov.s32 %r938, r0;}
	// end inline asm
	mov.b32 	%r946, 2;
	// begin inline asm
	{  .reg .s32 r0;  .reg .pred p;  shfl.sync.up.b32 r0|p, %r938, %r946, %r965, %r967;  @p add.s32 r0, r0, %r938;  mov.s32 %r944, r0;}
	// end inline asm
	mov.b32 	%r952, 4;
	// begin inline asm
	{  .reg .s32 r0;  .reg .pred p;  shfl.sync.up.b32 r0|p, %r944, %r952, %r965, %r967;  @p add.s32 r0, r0, %r944;  mov.s32 %r950, r0;}
	// end inline asm
	mov.b32 	%r958, 8;
	// begin inline asm
	{  .reg .s32 r0;  .reg .pred p;  shfl.sync.up.b32 r0|p, %r950, %r958, %r965, %r967;  @p add.s32 r0, r0, %r950;  mov.s32 %r956, r0;}
	// end inline asm
	mov.b32 	%r964, 16;
	// begin inline asm
	{  .reg .s32 r0;  .reg .pred p;  shfl.sync.up.b32 r0|p, %r956, %r964, %r965, %r967;  @p add.s32 r0, r0, %r956;  mov.s32 %r962, r0;}
	// end inline asm
	setp.ne.s32 	%p173, %r937, 31;
	@%p173 bra 	$L__BB4_9;
	shr.u32 	%r1003, %r39, 3;
	and.b32  	%r1004, %r1003, 124;
	mov.u32 	%r1005, _ZZN3cub18CUB_300001_SM_10006detail6select23DeviceSelectSweepKernelINS2_10policy_hubIiiiLb0ELNS0_10SelectImplE2EE10Policy1000EPiN6thrust24THRUST_300001_SM_1000_NS6detail15normal_iteratorINSA_10device_ptrIiEEEESF_S8_NS0_13ScanTileStateIiLb1EEE7is_evenNS0_8NullTypeEiNS2_19streaming_context_tIiLb0EEELS5_2EEEvT0_T1_T2_T3_T4_T5_T6_T7_iT8_NS1_7vsmem_tEE19static_temp_storage;
	add.s32 	%r1006, %r1005, %r1004;
	st.shared.u32 	[%r1006], %r962;
$L__BB4_9:
	sub.s32 	%r1007, %r962, %r942;
	bar.sync 	0;
	ld.shared.v4.u32 	{%r1008, %r1009, %r1010, %r1011}, [_ZZN3cub18CUB_300001_SM_10006detail6select23DeviceSelectSweepKernelINS2_10policy_hubIiiiLb0ELNS0_10SelectImplE2EE10Policy1000EPiN6thrust24THRUST_300001_SM_1000_NS6detail15normal_iteratorINSA_10device_ptrIiEEEESF_S8_NS0_13ScanTileStateIiLb1EEE7is_evenNS0_8NullTypeEiNS2_19streaming_context_tIiLb0EEELS5_2EEEvT0_T1_T2_T3_T4_T5_T6_T7_iT8_NS1_7vsmem_tEE19static_temp_storage];
	shr.u32 	%r1012, %r39, 5;
	add.s32 	%r1013, %r1009, %r1008;
	setp.eq.s32 	%p174, %r1012, 2;
	selp.b32 	%r1014, %r1013, %r1008, %p174;
	add.s32 	%r1015, %r1013, %r1010;
	setp.eq.s32 	%p175, %r1012, 3;
	selp.b32 	%r1016, %r1015, %r1014, %p175;
	add.s32 	%r1017, %r1015, %r1011;
	setp.eq.s32 	%p176, %r1012, 4;
	selp.b32 	%r1018, %r1017, %r1016, %p176;
	ld.shared.v4.u32 	{%r1019, %r1020, %r1021, %r1022}, [_ZZN3cub18CUB_300001_SM_10006detail6select23DeviceSelectSweepKernelINS2_10policy_hubIiiiLb0ELNS0_10SelectImplE2EE10Policy1000EPiN6thrust24THRUST_300001_SM_1000_NS6detail15normal_iteratorINSA_10device_ptrIiEEEESF_S8_NS0_13ScanTileStateIiLb1EEE7is_evenNS0_8NullTypeEiNS2_19streaming_context_tIiLb0EEELS5_2EEEvT0_T1_T2_T3_T4_T5_T6_T7_iT8_NS1_7vsmem_tEE19static_temp_storage+16];
	add.s32 	%r1023, %r1017, %r1019;
	setp.eq.s32 	%p177, %r1012, 5;
	selp.b32 	%r1024, %r1023, %r1018, %p177;
	add.s32 	%r1025, %r1023, %r1020;
	setp.eq.s32 	%p178, %r1012, 6;
	selp.b32 	%r1026, %r1025, %r1024, %p178;
	add.s32 	%r1027, %r1025, %r1021;
	setp.eq.s32 	%p179, %r1012, 7;
	selp.b32 	%r1028, %r1027, %r1026, %p179;
	add.s32 	%r1029, %r1027, %r1022;
	setp.eq.s32 	%p180, %r1012, 8;
	selp.b32 	%r1030, %r1029, %r1028, %p180;
	ld.shared.v4.u32 	{%r1031, %r1032, %r1033, %r1034}, [_ZZN3cub18CUB_300001_SM_10006detail6select23DeviceSelectSweepKernelINS2_10policy_hubIiiiLb0ELNS0_10SelectImplE2EE10Policy1000EPiN6thrust24THRUST_300001_SM_1000_NS6detail15normal_iteratorINSA_10device_ptrIiEEEESF_S8_NS0_13ScanTileStateIiLb1EEE7is_evenNS0_8NullTypeEiNS2_19streaming_context_tIiLb0EEELS5_2EEEvT0_T1_T2_T3_T4_T5_T6_T7_iT8_NS1_7vsmem_tEE19static_temp_storage+32];
	add.s32 	%r1035, %r1029, %r1031;
	setp.eq.s32 	%p181, %r1012, 9;
	selp.b32 	%r1036, %r1035, %r1030, %p181;
	add.s32 	%r1037, %r1035, %r1032;
	setp.eq.s32 	%p182, %r1012, 10;
	selp.b32 	%r1038, %r1037, %r1036, %p182;
	add.s32 	%r1039, %r1037, %r1033;
	setp.eq.s32 	%p183, %r1012, 11;
	selp.b32 	%r1040, %r1039, %r1038, %p183;
	add.s32 	%r1041, %r1039, %r1034;
	setp.eq.s32 	%p184, %r1012, 12;
	selp.b32 	%r1042, %r1041, %r1040, %p184;
	ld.shared.v2.u32 	{%r1043, %r1044}, [_ZZN3cub18CUB_300001_SM_10006detail6select23DeviceSelectSweepKernelINS2_10policy_hubIiiiLb0ELNS0_10SelectImplE2EE10Policy1000EPiN6thrust24THRUST_300001_SM_1000_NS6detail15normal_iteratorINSA_10device_ptrIiEEEESF_S8_NS0_13ScanTileStateIiLb1EEE7is_evenNS0_8NullTypeEiNS2_19streaming_context_tIiLb0EEELS5_2EEEvT0_T1_T2_T3_T4_T5_T6_T7_iT8_NS1_7vsmem_tEE19static_temp_storage+48];
	add.s32 	%r1045, %r1041, %r1043;
	setp.eq.s32 	%p185, %r1012, 13;
	selp.b32 	%r1046, %r1045, %r1042, %p185;
	add.s32 	%r65, %r1045, %r1044;
	setp.gt.u32 	%p186, %r39, 31;
	setp.lt.u32 	%p187, %r39, 32;
	setp.eq.s32 	%p188, %r937, 0;
	selp.b32 	%r1047, 0, %r1007, %p188;
	add.s32 	%r1589, %r1046, %r1047;
	selp.b32 	%r67, %r1007, %r1589, %p187;
	@%p186 bra 	$L__BB4_25;
	setp.ne.s32 	%p189, %r39, 0;
	mul.wide.s32 	%rd95, %r1, 8;
	add.s64 	%rd5, %rd2, %rd95;
	@%p189 bra 	$L__BB4_12;
	st.shared.u32 	[_ZZN3cub18CUB_300001_SM_10006detail6select23DeviceSelectSweepKernelINS2_10policy_hubIiiiLb0ELNS0_10SelectImplE2EE10Policy1000EPiN6thrust24THRUST_300001_SM_1000_NS6detail15normal_iteratorINSA_10device_ptrIiEEEESF_S8_NS0_13ScanTileStateIiLb1EEE7is_evenNS0_8NullTypeEiNS2_19streaming_context_tIiLb0EEELS5_2EEEvT0_T1_T2_T3_T4_T5_T6_T7_iT8_NS1_7vsmem_tEE19static_temp_storage+108], %r65;
	add.s64 	%rd96, %rd5, 256;
	mov.b32 	%r1048, 100;
	// begin inline asm
	st.relaxed.gpu.v2.u32 [%rd96], {%r1048, %r65};
	// end inline asm
$L__BB4_12:
	not.b32 	%r1054, %r39;
	add.s32 	%r1585, %r1, %r1054;
	mov.b32 	%r1050, 665;
	// begin inline asm
	nanosleep.u32 %r1050;
	// end inline asm
	mul.wide.s32 	%rd98, %r1585, 8;
	add.s64 	%rd99, %rd2, %rd98;
	add.s64 	%rd97, %rd99, 256;
	// begin inline asm
	ld.relaxed.gpu.v2.u32 {%r1586, %r1580}, [%rd97];
	// end inline asm
	mov.b32 	%r1581, 238;
$L__BB4_13:
	setp.eq.s32 	%p190, %r1586, 99;
	mov.b32 	%r1055, -1;
	vote.sync.any.pred 	%p191, %p190, %r1055;
	not.pred 	%p192, %p191;
	@%p192 bra 	$L__BB4_15;
	// begin inline asm
	nanosleep.u32 %r1581;
	// end inline asm
	shr.u32 	%r1581, %r1581, 1;
	// begin inline asm
	ld.relaxed.gpu.v2.u32 {%r1586, %r1580}, [%rd97];
	// end inline asm
	bra.uni 	$L__BB4_13;
$L__BB4_15:
	setp.eq.s32 	%p193, %r1586, 101;
	mov.b32 	%r1082, -1;
	vote.sync.ballot.b32 	%r1084, %p193, %r1082;
	// begin inline asm
	mov.u32 %r1057, %lanemask_ge;
	// end inline asm
	and.b32  	%r1085, %r1084, %r1057;
	or.b32  	%r1086, %r1085, -2147483648;
	add.s32 	%r1087, %r1086, -1;
	not.b32 	%r1088, %r1086;
	and.b32  	%r1089, %r1088, %r1087;
	popc.b32 	%r1061, %r1089;
	mov.b32 	%r1060, 1;
	// begin inline asm
	shfl.sync.down.b32 %r1058, %r1580, %r1060, %r1061, %r1082;
	// end inline asm
	setp.lt.s32 	%p195, %r937, %r1061;
	selp.b32 	%r1090, %r1058, 0, %p195;
	add.s32 	%r1064, %r1090, %r1580;
	mov.b32 	%r1065, 2;
	// begin inline asm
	shfl.sync.down.b32 %r1063, %r1064, %r1065, %r1061, %r1082;
	// end inline asm
	add.s32 	%r1091, %r937, 2;
	setp.gt.s32 	%p196, %r1091, %r1061;
	selp.b32 	%r1092, 0, %r1063, %p196;
	add.s32 	%r1069, %r1064, %r1092;
	mov.b32 	%r1070, 4;
	// begin inline asm
	shfl.sync.down.b32 %r1068, %r1069, %r1070, %r1061, %r1082;
	// end inline asm
	add.s32 	%r1093, %r937, 4;
	setp.gt.s32 	%p197, %r1093, %r1061;
	selp.b32 	%r1094, 0, %r1068, %p197;
	add.s32 	%r1074, %r1069, %r1094;
	mov.b32 	%r1075, 8;
	// begin inline asm
	shfl.sync.down.b32 %r1073, %r1074, %r1075, %r1061, %r1082;
	// end inline asm
	add.s32 	%r1095, %r937, 8;
	setp.gt.s32 	%p198, %r1095, %r1061;
	selp.b32 	%r1096, 0, %r1073, %p198;
	add.s32 	%r1079, %r1074, %r1096;
	mov.b32 	%r1080, 16;
	// begin inline asm
	shfl.sync.down.b32 %r1078, %r1079, %r1080, %r1061, %r1082;
	// end inline asm
	add.s32 	%r1097, %r937, 16;
	setp.gt.s32 	%p199, %r1097, %r1061;
	selp.b32 	%r1098, 0, %r1078, %p199;
	add.s32 	%r1582, %r1079, %r1098;
	add.s64 	%rd7, %rd2, 256;
	mov.b32 	%r1583, 238;
$L__BB4_16:
	setp.ne.s32 	%p200, %r1586, 101;
	mov.b32 	%r1099, -1;
	vote.sync.all.pred 	%p201, %p200, %r1099;
	not.pred 	%p202, %p201;
	@%p202 bra 	$L__BB4_21;
	shr.u32 	%r1583, %r1583, 1;
	mul.wide.s32 	%rd124, %r1585, 8;
	add.s64 	%rd125, %rd7, %rd124;
	add.s64 	%rd123, %rd125, -256;
	// begin inline asm
	ld.relaxed.gpu.v2.u32 {%r1586, %r1587}, [%rd123];
	// end inline asm
	mov.u32 	%r1588, %r1583;
$L__BB4_18:
	setp.eq.s32 	%p228, %r1586, 99;
	mov.b32 	%r1271, -1;
	vote.sync.any.pred 	%p229, %p228, %r1271;
	not.pred 	%p230, %p229;
	@%p230 bra 	$L__BB4_20;
	// begin inline asm
	nanosleep.u32 %r1588;
	// end inline asm
	shr.u32 	%r1588, %r1588, 1;
	// begin inline asm
	ld.relaxed.gpu.v2.u32 {%r1586, %r1587}, [%rd123];
	// end inline asm
	bra.uni 	$L__BB4_18;
$L__BB4_20:
	setp.eq.s32 	%p231, %r1586, 101;
	mov.b32 	%r1297, -1;
	vote.sync.ballot.b32 	%r1298, %p231, %r1297;
	and.b32  	%r1299, %r1298, %r1057;
	or.b32  	%r1300, %r1299, -2147483648;
	add.s32 	%r1301, %r1300, -1;
	not.b32 	%r1302, %r1300;
	and.b32  	%r1303, %r1302, %r1301;
	popc.b32 	%r1276, %r1303;
	mov.b32 	%r1275, 1;
	// begin inline asm
	shfl.sync.down.b32 %r1273, %r1587, %r1275, %r1276, %r1297;
	// end inline asm
	setp.lt.s32 	%p233, %r937, %r1276;
	selp.b32 	%r1304, %r1273, 0, %p233;
	add.s32 	%r1279, %r1304, %r1587;
	mov.b32 	%r1280, 2;
	// begin inline asm
	shfl.sync.down.b32 %r1278, %r1279, %r1280, %r1276, %r1297;
	// end inline asm
	setp.gt.s32 	%p234, %r1091, %r1276;
	selp.b32 	%r1306, 0, %r1278, %p234;
	add.s32 	%r1284, %r1279, %r1306;
	mov.b32 	%r1285, 4;
	// begin inline asm
	shfl.sync.down.b32 %r1283, %r1284, %r1285, %r1276, %r1297;
	// end inline asm
	setp.gt.s32 	%p235, %r1093, %r1276;
	selp.b32 	%r1308, 0, %r1283, %p235;
	add.s32 	%r1289, %r1284, %r1308;
	mov.b32 	%r1290, 8;
	// begin inline asm
	shfl.sync.down.b32 %r1288, %r1289, %r1290, %r1276, %r1297;
	// end inline asm
	setp.gt.s32 	%p236, %r1095, %r1276;
	selp.b32 	%r1310, 0, %r1288, %p236;
	add.s32 	%r1294, %r1289, %r1310;
	mov.b32 	%r1295, 16;
	// begin inline asm
	shfl.sync.down.b32 %r1293, %r1294, %r1295, %r1276, %r1297;
	// end inline asm
	setp.gt.s32 	%p237, %r1097, %r1276;
	selp.b32 	%r1312, 0, %r1293, %p237;
	add.s32 	%r1313, %r1312, %r1582;
	add.s32 	%r1582, %r1313, %r1294;
	add.s32 	%r1585, %r1585, -32;
	bra.uni 	$L__BB4_16;
$L__BB4_21:
	setp.ne.s32 	%p203, %r39, 0;
	@%p203 bra 	$L__BB4_23;
	add.s32 	%r1102, %r1582, %r65;
	add.s64 	%rd100, %rd5, 256;
	mov.b32 	%r1101, 101;
	// begin inline asm
	st.relaxed.gpu.v2.u32 [%rd100], {%r1101, %r1102};
	// end inline asm
	st.shared.u32 	[_ZZN3cub18CUB_300001_SM_10006detail6select23DeviceSelectSweepKernelINS2_10policy_hubIiiiLb0ELNS0_10SelectImplE2EE10Policy1000EPiN6thrust24THRUST_300001_SM_1000_NS6detail15normal_iteratorINSA_10device_ptrIiEEEESF_S8_NS0_13ScanTileStateIiLb1EEE7is_evenNS0_8NullTypeEiNS2_19streaming_context_tIiLb0EEELS5_2EEEvT0_T1_T2_T3_T4_T5_T6_T7_iT8_NS1_7vsmem_tEE19static_temp_storage+100], %r1582;
	st.shared.u32 	[_ZZN3cub18CUB_300001_SM_10006detail6select23DeviceSelectSweepKernelINS2_10policy_hubIiiiLb0ELNS0_10SelectImplE2EE10Policy1000EPiN6thrust24THRUST_300001_SM_1000_NS6detail15normal_iteratorINSA_10device_ptrIiEEEESF_S8_NS0_13ScanTileStateIiLb1EEE7is_evenNS0_8NullTypeEiNS2_19streaming_context_tIiLb0EEELS5_2EEEvT0_T1_T2_T3_T4_T5_T6_T7_iT8_NS1_7vsmem_tEE19static_temp_storage+104], %r1102;
$L__BB4_23:
	setp.ne.s32 	%p204, %r937, 0;
	mov.u32 	%r1589, %r67;
	@%p204 bra 	$L__BB4_25;
	st.shared.u32 	[_ZZN3cub18CUB_300001_SM_10006detail6select23DeviceSelectSweepKernelINS2_10policy_hubIiiiLb0ELNS0_10SelectImplE2EE10Policy1000EPiN6thrust24THRUST_300001_SM_1000_NS6detail15normal_iteratorINSA_10device_ptrIiEEEESF_S8_NS0_13ScanTileStateIiLb1EEE7is_evenNS0_8NullTypeEiNS2_19streaming_context_tIiLb0EEELS5_2EEEvT0_T1_T2_T3_T4_T5_T6_T7_iT8_NS1_7vsmem_tEE19static_temp_storage+72], %r1582;
	mov.u32 	%r1589, %r1582;
$L__BB4_25:
	ld.param.u32 	%r1577, [_ZN3cub18CUB_300001_SM_10006detail6select23DeviceSelectSweepKernelINS2_10policy_hubIiiiLb0ELNS0_10SelectImplE2EE10Policy1000EPiN6thrust24THRUST_300001_SM_1000_NS6detail15normal_iteratorINSA_10device_ptrIiEEEESF_S8_NS0_13ScanTileStateIiLb1EEE7is_evenNS0_8NullTypeEiNS2_19streaming_context_tIiLb0EEELS5_2EEEvT0_T1_T2_T3_T4_T5_T6_T7_iT8_NS1_7vsmem_tE_param_7];
	bar.sync 	0;
	setp.eq.s32 	%p205, %r39, 0;
	mov.u32 	%r1103, _ZZN3cub18CUB_300001_SM_10006detail6select23DeviceSelectSweepKernelINS2_10policy_hubIiiiLb0ELNS0_10SelectImplE2EE10Policy1000EPiN6thrust24THRUST_300001_SM_1000_NS6detail15normal_iteratorINSA_10device_ptrIiEEEESF_S8_NS0_13ScanTileStateIiLb1EEE7is_evenNS0_8NullTypeEiNS2_19streaming_context_tIiLb0EEELS5_2EEEvT0_T1_T2_T3_T4_T5_T6_T7_iT8_NS1_7vsmem_tEE19static_temp_storage;
	ld.shared.u32 	%r1104, [_ZZN3cub18CUB_300001_SM_10006detail6select23DeviceSelectSweepKernelINS2_10policy_hubIiiiLb0ELNS0_10SelectImplE2EE10Policy1000EPiN6thrust24THRUST_300001_SM_1000_NS6detail15normal_iteratorINSA_10device_ptrIiEEEESF_S8_NS0_13ScanTileStateIiLb1EEE7is_evenNS0_8NullTypeEiNS2_19streaming_context_tIiLb0EEELS5_2EEEvT0_T1_T2_T3_T4_T5_T6_T7_iT8_NS1_7vsmem_tEE19static_temp_storage+72];
	selp.b32 	%r1105, 0, %r1104, %p205;
	add.s32 	%r1106, %r1105, %r1589;
	xor.b32  	%r1107, %r51, 1;
	add.s32 	%r1108, %r1106, %r1107;
	xor.b32  	%r1109, %r52, 1;
	add.s32 	%r1110, %r1109, %r1107;
	add.s32 	%r1111, %r1110, %r1106;
	xor.b32  	%r1112, %r53, 1;
	add.s32 	%r1113, %r1111, %r1112;
	xor.b32  	%r1114, %r54, 1;
	add.s32 	%r1115, %r1113, %r1114;
	xor.b32  	%r1116, %r55, 1;
	add.s32 	%r1117, %r1115, %r1116;
	xor.b32  	%r1118, %r56, 1;
	add.s32 	%r1119, %r1117, %r1118;
	xor.b32  	%r1120, %r57, 1;
	add.s32 	%r1121, %r1119, %r1120;
	xor.b32  	%r1122, %r58, 1;
	add.s32 	%r1123, %r1121, %r1122;
	xor.b32  	%r1124, %r59, 1;
	add.s32 	%r1125, %r1123, %r1124;
	xor.b32  	%r1126, %r60, 1;
	add.s32 	%r1127, %r1125, %r1126;
	ld.shared.u32 	%r1128, [_ZZN3cub18CUB_300001_SM_10006detail6select23DeviceSelectSweepKernelINS2_10policy_hubIiiiLb0ELNS0_10SelectImplE2EE10Policy1000EPiN6thrust24THRUST_300001_SM_1000_NS6detail15normal_iteratorINSA_10device_ptrIiEEEESF_S8_NS0_13ScanTileStateIiLb1EEE7is_evenNS0_8NullTypeEiNS2_19streaming_context_tIiLb0EEELS5_2EEEvT0_T1_T2_T3_T4_T5_T6_T7_iT8_NS1_7vsmem_tEE19static_temp_storage+108];
	ld.shared.u32 	%r1129, [_ZZN3cub18CUB_300001_SM_10006detail6select23DeviceSelectSweepKernelINS2_10policy_hubIiiiLb0ELNS0_10SelectImplE2EE10Policy1000EPiN6thrust24THRUST_300001_SM_1000_NS6detail15normal_iteratorINSA_10device_ptrIiEEEESF_S8_NS0_13ScanTileStateIiLb1EEE7is_evenNS0_8NullTypeEiNS2_19streaming_context_tIiLb0EEELS5_2EEEvT0_T1_T2_T3_T4_T5_T6_T7_iT8_NS1_7vsmem_tEE19static_temp_storage+100];
	sub.s32 	%r1130, %r2, %r1129;
	bar.sync 	0;
	sub.s32 	%r1131, 4928, %r1128;
	add.s32 	%r1132, %r1128, %r1129;
	sub.s32 	%r1133, %r1106, %r1129;
	mul.lo.s32 	%r1134, %r39, 11;
	sub.s32 	%r1135, %r1134, %r1133;
	setp.eq.s32 	%p206, %r51, 0;
	add.s32 	%r1136, %r1133, %r1131;
	selp.b32 	%r1137, %r1136, %r1135, %p206;
	shl.b32 	%r1138, %r1137, 2;
	add.s32 	%r1139, %r1103, %r1138;
	st.shared.u32 	[%r1139], %r40;
	sub.s32 	%r1140, %r1129, %r1108;
	add.s32 	%r1141, %r1134, %r1140;
	add.s32 	%r1142, %r1141, 1;
	setp.eq.s32 	%p207, %r52, 0;
	add.s32 	%r1143, %r1136, %r1107;
	selp.b32 	%r1144, %r1143, %r1142, %p207;
	shl.b32 	%r1145, %r1144, 2;
	add.s32 	%r1146, %r1103, %r1145;
	st.shared.u32 	[%r1146], %r41;
	sub.s32 	%r1147, %r1129, %r1111;
	add.s32 	%r1148, %r1134, %r1147;
	add.s32 	%r1149, %r1148, 2;
	setp.eq.s32 	%p208, %r53, 0;
	add.s32 	%r1150, %r1143, %r1109;
	selp.b32 	%r1151, %r1150, %r1149, %p208;
	shl.b32 	%r1152, %r1151, 2;
	add.s32 	%r1153, %r1103, %r1152;
	st.shared.u32 	[%r1153], %r42;
	sub.s32 	%r1154, %r1129, %r1113;
	add.s32 	%r1155, %r1134, %r1154;
	add.s32 	%r1156, %r1155, 3;
	setp.eq.s32 	%p209, %r54, 0;
	add.s32 	%r1157, %r1150, %r1112;
	selp.b32 	%r1158, %r1157, %r1156, %p209;
	shl.b32 	%r1159, %r1158, 2;
	add.s32 	%r1160, %r1103, %r1159;
	st.shared.u32 	[%r1160], %r43;
	sub.s32 	%r1161, %r1129, %r1115;
	add.s32 	%r1162, %r1134, %r1161;
	add.s32 	%r1163, %r1162, 4;
	setp.eq.s32 	%p210, %r55, 0;
	add.s32 	%r1164, %r1157, %r1114;
	selp.b32 	%r1165, %r1164, %r1163, %p210;
	shl.b32 	%r1166, %r1165, 2;
	add.s32 	%r1167, %r1103, %r1166;
	st.shared.u32 	[%r1167], %r44;
	sub.s32 	%r1168, %r1129, %r1117;
	add.s32 	%r1169, %r1134, %r1168;
	add.s32 	%r1170, %r1169, 5;
	setp.eq.s32 	%p211, %r56, 0;
	add.s32 	%r1171, %r1164, %r1116;
	selp.b32 	%r1172, %r1171, %r1170, %p211;
	shl.b32 	%r1173, %r1172, 2;
	add.s32 	%r1174, %r1103, %r1173;
	st.shared.u32 	[%r1174], %r45;
	sub.s32 	%r1175, %r1129, %r1119;
	add.s32 	%r1176, %r1134, %r1175;
	add.s32 	%r1177, %r1176, 6;
	setp.eq.s32 	%p212, %r57, 0;
	add.s32 	%r1178, %r1171, %r1118;
	selp.b32 	%r1179, %r1178, %r1177, %p212;
	shl.b32 	%r1180, %r1179, 2;
	add.s32 	%r1181, %r1103, %r1180;
	st.shared.u32 	[%r1181], %r46;
	sub.s32 	%r1182, %r1129, %r1121;
	add.s32 	%r1183, %r1134, %r1182;
	add.s32 	%r1184, %r1183, 7;
	setp.eq.s32 	%p213, %r58, 0;
	add.s32 	%r1185, %r1178, %r1120;
	selp.b32 	%r1186, %r1185, %r1184, %p213;
	shl.b32 	%r1187, %r1186, 2;
	add.s32 	%r1188, %r1103, %r1187;
	st.shared.u32 	[%r1188], %r47;
	sub.s32 	%r1189, %r1129, %r1123;
	add.s32 	%r1190, %r1134, %r1189;
	add.s32 	%r1191, %r1190, 8;
	setp.eq.s32 	%p214, %r59, 0;
	add.s32 	%r1192, %r1185, %r1122;
	selp.b32 	%r1193, %r1192, %r1191, %p214;
	shl.b32 	%r1194, %r1193, 2;
	add.s32 	%r1195, %r1103, %r1194;
	st.shared.u32 	[%r1195], %r48;
	sub.s32 	%r1196, %r1129, %r1125;
	add.s32 	%r1197, %r1134, %r1196;
	add.s32 	%r1198, %r1197, 9;
	setp.eq.s32 	%p215, %r60, 0;
	add.s32 	%r1199, %r1192, %r1124;
	selp.b32 	%r1200, %r1199, %r1198, %p215;
	shl.b32 	%r1201, %r1200, 2;
	add.s32 	%r1202, %r1103, %r1201;
	st.shared.u32 	[%r1202], %r49;
	sub.s32 	%r1203, %r1129, %r1127;
	add.s32 	%r1204, %r1134, %r1203;
	add.s32 	%r1205, %r1204, 10;
	setp.eq.s32 	%p216, %r61, 0;
	add.s32 	%r1206, %r1199, %r1126;
	selp.b32 	%r1207, %r1206, %r1205, %p216;
	shl.b32 	%r1208, %r1207, 2;
	add.s32 	%r1209, %r1103, %r1208;
	st.shared.u32 	[%r1209], %r50;
	bar.sync 	0;
	add.s32 	%r1210, %r1132, %r39;
	setp.lt.s32 	%p217, %r39, %r1131;
	add.s32 	%r1211, %r1130, %r39;
	not.b32 	%r1212, %r1211;
	add.s32 	%r1213, %r1577, %r1212;
	add.s32 	%r1214, %r1210, -4928;
	selp.b32 	%r1215, %r1213, %r1214, %p217;
	shl.b32 	%r1216, %r39, 2;
	add.s32 	%r1217, %r1103, %r1216;
	ld.shared.u32 	%r1218, [%r1217];
	mul.wide.s32 	%rd101, %r1215, 4;
	add.s64 	%rd102, %rd3, %rd101;
	st.global.u32 	[%rd102], %r1218;
	add.s32 	%r1219, %r39, 448;
	setp.lt.s32 	%p218, %r1219, %r1131;
	add.s32 	%r1220, %r1213, -448;
	add.s32 	%r1221, %r1210, -4480;
	selp.b32 	%r1222, %r1220, %r1221, %p218;
	ld.shared.u32 	%r1223, [%r1217+1792];
	mul.wide.s32 	%rd103, %r1222, 4;
	add.s64 	%rd104, %rd3, %rd103;
	st.global.u32 	[%rd104], %r1223;
	add.s32 	%r1224, %r39, 896;
	setp.lt.s32 	%p219, %r1224, %r1131;
	add.s32 	%r1225, %r1213, -896;
	add.s32 	%r1226, %r1210, -4032;
	selp.b32 	%r1227, %r1225, %r1226, %p219;
	ld.shared.u32 	%r1228, [%r1217+3584];
	mul.wide.s32 	%rd105, %r1227, 4;
	add.s64 	%rd106, %rd3, %rd105;
	st.global.u32 	[%rd106], %r1228;
	add.s32 	%r1229, %r39, 1344;
	setp.lt.s32 	%p220, %r1229, %r1131;
	add.s32 	%r1230, %r1213, -1344;
	add.s32 	%r1231, %r1210, -3584;
	selp.b32 	%r1232, %r1230, %r1231, %p220;
	ld.shared.u32 	%r1233, [%r1217+5376];
	mul.wide.s32 	%rd107, %r1232, 4;
	add.s64 	%rd108, %rd3, %rd107;
	st.global.u32 	[%rd108], %r1233;
	add.s32 	%r1234, %r39, 1792;
	setp.lt.s32 	%p221, %r1234, %r1131;
	add.s32 	%r1235, %r1213, -1792;
	add.s32 	%r1236, %r1210, -3136;
	selp.b32 	%r1237, %r1235, %r1236, %p221;
	ld.shared.u32 	%r1238, [%r1217+7168];
	mul.wide.s32 	%rd109, %r1237, 4;
	add.s64 	%rd110, %rd3, %rd109;
	st.global.u32 	[%rd110], %r1238;
	add.s32 	%r1239, %r39, 2240;
	setp.lt.s32 	%p222, %r1239, %r1131;
	add.s32 	%r1240, %r1213, -2240;
	add.s32 	%r1241, %r1210, -2688;
	selp.b32 	%r1242, %r1240, %r1241, %p222;
	ld.shared.u32 	%r1243, [%r1217+8960];
	mul.wide.s32 	%rd111, %r1242, 4;
	add.s64 	%rd112, %rd3, %rd111;
	st.global.u32 	[%rd112], %r1243;
	add.s32 	%r1244, %r39, 2688;
	setp.lt.s32 	%p223, %r1244, %r1131;
	add.s32 	%r1245, %r1213, -2688;
	add.s32 	%r1246, %r1210, -2240;
	selp.b32 	%r1247, %r1245, %r1246, %p223;
	ld.shared.u32 	%r1248, [%r1217+10752];
	mul.wide.s32 	%rd113, %r1247, 4;
	add.s64 	%rd114, %rd3, %rd113;
	st.global.u32 	[%rd114], %r1248;
	add.s32 	%r1249, %r39, 3136;
	setp.lt.s32 	%p224, %r1249, %r1131;
	add.s32 	%r1250, %r1213, -3136;
	add.s32 	%r1251, %r1210, -1792;
	selp.b32 	%r1252, %r1250, %r1251, %p224;
	ld.shared.u32 	%r1253, [%r1217+12544];
	mul.wide.s32 	%rd115, %r1252, 4;
	add.s64 	%rd116, %rd3, %rd115;
	st.global.u32 	[%rd116], %r1253;
	add.s32 	%r1254, %r39, 3584;
	setp.lt.s32 	%p225, %r1254, %r1131;
	add.s32 	%r1255, %r1213, -3584;
	add.s32 	%r1256, %r1210, -1344;
	selp.b32 	%r1257, %r1255, %r1256, %p225;
	ld.shared.u32 	%r1258, [%r1217+14336];
	mul.wide.s32 	%rd117, %r1257, 4;
	add.s64 	%rd118, %rd3, %rd117;
	st.global.u32 	[%rd118], %r1258;
	add.s32 	%r1259, %r39, 4032;
	setp.lt.s32 	%p226, %r1259, %r1131;
	add.s32 	%r1260, %r1213, -4032;
	add.s32 	%r1261, %r1210, -896;
	selp.b32 	%r1262, %r1260, %r1261, %p226;
	ld.shared.u32 	%r1263, [%r1217+16128];
	mul.wide.s32 	%rd119, %r1262, 4;
	add.s64 	%rd120, %rd3, %rd119;
	st.global.u32 	[%rd120], %r1263;
	add.s32 	%r1264, %r39, 4480;
	setp.lt.s32 	%p227, %r1264, %r1131;
	add.s32 	%r1265, %r1213, -4480;
	add.s32 	%r1266, %r1210, -448;
	selp.b32 	%r1267, %r1265, %r1266, %p227;
	ld.shared.u32 	%r1268, [%r1217+17920];
	mul.wide.s32 	%rd121, %r1267, 4;
	add.s64 	%rd122, %rd3, %rd121;
	st.global.u32 	[%rd122], %r1268;
	bra.uni 	$L__BB4_181;
$L__BB4_26:
	ld.param.u32 	%r1573, [_ZN3cub18CUB_300001_SM_10006detail6select23DeviceSelectSweepKernelINS2_10policy_hubIiiiLb0ELNS0_10SelectImplE2EE10Policy1000EPiN6thrust24THRUST_300001_SM_1000_NS6detail15normal_iteratorINSA_10device_ptrIiEEEESF_S8_NS0_13ScanTileStateIiLb1EEE7is_evenNS0_8NullTypeEiNS2_19streaming_context_tIiLb0EEELS5_2EEEvT0_T1_T2_T3_T4_T5_T6_T7_iT8_NS1_7vsmem_tE_param_7];
	sub.s32 	%r99, %r1573, %r2;
	setp.ne.s32 	%p2, %r1, 0;
	@%p2 bra 	$L__BB4_95;
	mov.u32 	%r100, %tid.x;
	mul.lo.s32 	%r101, %r100, 11;
	setp.ge.s32 	%p101, %r101, %r99;
	@%p101 bra 	$L__BB4_29;
	add.s32 	%r673, %r101, %r2;
	mul.wide.u32 	%rd59, %r673, 4;
	add.s64 	%rd60, %rd1, %rd59;
	ld.global.u32 	%r1590, [%rd60];
$L__BB4_29:
	add.s32 	%r104, %r101, 1;
	setp.ge.s32 	%p102, %r104, %r99;
	add.s32 	%r105, %r101, %r2;
	mul.wide.u32 	%rd61, %r105, 4;
	add.s64 	%rd8, %rd1, %rd61;
	@%p102 bra 	$L__BB4_31;
	ld.global.u32 	%r1591, [%rd8+4];
$L__BB4_31:
	add.s32 	%r108, %r101, 2;
	setp.ge.s32 	%p103, %r108, %r99;
	@%p103 bra 	$L__BB4_33;
	ld.global.u32 	%r1592, [%rd8+8];
$L__BB4_33:
	add.s32 	%r111, %r101, 3;
	setp.ge.s32 	%p104, %r111, %r99;
	@%p104 bra 	$L__BB4_35;
	ld.global.u32 	%r1593, [%rd8+12];
$L__BB4_35:
	add.s32 	%r114, %r101, 4;
	setp.ge.s32 	%p105, %r114, %r99;
	@%p105 bra 	$L__BB4_37;
	ld.global.u32 	%r1594, [%rd8+16];
$L__BB4_37:
	add.s32 	%r117, %r101, 5;
	setp.ge.s32 	%p106, %r117, %r99;
	@%p106 bra 	$L__BB4_39;
	ld.global.u32 	%r1595, [%rd8+20];
$L__BB4_39:
	add.s32 	%r120, %r101, 6;
	setp.ge.s32 	%p107, %r120, %r99;
	@%p107 bra 	$L__BB4_41;
	ld.global.u32 	%r1596, [%rd8+24];
$L__BB4_41:
	add.s32 	%r123, %r101, 7;
	setp.ge.s32 	%p108, %r123, %r99;
	@%p108 bra 	$L__BB4_43;
	ld.global.u32 	%r1597, [%rd8+28];
$L__BB4_43:
	add.s32 	%r126, %r101, 8;
	setp.ge.s32 	%p109, %r126, %r99;
	@%p109 bra 	$L__BB4_45;
	ld.global.u32 	%r1598, [%rd8+32];
$L__BB4_45:
	add.s32 	%r129, %r101, 9;
	setp.ge.s32 	%p110, %r129, %r99;
	@%p110 bra 	$L__BB4_47;
	ld.global.u32 	%r1599, [%rd8+36];
$L__BB4_47:
	add.s32 	%r132, %r101, 10;
	setp.ge.s32 	%p111, %r132, %r99;
	@%p111 bra 	$L__BB4_49;
	ld.global.u32 	%r1600, [%rd8+40];
$L__BB4_49:
	setp.ge.s32 	%p112, %r101, %r99;
	bar.sync 	0;
	mov.b32 	%r1601, 1;
	@%p112 bra 	$L__BB4_51;
	add.s64 	%rd63, %rd4, %rd61;
	ld.global.u32 	%r685, [%rd63];
	not.b32 	%r686, %r685;
	and.b32  	%r1601, %r686, 1;
$L__BB4_51:
	setp.ge.s32 	%p113, %r104, %r99;
	add.s64 	%rd9, %rd4, %rd61;
	mov.b32 	%r1602, 1;
	@%p113 bra 	$L__BB4_53;
	ld.global.u32 	%r688, [%rd9+4];
	not.b32 	%r689, %r688;
	and.b32  	%r1602, %r689, 1;
$L__BB4_53:
	setp.ge.s32 	%p114, %r108, %r99;
	mov.b32 	%r1603, 1;
	@%p114 bra 	$L__BB4_55;
	ld.global.u32 	%r691, [%rd9+8];
	not.b32 	%r692, %r691;
	and.b32  	%r1603, %r692, 1;
$L__BB4_55:
	setp.ge.s32 	%p115, %r111, %r99;
	mov.b32 	%r1604, 1;
	@%p115 bra 	$L__BB4_57;
	ld.global.u32 	%r694, [%rd9+12];
	not.b32 	%r695, %r694;
	and.b32  	%r1604, %r695, 1;
$L__BB4_57:
	setp.ge.s32 	%p116, %r114, %r99;
	mov.b32 	%r1605, 1;
	@%p116 bra 	$L__BB4_59;
	ld.global.u32 	%r697, [%rd9+16];
	not.b32 	%r698, %r697;
	and.b32  	%r1605, %r698, 1;
$L__BB4_59:
	setp.ge.s32 	%p117, %r117, %r99;
	mov.b32 	%r1606, 1;
	@%p117 bra 	$L__BB4_61;
	ld.global.u32 	%r700, [%rd9+20];
	not.b32 	%r701, %r700;
	and.b32  	%r1606, %r701, 1;
$L__BB4_61:
	setp.ge.s32 	%p118, %r120, %r99;
	mov.b32 	%r1607, 1;
	@%p118 bra 	$L__BB4_63;
	ld.global.u32 	%r703, [%rd9+24];
	not.b32 	%r704, %r703;
	and.b32  	%r1607, %r704, 1;
$L__BB4_63:
	setp.ge.s32 	%p119, %r123, %r99;
	mov.b32 	%r1608, 1;
	@%p119 bra 	$L__BB4_65;
	ld.global.u32 	%r706, [%rd9+28];
	not.b32 	%r707, %r706;
	and.b32  	%r1608, %r707, 1;
$L__BB4_65:
	setp.ge.s32 	%p120, %r126, %r99;
	mov.b32 	%r1609, 1;
	@%p120 bra 	$L__BB4_67;
	ld.global.u32 	%r709, [%rd9+32];
	not.b32 	%r710, %r709;
	and.b32  	%r1609, %r710, 1;
$L__BB4_67:
	setp.ge.s32 	%p121, %r129, %r99;
	mov.b32 	%r1610, 1;
	@%p121 bra 	$L__BB4_69;
	ld.global.u32 	%r712, [%rd9+36];
	not.b32 	%r713, %r712;
	and.b32  	%r1610, %r713, 1;
$L__BB4_69:
	setp.ge.s32 	%p122, %r132, %r99;
	mov.b32 	%r1611, 1;
	@%p122 bra 	$L__BB4_71;
	ld.global.u32 	%r715, [%rd9+40];
	not.b32 	%r716, %r715;
	and.b32  	%r1611, %r716, 1;
$L__BB4_71:
	bar.sync 	0;
	add.s32 	%r748, %r1602, %r1601;
	add.s32 	%r749, %r1603, %r748;
	add.s32 	%r750, %r1604, %r749;
	add.s32 	%r751, %r1605, %r750;
	add.s32 	%r752, %r1606, %r751;
	add.s32 	%r753, %r1607, %r752;
	add.s32 	%r754, %r1608, %r753;
	add.s32 	%r755, %r1609, %r754;
	add.s32 	%r756, %r1610, %r755;
	add.s32 	%r722, %r1611, %r756;
	// begin inline asm
	mov.u32 %r717, %laneid;
	// end inline asm
	mov.b32 	%r720, 1;
	mov.b32 	%r745, 0;
	mov.b32 	%r747, -1;
	// begin inline asm
	{  .reg .s32 r0;  .reg .pred p;  shfl.sync.up.b32 r0|p, %r722, %r720, %r745, %r747;  @p add.s32 r0, r0, %r722;  mov.s32 %r718, r0;}
	// end inline asm
	mov.b32 	%r726, 2;
	// begin inline asm
	{  .reg .s32 r0;  .reg .pred p;  shfl.sync.up.b32 r0|p, %r718, %r726, %r745, %r747;  @p add.s32 r0, r0, %r718;  mov.s32 %r724, r0;}
	// end inline asm
	mov.b32 	%r732, 4;
	// begin inline asm
	{  .reg .s32 r0;  .reg .pred p;  shfl.sync.up.b32 r0|p, %r724, %r732, %r745, %r747;  @p add.s32 r0, r0, %r724;  mov.s32 %r730, r0;}
	// end inline asm
	mov.b32 	%r738, 8;
	// begin inline asm
	{  .reg .s32 r0;  .reg .pred p;  shfl.sync.up.b32 r0|p, %r730, %r738, %r745, %r747;  @p add.s32 r0, r0, %r730;  mov.s32 %r736, r0;}
	// end inline asm
	mov.b32 	%r744, 16;
	// begin inline asm
	{  .reg .s32 r0;  .reg .pred p;  shfl.sync.up.b32 r0|p, %r736, %r744, %r745, %r747;  @p add.s32 r0, r0, %r736;  mov.s32 %r742, r0;}
	// end inline asm
	setp.ne.s32 	%p123, %r717, 31;
	@%p123 bra 	$L__BB4_73;
	shr.u32 	%r757, %r100, 3;
	and.b32  	%r758, %r757, 124;
	mov.u32 	%r759, _ZZN3cub18CUB_300001_SM_10006detail6select23DeviceSelectSweepKernelINS2_10policy_hubIiiiLb0ELNS0_10SelectImplE2EE10Policy1000EPiN6thrust24THRUST_300001_SM_1000_NS6detail15normal_iteratorINSA_10device_ptrIiEEEESF_S8_NS0_13ScanTileStateIiLb1EEE7is_evenNS0_8NullTypeEiNS2_19streaming_context_tIiLb0EEELS5_2EEEvT0_T1_T2_T3_T4_T5_T6_T7_iT8_NS1_7vsmem_tEE19static_temp_storage;
	add.s32 	%r760, %r759, %r758;
	st.shared.u32 	[%r760], %r742;
$L__BB4_73:
	bar.sync 	0;
	mov.u32 	%r761, _ZZN3cub18CUB_300001_SM_10006detail6select23DeviceSelectSweepKernelINS2_10policy_hubIiiiLb0ELNS0_10SelectImplE2EE10Policy1000EPiN6thrust24THRUST_300001_SM_1000_NS6detail15normal_iteratorINSA_10device_ptrIiEEEESF_S8_NS0_13ScanTileStateIiLb1EEE7is_evenNS0_8NullTypeEiNS2_19streaming_context_tIiLb0EEELS5_2EEEvT0_T1_T2_T3_T4_T5_T6_T7_iT8_NS1_7vsmem_tEE19static_temp_storage;
	ld.shared.v4.u32 	{%r762, %r763, %r764, %r765}, [_ZZN3cub18CUB_300001_SM_10006detail6select23DeviceSelectSweepKernelINS2_10policy_hubIiiiLb0ELNS0_10SelectImplE2EE10Policy1000EPiN6thrust24THRUST_300001_SM_1000_NS6detail15normal_iteratorINSA_10device_ptrIiEEEESF_S8_NS0_13ScanTileStateIiLb1EEE7is_evenNS0_8NullTypeEiNS2_19streaming_context_tIiLb0EEELS5_2EEEvT0_T1_T2_T3_T4_T5_T6_T7_iT8_NS1_7vsmem_tEE19static_temp_storage];
	shr.u32 	%r766, %r100, 5;
	add.s32 	%r767, %r763, %r762;
	setp.eq.s32 	%p124, %r766, 2;
	selp.b32 	%r768, %r767, %r762, %p124;
	add.s32 	%r769, %r767, %r764;
	setp.eq.s32 	%p125, %r766, 3;
	selp.b32 	%r770, %r769, %r768, %p125;
	add.s32 	%r771, %r769, %r765;
	setp.eq.s32 	%p126, %r766, 4;
	selp.b32 	%r772, %r771, %r770, %p126;
	ld.shared.v4.u32 	{%r773, %r774, %r775, %r776}, [_ZZN3cub18CUB_300001_SM_10006detail6select23DeviceSelectSweepKernelINS2_10policy_hubIiiiLb0ELNS0_10SelectImplE2EE10Policy1000EPiN6thrust24THRUST_300001_SM_1000_NS6detail15normal_iteratorINSA_10device_ptrIiEEEESF_S8_NS0_13ScanTileStateIiLb1EEE7is_evenNS0_8NullTypeEiNS2_19streaming_context_tIiLb0EEELS5_2EEEvT0_T1_T2_T3_T4_T5_T6_T7_iT8_NS1_7vsmem_tEE19static_temp_storage+16];
	add.s32 	%r777, %r771, %r773;
	setp.eq.s32 	%p127, %r766, 5;
	selp.b32 	%r778, %r777, %r772, %p127;
	add.s32 	%r779, %r777, %r774;
	setp.eq.s32 	%p128, %r766, 6;
	selp.b32 	%r780, %r779, %r778, %p128;
	add.s32 	%r781, %r779, %r775;
	setp.eq.s32 	%p129, %r766, 7;
	selp.b32 	%r782, %r781, %r780, %p129;
	add.s32 	%r783, %r781, %r776;
	setp.eq.s32 	%p130, %r766, 8;
	selp.b32 	%r784, %r783, %r782, %p130;
	ld.shared.v4.u32 	{%r785, %r786, %r787, %r788}, [_ZZN3cub18CUB_300001_SM_10006detail6select23DeviceSelectSweepKernelINS2_10policy_hubIiiiLb0ELNS0_10SelectImplE2EE10Policy1000EPiN6thrust24THRUST_300001_SM_1000_NS6detail15normal_iteratorINSA_10device_ptrIiEEEESF_S8_NS0_13ScanTileStateIiLb1EEE7is_evenNS0_8NullTypeEiNS2_19streaming_context_tIiLb0EEELS5_2EEEvT0_T1_T2_T3_T4_T5_T6_T7_iT8_NS1_7vsmem_tEE19static_temp_storage+32];
	add.s32 	%r789, %r783, %r785;
	setp.eq.s32 	%p131, %r766, 9;
	selp.b32 	%r790, %r789, %r784, %p131;
	add.s32 	%r791, %r789, %r786;
	setp.eq.s32 	%p132, %r766, 10;
	selp.b32 	%r792, %r791, %r790, %p132;
	add.s32 	%r793, %r791, %r787;
	setp.eq.s32 	%p133, %r766, 11;
	selp.b32 	%r794, %r793, %r792, %p133;
	add.s32 	%r795, %r793, %r788;
	setp.eq.s32 	%p134, %r766, 12;
	selp.b32 	%r796, %r795, %r794, %p134;
	ld.shared.v2.u32 	{%r797, %r798}, [_ZZN3cub18CUB_300001_SM_10006detail6select23DeviceSelectSweepKernelINS2_10policy_hubIiiiLb0ELNS0_10SelectImplE2EE10Policy1000EPiN6thrust24THRUST_300001_SM_1000_NS6detail15normal_iteratorINSA_10device_ptrIiEEEESF_S8_NS0_13ScanTileStateIiLb1EEE7is_evenNS0_8NullTypeEiNS2_19streaming_context_tIiLb0EEELS5_2EEEvT0_T1_T2_T3_T4_T5_T6_T7_iT8_NS1_7vsmem_tEE19static_temp_storage+48];
	add.s32 	%r799, %r795, %r797;
	setp.eq.s32 	%p135, %r766, 13;
	selp.b32 	%r800, %r799, %r796, %p135;
	setp.lt.u32 	%p136, %r100, 32;
	selp.b32 	%r801, 0, %r800, %p136;
	setp.eq.s32 	%p137, %r717, 0;
	add.s32 	%r805, %r1605, %r750;
	add.s32 	%r806, %r1606, %r805;
	add.s32 	%r807, %r1607, %r806;
	add.s32 	%r808, %r1608, %r807;
	add.s32 	%r809, %r1609, %r808;
	add.s32 	%r810, %r1610, %r809;
	add.s32 	%r811, %r1611, %r810;
	sub.s32 	%r812, %r742, %r811;
	selp.b32 	%r813, 0, %r812, %p137;
	add.s32 	%r814, %r801, %r813;
	add.s32 	%r815, %r814, %r1601;
	add.s32 	%r816, %r748, %r814;
	add.s32 	%r817, %r749, %r814;
	add.s32 	%r818, %r750, %r814;
	add.s32 	%r819, %r805, %r814;
	add.s32 	%r820, %r806, %r814;
	add.s32 	%r821, %r807, %r814;
	add.s32 	%r822, %r808, %r814;
	add.s32 	%r823, %r809, %r814;
	add.s32 	%r824, %r810, %r814;
	add.s32 	%r825, %r99, %r798;
	add.s32 	%r826, %r825, %r799;
	add.s32 	%r1645, %r826, -4928;
	bar.sync 	0;
	sub.s32 	%r160, %r99, %r1645;
	sub.s32 	%r827, %r101, %r814;
	setp.eq.s32 	%p138, %r1601, 0;
	add.s32 	%r828, %r814, %r160;
	selp.b32 	%r829, %r827, %r828, %p138;
	shl.b32 	%r830, %r829, 2;
	add.s32 	%r831, %r761, %r830;
	st.shared.u32 	[%r831], %r1590;
	sub.s32 	%r832, %r104, %r815;
	setp.eq.s32 	%p139, %r1602, 0;
	add.s32 	%r833, %r828, %r1601;
	selp.b32 	%r834, %r832, %r833, %p139;
	shl.b32 	%r835, %r834, 2;
	add.s32 	%r836, %r761, %r835;
	st.shared.u32 	[%r836], %r1591;
	sub.s32 	%r837, %r101, %r816;
	add.s32 	%r838, %r837, 2;
	setp.eq.s32 	%p140, %r1603, 0;
	add.s32 	%r839, %r833, %r1602;
	selp.b32 	%r840, %r838, %r839, %p140;
	shl.b32 	%r841, %r840, 2;
	add.s32 	%r842, %r761, %r841;
	st.shared.u32 	[%r842], %r1592;
	sub.s32 	%r843, %r101, %r817;
	add.s32 	%r844, %r843, 3;
	setp.eq.s32 	%p141, %r1604, 0;
	add.s32 	%r845, %r839, %r1603;
	selp.b32 	%r846, %r844, %r845, %p141;
	shl.b32 	%r847, %r846, 2;
	add.s32 	%r848, %r761, %r847;
	st.shared.u32 	[%r848], %r1593;
	sub.s32 	%r849, %r101, %r818;
	add.s32 	%r850, %r849, 4;
	setp.eq.s32 	%p142, %r1605, 0;
	add.s32 	%r851, %r845, %r1604;
	selp.b32 	%r852, %r850, %r851, %p142;
	shl.b32 	%r853, %r852, 2;
	add.s32 	%r854, %r761, %r853;
	st.shared.u32 	[%r854], %r1594;
	sub.s32 	%r855, %r101, %r819;
	add.s32 	%r856, %r855, 5;
	setp.eq.s32 	%p143, %r1606, 0;
	add.s32 	%r857, %r851, %r1605;
	selp.b32 	%r858, %r856, %r857, %p143;
	shl.b32 	%r859, %r858, 2;
	add.s32 	%r860, %r761, %r859;
	st.shared.u32 	[%r860], %r1595;
	sub.s32 	%r861, %r101, %r820;
	add.s32 	%r862, %r861, 6;
	setp.eq.s32 	%p144, %r1607, 0;
	add.s32 	%r863, %r857, %r1606;
	selp.b32 	%r864, %r862, %r863, %p144;
	shl.b32 	%r865, %r864, 2;
	add.s32 	%r866, %r761, %r865;
	st.shared.u32 	[%r866], %r1596;
	sub.s32 	%r867, %r101, %r821;
	add.s32 	%r868, %r867, 7;
	setp.eq.s32 	%p145, %r1608, 0;
	add.s32 	%r869, %r863, %r1607;
	selp.b32 	%r870, %r868, %r869, %p145;
	shl.b32 	%r871, %r870, 2;
	add.s32 	%r872, %r761, %r871;
	st.shared.u32 	[%r872], %r1597;
	sub.s32 	%r873, %r101, %r822;
	add.s32 	%r874, %r873, 8;
	setp.eq.s32 	%p146, %r1609, 0;
	add.s32 	%r875, %r869, %r1608;
	selp.b32 	%r876, %r874, %r875, %p146;
	shl.b32 	%r877, %r876, 2;
	add.s32 	%r878, %r761, %r877;
	st.shared.u32 	[%r878], %r1598;
	sub.s32 	%r879, %r129, %r823;
	setp.eq.s32 	%p147, %r1610, 0;
	add.s32 	%r880, %r875, %r1609;
	selp.b32 	%r881, %r879, %r880, %p147;
	shl.b32 	%r882, %r881, 2;
	add.s32 	%r883, %r761, %r882;
	st.shared.u32 	[%r883], %r1599;
	sub.s32 	%r884, %r101, %r824;
	add.s32 	%r885, %r884, 10;
	setp.eq.s32 	%p148, %r1611, 0;
	add.s32 	%r886, %r880, %r1610;
	selp.b32 	%r887, %r885, %r886, %p148;
	shl.b32 	%r888, %r887, 2;
	add.s32 	%r889, %r761, %r888;
	st.shared.u32 	[%r889], %r1600;
	bar.sync 	0;
	setp.ge.s32 	%p149, %r100, %r99;
	shl.b32 	%r890, %r100, 2;
	add.s32 	%r161, %r761, %r890;
	@%p149 bra 	$L__BB4_75;
	ld.param.u32 	%r1575, [_ZN3cub18CUB_300001_SM_10006detail6select23DeviceSelectSweepKernelINS2_10policy_hubIiiiLb0ELNS0_10SelectImplE2EE10Policy1000EPiN6thrust24THRUST_300001_SM_1000_NS6detail15normal_iteratorINSA_10device_ptrIiEEEESF_S8_NS0_13ScanTileStateIiLb1EEE7is_evenNS0_8NullTypeEiNS2_19streaming_context_tIiLb0EEELS5_2EEEvT0_T1_T2_T3_T4_T5_T6_T7_iT8_NS1_7vsmem_tE_param_7];
	ld.shared.u32 	%r891, [%r161];
	not.b32 	%r892, %r100;
	add.s32 	%r893, %r1575, %r892;
	setp.lt.s32 	%p150, %r100, %r160;
	sub.s32 	%r894, %r100, %r160;
	selp.b32 	%r895, %r893, %r894, %p150;
	mul.wide.s32 	%rd65, %r895, 4;
	add.s64 	%rd66, %rd3, %rd65;
	st.global.u32 	[%rd66], %r891;
$L__BB4_75:
	ld.param.u32 	%r1576, [_ZN3cub18CUB_300001_SM_10006detail6select23DeviceSelectSweepKernelINS2_10policy_hubIiiiLb0ELNS0_10SelectImplE2EE10Policy1000EPiN6thrust24THRUST_300001_SM_1000_NS6detail15normal_iteratorINSA_10device_ptrIiEEEESF_S8_NS0_13ScanTileStateIiLb1EEE7is_evenNS0_8NullTypeEiNS2_19streaming_context_tIiLb0EEELS5_2EEEvT0_T1_T2_T3_T4_T5_T6_T7_iT8_NS1_7vsmem_tE_param_7];
	add.s32 	%r162, %r100, 448;
	sub.s32 	%r163, %r1576, %r100;
	setp.ge.s32 	%p151, %r162, %r99;
	@%p151 bra 	$L__BB4_77;
	ld.shared.u32 	%r896, [%r161+1792];
	add.s32 	%r897, %r163, -449;
	setp.lt.s32 	%p152, %r162, %r160;
	sub.s32 	%r898, %r162, %r160;
	selp.b32 	%r899, %r897, %r898, %p152;
	mul.wide.s32 	%rd67, %r899, 4;
	add.s64 	%rd68, %rd3, %rd67;
	st.global.u32 	[%rd68], %r896;
$L__BB4_77:
	add.s32 	%r164, %r100, 896;
	setp.ge.s32 	%p153, %r164, %r99;
	@%p153 bra 	$L__BB4_79;
	ld.shared.u32 	%r900, [%r161+3584];
	add.s32 	%r901, %r163, -897;
	setp.lt.s32 	%p154, %r164, %r160;
	sub.s32 	%r902, %r164, %r160;
	selp.b32 	%r903, %r901, %r902, %p154;
	mul.wide.s32 	%rd69, %r903, 4;
	add.s64 	%rd70, %rd3, %rd69;
	st.global.u32 	[%rd70], %r900;
$L__BB4_79:
	add.s32 	%r165, %r100, 1344;
	setp.ge.s32 	%p155, %r165, %r99;
	@%p155 bra 	$L__BB4_81;
	ld.shared.u32 	%r904, [%r161+5376];
	add.s32 	%r905, %r163, -1345;
	setp.lt.s32 	%p156, %r165, %r160;
	sub.s32 	%r906, %r165, %r160;
	selp.b32 	%r907, %r905, %r906, %p156;
	mul.wide.s32 	%rd71, %r907, 4;
	add.s64 	%rd72, %rd3, %rd71;
	st.global.u32 	[%rd72], %r904;
$L__BB4_81:
	add.s32 	%r166, %r100, 1792;
	setp.ge.s32 	%p157, %r166, %r99;
	@%p157 bra 	$L__BB4_83;
	ld.shared.u32 	%r908, [%r161+7168];
	add.s32 	%r909, %r163, -1793;
	setp.lt.s32 	%p158, %r166, %r160;
	sub.s32 	%r910, %r166, %r160;
	selp.b32 	%r911, %r909, %r910, %p158;
	mul.wide.s32 	%rd73, %r911, 4;
	add.s64 	%rd74, %rd3, %rd73;
	st.global.u32 	[%rd74], %r908;
$L__BB4_83:
	add.s32 	%r167, %r100, 2240;
	setp.ge.s32 	%p159, %r167, %r99;
	@%p159 bra 	$L__BB4_85;
	ld.shared.u32 	%r912, [%r161+8960];
	add.s32 	%r913, %r163, -2241;
	setp.lt.s32 	%p160, %r167, %r160;
	sub.s32 	%r914, %r167, %r160;
	selp.b32 	%r915, %r913, %r914, %p160;
	mul.wide.s32 	%rd75, %r915, 4;
	add.s64 	%rd76, %rd3, %rd75;
	st.global.u32 	[%rd76], %r912;
$L__BB4_85:
	add.s32 	%r168, %r100, 2688;
	setp.ge.s32 	%p161, %r168, %r99;
	@%p161 bra 	$L__BB4_87;
	ld.shared.u32 	%r916, [%r161+10752];
	add.s32 	%r917, %r163, -2689;
	setp.lt.s32 	%p162, %r168, %r160;
	sub.s32 	%r918, %r168, %r160;
	selp.b32 	%r919, %r917, %r918, %p162;
	mul.wide.s32 	%rd77, %r919, 4;
	add.s64 	%rd78, %rd3, %rd77;
	st.global.u32 	[%rd78], %r916;
$L__BB4_87:
	add.s32 	%r169, %r100, 3136;
	setp.ge.s32 	%p163, %r169, %r99;
	@%p163 bra 	$L__BB4_89;
	ld.shared.u32 	%r920, [%r161+12544];
	add.s32 	%r921, %r163, -3137;
	setp.lt.s32 	%p164, %r169, %r160;
	sub.s32 	%r922, %r169, %r160;
	selp.b32 	%r923, %r921, %r922, %p164;
	mul.wide.s32 	%rd79, %r923, 4;
	add.s64 	%rd80, %rd3, %rd79;
	st.global.u32 	[%rd80], %r920;
$L__BB4_89:
	add.s32 	%r170, %r100, 3584;
	setp.ge.s32 	%p165, %r170, %r99;
	@%p165 bra 	$L__BB4_91;
	ld.shared.u32 	%r924, [%r161+14336];
	add.s32 	%r925, %r163, -3585;
	setp.lt.s32 	%p166, %r170, %r160;
	sub.s32 	%r926, %r170, %r160;
	selp.b32 	%r927, %r925, %r926, %p166;
	mul.wide.s32 	%rd81, %r927, 4;
	add.s64 	%rd82, %rd3, %rd81;
	st.global.u32 	[%rd82], %r924;
$L__BB4_91:
	add.s32 	%r171, %r100, 4032;
	setp.ge.s32 	%p167, %r171, %r99;
	@%p167 bra 	$L__BB4_93;
	ld.shared.u32 	%r928, [%r161+16128];
	add.s32 	%r929, %r163, -4033;
	setp.lt.s32 	%p168, %r171, %r160;
	sub.s32 	%r930, %r171, %r160;
	selp.b32 	%r931, %r929, %r930, %p168;
	mul.wide.s32 	%rd83, %r931, 4;
	add.s64 	%rd84, %rd3, %rd83;
	st.global.u32 	[%rd84], %r928;
$L__BB4_93:
	add.s32 	%r932, %r100, 4480;
	sub.s32 	%r933, %r932, %r160;
	setp.lt.s32 	%p169, %r932, %r160;
	add.s32 	%r934, %r163, -4481;
	selp.b32 	%r172, %r934, %r933, %p169;
	setp.ge.s32 	%p170, %r932, %r99;
	@%p170 bra 	$L__BB4_179;
	ld.shared.u32 	%r935, [%r161+17920];
	mul.wide.s32 	%rd85, %r172, 4;
	add.s64 	%rd86, %rd3, %rd85;
	st.global.u32 	[%rd86], %r935;
	bra.uni 	$L__BB4_179;
$L__BB4_95:
	cvt.s64.s32 	%rd20, %r2;
	mov.u32 	%r173, %tid.x;
	mul.lo.s32 	%r174, %r173, 11;
	setp.ge.s32 	%p3, %r174, %r99;
	cvt.u64.u32 	%rd21, %r174;
	add.s64 	%rd10, %rd21, %rd20;
	shl.b64 	%rd22, %rd10, 2;
	add.s64 	%rd11, %rd1, %rd22;
	@%p3 bra 	$L__BB4_97;
	ld.global.u32 	%r1612, [%rd11];
$L__BB4_97:
	add.s32 	%r177, %r174, 1;
	setp.ge.s32 	%p4, %r177, %r99;
	@%p4 bra 	$L__BB4_99;
	ld.global.u32 	%r1613, [%rd11+4];
$L__BB4_99:
	add.s32 	%r180, %r174, 2;
	setp.ge.s32 	%p5, %r180, %r99;
	@%p5 bra 	$L__BB4_101;
	ld.global.u32 	%r1614, [%rd11+8];
$L__BB4_101:
	add.s32 	%r183, %r174, 3;
	setp.ge.s32 	%p6, %r183, %r99;
	@%p6 bra 	$L__BB4_103;
	ld.global.u32 	%r1615, [%rd11+12];
$L__BB4_103:
	add.s32 	%r186, %r174, 4;
	setp.ge.s32 	%p7, %r186, %r99;
	@%p7 bra 	$L__BB4_105;
	ld.global.u32 	%r1616, [%rd11+16];
$L__BB4_105:
	add.s32 	%r189, %r174, 5;
	setp.ge.s32 	%p8, %r189, %r99;
	@%p8 bra 	$L__BB4_107;
	ld.global.u32 	%r1617, [%rd11+20];
$L__BB4_107:
	add.s32 	%r192, %r174, 6;
	setp.ge.s32 	%p9, %r192, %r99;
	@%p9 bra 	$L__BB4_109;
	ld.global.u32 	%r1618, [%rd11+24];
$L__BB4_109:
	add.s32 	%r195, %r174, 7;
	setp.ge.s32 	%p10, %r195, %r99;
	@%p10 bra 	$L__BB4_111;
	ld.global.u32 	%r1619, [%rd11+28];
$L__BB4_111:
	add.s32 	%r198, %r174, 8;
	setp.ge.s32 	%p11, %r198, %r99;
	@%p11 bra 	$L__BB4_113;
	ld.global.u32 	%r1620, [%rd11+32];
$L__BB4_113:
	add.s32 	%r201, %r174, 9;
	setp.ge.s32 	%p12, %r201, %r99;
	@%p12 bra 	$L__BB4_115;
	ld.global.u32 	%r1621, [%rd11+36];
$L__BB4_115:
	add.s32 	%r204, %r174, 10;
	setp.ge.s32 	%p13, %r204, %r99;
	@%p13 bra 	$L__BB4_117;
	ld.global.u32 	%r1622, [%rd11+40];
$L__BB4_117:
	setp.ge.s32 	%p14, %r174, %r99;
	bar.sync 	0;
	add.s64 	%rd12, %rd4, %rd22;
	mov.b32 	%r1623, 1;
	@%p14 bra 	$L__BB4_119;
	ld.global.u32 	%r300, [%rd12];
	not.b32 	%r301, %r300;
	and.b32  	%r1623, %r301, 1;
$L__BB4_119:
	setp.ge.s32 	%p15, %r177, %r99;
	mov.b32 	%r1624, 1;
	@%p15 bra 	$L__BB4_121;
	ld.global.u32 	%r303, [%rd12+4];
	not.b32 	%r304, %r303;
	and.b32  	%r1624, %r304, 1;
$L__BB4_121:
	setp.ge.s32 	%p16, %r180, %r99;
	mov.b32 	%r1625, 1;
	@%p16 bra 	$L__BB4_123;
	ld.global.u32 	%r306, [%rd12+8];
	not.b32 	%r307, %r306;
	and.b32  	%r1625, %r307, 1;
$L__BB4_123:
	setp.ge.s32 	%p17, %r183, %r99;
	mov.b32 	%r1626, 1;
	@%p17 bra 	$L__BB4_125;
	ld.global.u32 	%r309, [%rd12+12];
	not.b32 	%r310, %r309;
	and.b32  	%r1626, %r310, 1;
$L__BB4_125:
	setp.ge.s32 	%p18, %r186, %r99;
	mov.b32 	%r1627, 1;
	@%p18 bra 	$L__BB4_127;
	ld.global.u32 	%r312, [%rd12+16];
	not.b32 	%r313, %r312;
	and.b32  	%r1627, %r313, 1;
$L__BB4_127:
	setp.ge.s32 	%p19, %r189, %r99;
	mov.b32 	%r1628, 1;
	@%p19 bra 	$L__BB4_129;
	ld.global.u32 	%r315, [%rd12+20];
	not.b32 	%r316, %r315;
	and.b32  	%r1628, %r316, 1;
$L__BB4_129:
	setp.ge.s32 	%p20, %r192, %r99;
	mov.b32 	%r1629, 1;
	@%p20 bra 	$L__BB4_131;
	ld.global.u32 	%r318, [%rd12+24];
	not.b32 	%r319, %r318;
	and.b32  	%r1629, %r319, 1;
$L__BB4_131:
	setp.ge.s32 	%p21, %r195, %r99;
	mov.b32 	%r1630, 1;
	@%p21 bra 	$L__BB4_133;
	ld.global.u32 	%r321, [%rd12+28];
	not.b32 	%r322, %r321;
	and.b32  	%r1630, %r322, 1;
$L__BB4_133:
	setp.ge.s32 	%p22, %r198, %r99;
	mov.b32 	%r1631, 1;
	@%p22 bra 	$L__BB4_135;
	ld.global.u32 	%r324, [%rd12+32];
	not.b32 	%r325, %r324;
	and.b32  	%r1631, %r325, 1;
$L__BB4_135:
	setp.ge.s32 	%p23, %r201, %r99;
	mov.b32 	%r1632, 1;
	@%p23 bra 	$L__BB4_137;
	ld.global.u32 	%r327, [%rd12+36];
	not.b32 	%r328, %r327;
	and.b32  	%r1632, %r328, 1;
$L__BB4_137:
	setp.ge.s32 	%p24, %r204, %r99;
	mov.b32 	%r1633, 1;
	@%p24 bra 	$L__BB4_139;
	ld.global.u32 	%r330, [%rd12+40];
	not.b32 	%r331, %r330;
	and.b32  	%r1633, %r331, 1;
$L__BB4_139:
	bar.sync 	0;
	add.s32 	%r363, %r1624, %r1623;
	add.s32 	%r364, %r1625, %r363;
	add.s32 	%r365, %r1626, %r364;
	add.s32 	%r366, %r1627, %r365;
	add.s32 	%r367, %r1628, %r366;
	add.s32 	%r368, %r1629, %r367;
	add.s32 	%r369, %r1630, %r368;
	add.s32 	%r370, %r1631, %r369;
	add.s32 	%r371, %r1632, %r370;
	add.s32 	%r337, %r1633, %r371;
	// begin inline asm
	mov.u32 %r332, %laneid;
	// end inline asm
	mov.b32 	%r335, 1;
	mov.b32 	%r360, 0;
	mov.b32 	%r362, -1;
	// begin inline asm
	{  .reg .s32 r0;  .reg .pred p;  shfl.sync.up.b32 r0|p, %r337, %r335, %r360, %r362;  @p add.s32 r0, r0, %r337;  mov.s32 %r333, r0;}
	// end inline asm
	mov.b32 	%r341, 2;
	// begin inline asm
	{  .reg .s32 r0;  .reg .pred p;  shfl.sync.up.b32 r0|p, %r333, %r341, %r360, %r362;  @p add.s32 r0, r0, %r333;  mov.s32 %r339, r0;}
	// end inline asm
	mov.b32 	%r347, 4;
	// begin inline asm
	{  .reg .s32 r0;  .reg .pred p;  shfl.sync.up.b32 r0|p, %r339, %r347, %r360, %r362;  @p add.s32 r0, r0, %r339;  mov.s32 %r345, r0;}
	// end inline asm
	mov.b32 	%r353, 8;
	// begin inline asm
	{  .reg .s32 r0;  .reg .pred p;  shfl.sync.up.b32 r0|p, %r345, %r353, %r360, %r362;  @p add.s32 r0, r0, %r345;  mov.s32 %r351, r0;}
	// end inline asm
	mov.b32 	%r359, 16;
	// begin inline asm
	{  .reg .s32 r0;  .reg .pred p;  shfl.sync.up.b32 r0|p, %r351, %r359, %r360, %r362;  @p add.s32 r0, r0, %r351;  mov.s32 %r357, r0;}
	// end inline asm
	setp.ne.s32 	%p25, %r332, 31;
	@%p25 bra 	$L__BB4_141;
	shr.u32 	%r372, %r173, 3;
	and.b32  	%r373, %r372, 124;
	mov.u32 	%r374, _ZZN3cub18CUB_300001_SM_10006detail6select23DeviceSelectSweepKernelINS2_10policy_hubIiiiLb0ELNS0_10SelectImplE2EE10Policy1000EPiN6thrust24THRUST_300001_SM_1000_NS6detail15normal_iteratorINSA_10device_ptrIiEEEESF_S8_NS0_13ScanTileStateIiLb1EEE7is_evenNS0_8NullTypeEiNS2_19streaming_context_tIiLb0EEELS5_2EEEvT0_T1_T2_T3_T4_T5_T6_T7_iT8_NS1_7vsmem_tEE19static_temp_storage;
	add.s32 	%r375, %r374, %r373;
	st.shared.u32 	[%r375], %r357;
$L__BB4_141:
	sub.s32 	%r376, %r357, %r337;
	bar.sync 	0;
	ld.shared.v4.u32 	{%r377, %r378, %r379, %r380}, [_ZZN3cub18CUB_300001_SM_10006detail6select23DeviceSelectSweepKernelINS2_10policy_hubIiiiLb0ELNS0_10SelectImplE2EE10Policy1000EPiN6thrust24THRUST_300001_SM_1000_NS6detail15normal_iteratorINSA_10device_ptrIiEEEESF_S8_NS0_13ScanTileStateIiLb1EEE7is_evenNS0_8NullTypeEiNS2_19streaming_context_tIiLb0EEELS5_2EEEvT0_T1_T2_T3_T4_T5_T6_T7_iT8_NS1_7vsmem_tEE19static_temp_storage];
	shr.u32 	%r381, %r173, 5;
	add.s32 	%r382, %r378, %r377;
	setp.eq.s32 	%p26, %r381, 2;
	selp.b32 	%r383, %r382, %r377, %p26;
	add.s32 	%r384, %r382, %r379;
	setp.eq.s32 	%p27, %r381, 3;
	selp.b32 	%r385, %r384, %r383, %p27;
	add.s32 	%r386, %r384, %r380;
	setp.eq.s32 	%p28, %r381, 4;
	selp.b32 	%r387, %r386, %r385, %p28;
	ld.shared.v4.u32 	{%r388, %r389, %r390, %r391}, [_ZZN3cub18CUB_300001_SM_10006detail6select23DeviceSelectSweepKernelINS2_10policy_hubIiiiLb0ELNS0_10SelectImplE2EE10Policy1000EPiN6thrust24THRUST_300001_SM_1000_NS6detail15normal_iteratorINSA_10device_ptrIiEEEESF_S8_NS0_13ScanTileStateIiLb1EEE7is_evenNS0_8NullTypeEiNS2_19streaming_context_tIiLb0EEELS5_2EEEvT0_T1_T2_T3_T4_T5_T6_T7_iT8_NS1_7vsmem_tEE19static_temp_storage+16];
	add.s32 	%r392, %r386, %r388;
	setp.eq.s32 	%p29, %r381, 5;
	selp.b32 	%r393, %r392, %r387, %p29;
	add.s32 	%r394, %r392, %r389;
	setp.eq.s32 	%p30, %r381, 6;
	selp.b32 	%r395, %r394, %r393, %p30;
	add.s32 	%r396, %r394, %r390;
	setp.eq.s32 	%p31, %r381, 7;
	selp.b32 	%r397, %r396, %r395, %p31;
	add.s32 	%r398, %r396, %r391;
	setp.eq.s32 	%p32, %r381, 8;
	selp.b32 	%r399, %r398, %r397, %p32;
	ld.shared.v4.u32 	{%r400, %r401, %r402, %r403}, [_ZZN3cub18CUB_300001_SM_10006detail6select23DeviceSelectSweepKernelINS2_10policy_hubIiiiLb0ELNS0_10SelectImplE2EE10Policy1000EPiN6thrust24THRUST_300001_SM_1000_NS6detail15normal_iteratorINSA_10device_ptrIiEEEESF_S8_NS0_13ScanTileStateIiLb1EEE7is_evenNS0_8NullTypeEiNS2_19streaming_context_tIiLb0EEELS5_2EEEvT0_T1_T2_T3_T4_T5_T6_T7_iT8_NS1_7vsmem_tEE19static_temp_storage+32];
	add.s32 	%r404, %r398, %r400;
	setp.eq.s32 	%p33, %r381, 9;
	selp.b32 	%r405, %r404, %r399, %p33;
	add.s32 	%r406, %r404, %r401;
	setp.eq.s32 	%p34, %r381, 10;
	selp.b32 	%r407, %r406, %r405, %p34;
	add.s32 	%r408, %r406, %r402;
	setp.eq.s32 	%p35, %r381, 11;
	selp.b32 	%r409, %r408, %r407, %p35;
	add.s32 	%r410, %r408, %r403;
	setp.eq.s32 	%p36, %r381, 12;
	selp.b32 	%r411, %r410, %r409, %p36;
	ld.shared.v2.u32 	{%r412, %r413}, [_ZZN3cub18CUB_300001_SM_10006detail6select23DeviceSelectSweepKernelINS2_10policy_hubIiiiLb0ELNS0_10SelectImplE2EE10Policy1000EPiN6thrust24THRUST_300001_SM_1000_NS6detail15normal_iteratorINSA_10device_ptrIiEEEESF_S8_NS0_13ScanTileStateIiLb1EEE7is_evenNS0_8NullTypeEiNS2_19streaming_context_tIiLb0EEELS5_2EEEvT0_T1_T2_T3_T4_T5_T6_T7_iT8_NS1_7vsmem_tEE19static_temp_storage+48];
	add.s32 	%r414, %r410, %r412;
	setp.eq.s32 	%p37, %r381, 13;
	selp.b32 	%r415, %r414, %r411, %p37;
	add.s32 	%r232, %r414, %r413;
	setp.gt.u32 	%p38, %r173, 31;
	setp.lt.u32 	%p39, %r173, 32;
	setp.eq.s32 	%p40, %r332, 0;
	selp.b32 	%r416, 0, %r376, %p40;
	add.s32 	%r1644, %r415, %r416;
	selp.b32 	%r234, %r376, %r1644, %p39;
	@%p38 bra 	$L__BB4_157;
	setp.ne.s32 	%p41, %r173, 0;
	mul.wide.s32 	%rd24, %r1, 8;
	add.s64 	%rd13, %rd2, %rd24;
	@%p41 bra 	$L__BB4_144;
	st.shared.u32 	[_ZZN3cub18CUB_300001_SM_10006detail6select23DeviceSelectSweepKernelINS2_10policy_hubIiiiLb0ELNS0_10SelectImplE2EE10Policy1000EPiN6thrust24THRUST_300001_SM_1000_NS6detail15normal_iteratorINSA_10device_ptrIiEEEESF_S8_NS0_13ScanTileStateIiLb1EEE7is_evenNS0_8NullTypeEiNS2_19streaming_context_tIiLb0EEELS5_2EEEvT0_T1_T2_T3_T4_T5_T6_T7_iT8_NS1_7vsmem_tEE19static_temp_storage+108], %r232;
	add.s64 	%rd25, %rd13, 256;
	mov.b32 	%r417, 100;
	// begin inline asm
	st.relaxed.gpu.v2.u32 [%rd25], {%r417, %r232};
	// end inline asm
$L__BB4_144:
	not.b32 	%r423, %r173;
	add.s32 	%r1640, %r1, %r423;
	mov.b32 	%r419, 665;
	// begin inline asm
	nanosleep.u32 %r419;
	// end inline asm
	mul.wide.s32 	%rd27, %r1640, 8;
	add.s64 	%rd28, %rd2, %rd27;
	add.s64 	%rd26, %rd28, 256;
	// begin inline asm
	ld.relaxed.gpu.v2.u32 {%r1641, %r1635}, [%rd26];
	// end inline asm
	mov.b32 	%r1636, 238;
$L__BB4_145:
	setp.eq.s32 	%p42, %r1641, 99;
	mov.b32 	%r424, -1;
	vote.sync.any.pred 	%p43, %p42, %r424;
	not.pred 	%p44, %p43;
	@%p44 bra 	$L__BB4_147;
	// begin inline asm
	nanosleep.u32 %r1636;
	// end inline asm
	shr.u32 	%r1636, %r1636, 1;
	// begin inline asm
	ld.relaxed.gpu.v2.u32 {%r1641, %r1635}, [%rd26];
	// end inline asm
	bra.uni 	$L__BB4_145;
$L__BB4_147:
	setp.eq.s32 	%p45, %r1641, 101;
	mov.b32 	%r451, -1;
	vote.sync.ballot.b32 	%r453, %p45, %r451;
	// begin inline asm
	mov.u32 %r426, %lanemask_ge;
	// end inline asm
	and.b32  	%r454, %r453, %r426;
	or.b32  	%r455, %r454, -2147483648;
	add.s32 	%r456, %r455, -1;
	not.b32 	%r457, %r455;
	and.b32  	%r458, %r457, %r456;
	popc.b32 	%r430, %r458;
	mov.b32 	%r429, 1;
	// begin inline asm
	shfl.sync.down.b32 %r427, %r1635, %r429, %r430, %r451;
	// end inline asm
	setp.lt.s32 	%p47, %r332, %r430;
	selp.b32 	%r459, %r427, 0, %p47;
	add.s32 	%r433, %r459, %r1635;
	mov.b32 	%r434, 2;
	// begin inline asm
	shfl.sync.down.b32 %r432, %r433, %r434, %r430, %r451;
	// end inline asm
	add.s32 	%r460, %r332, 2;
	setp.gt.s32 	%p48, %r460, %r430;
	selp.b32 	%r461, 0, %r432, %p48;
	add.s32 	%r438, %r433, %r461;
	mov.b32 	%r439, 4;
	// begin inline asm
	shfl.sync.down.b32 %r437, %r438, %r439, %r430, %r451;
	// end inline asm
	add.s32 	%r462, %r332, 4;
	setp.gt.s32 	%p49, %r462, %r430;
	selp.b32 	%r463, 0, %r437, %p49;
	add.s32 	%r443, %r438, %r463;
	mov.b32 	%r444, 8;
	// begin inline asm
	shfl.sync.down.b32 %r442, %r443, %r444, %r430, %r451;
	// end inline asm
	add.s32 	%r464, %r332, 8;
	setp.gt.s32 	%p50, %r464, %r430;
	selp.b32 	%r465, 0, %r442, %p50;
	add.s32 	%r448, %r443, %r465;
	mov.b32 	%r449, 16;
	// begin inline asm
	shfl.sync.down.b32 %r447, %r448, %r449, %r430, %r451;
	// end inline asm
	add.s32 	%r466, %r332, 16;
	setp.gt.s32 	%p51, %r466, %r430;
	selp.b32 	%r467, 0, %r447, %p51;
	add.s32 	%r1637, %r448, %r467;
	add.s64 	%rd15, %rd2, 256;
	mov.b32 	%r1638, 238;
$L__BB4_148:
	setp.ne.s32 	%p52, %r1641, 101;
	mov.b32 	%r468, -1;
	vote.sync.all.pred 	%p53, %p52, %r468;
	not.pred 	%p54, %p53;
	@%p54 bra 	$L__BB4_153;
	shr.u32 	%r1638, %r1638, 1;
	mul.wide.s32 	%rd53, %r1640, 8;
	add.s64 	%rd54, %rd15, %rd53;
	add.s64 	%rd52, %rd54, -256;
	// begin inline asm
	ld.relaxed.gpu.v2.u32 {%r1641, %r1642}, [%rd52];
	// end inline asm
	mov.u32 	%r1643, %r1638;
$L__BB4_150:
	setp.eq.s32 	%p91, %r1641, 99;
	mov.b32 	%r623, -1;
	vote.sync.any.pred 	%p92, %p91, %r623;
	not.pred 	%p93, %p92;
	@%p93 bra 	$L__BB4_152;
	// begin inline asm
	nanosleep.u32 %r1643;
	// end inline asm
	shr.u32 	%r1643, %r1643, 1;
	// begin inline asm
	ld.relaxed.gpu.v2.u32 {%r1641, %r1642}, [%rd52];
	// end inline asm
	bra.uni 	$L__BB4_150;
$L__BB4_152:
	setp.eq.s32 	%p94, %r1641, 101;
	mov.b32 	%r649, -1;
	vote.sync.ballot.b32 	%r650, %p94, %r649;
	and.b32  	%r651, %r650, %r426;
	or.b32  	%r652, %r651, -2147483648;
	add.s32 	%r653, %r652, -1;
	not.b32 	%r654, %r652;
	and.b32  	%r655, %r654, %r653;
	popc.b32 	%r628, %r655;
	mov.b32 	%r627, 1;
	// begin inline asm
	shfl.sync.down.b32 %r625, %r1642, %r627, %r628, %r649;
	// end inline asm
	setp.lt.s32 	%p96, %r332, %r628;
	selp.b32 	%r656, %r625, 0, %p96;
	add.s32 	%r631, %r656, %r1642;
	mov.b32 	%r632, 2;
	// begin inline asm
	shfl.sync.down.b32 %r630, %r631, %r632, %r628, %r649;
	// end inline asm
	setp.gt.s32 	%p97, %r460, %r628;
	selp.b32 	%r658, 0, %r630, %p97;
	add.s32 	%r636, %r631, %r658;
	mov.b32 	%r637, 4;
	// begin inline asm
	shfl.sync.down.b32 %r635, %r636, %r637, %r628, %r649;
	// end inline asm
	setp.gt.s32 	%p98, %r462, %r628;
	selp.b32 	%r660, 0, %r635, %p98;
	add.s32 	%r641, %r636, %r660;
	mov.b32 	%r642, 8;
	// begin inline asm
	shfl.sync.down.b32 %r640, %r641, %r642, %r628, %r649;
	// end inline asm
	add.s32 	%r661, %r332, 8;
	setp.gt.s32 	%p99, %r661, %r628;
	selp.b32 	%r662, 0, %r640, %p99;
	add.s32 	%r646, %r641, %r662;
	mov.b32 	%r647, 16;
	// begin inline asm
	shfl.sync.down.b32 %r645, %r646, %r647, %r628, %r649;
	// end inline asm
	add.s32 	%r663, %r332, 16;
	setp.gt.s32 	%p100, %r663, %r628;
	selp.b32 	%r664, 0, %r645, %p100;
	add.s32 	%r665, %r664, %r1637;
	add.s32 	%r1637, %r665, %r646;
	add.s32 	%r1640, %r1640, -32;
	bra.uni 	$L__BB4_148;
$L__BB4_153:
	setp.ne.s32 	%p55, %r173, 0;
	@%p55 bra 	$L__BB4_155;
	add.s32 	%r471, %r1637, %r232;
	add.s64 	%rd29, %rd13, 256;
	mov.b32 	%r470, 101;
	// begin inline asm
	st.relaxed.gpu.v2.u32 [%rd29], {%r470, %r471};
	// end inline asm
	st.shared.u32 	[_ZZN3cub18CUB_300001_SM_10006detail6select23DeviceSelectSweepKernelINS2_10policy_hubIiiiLb0ELNS0_10SelectImplE2EE10Policy1000EPiN6thrust24THRUST_300001_SM_1000_NS6detail15normal_iteratorINSA_10device_ptrIiEEEESF_S8_NS0_13ScanTileStateIiLb1EEE7is_evenNS0_8NullTypeEiNS2_19streaming_context_tIiLb0EEELS5_2EEEvT0_T1_T2_T3_T4_T5_T6_T7_iT8_NS1_7vsmem_tEE19static_temp_storage+100], %r1637;
	st.shared.u32 	[_ZZN3cub18CUB_300001_SM_10006detail6select23DeviceSelectSweepKernelINS2_10policy_hubIiiiLb0ELNS0_10SelectImplE2EE10Policy1000EPiN6thrust24THRUST_300001_SM_1000_NS6detail15normal_iteratorINSA_10device_ptrIiEEEESF_S8_NS0_13ScanTileStateIiLb1EEE7is_evenNS0_8NullTypeEiNS2_19streaming_context_tIiLb0EEELS5_2EEEvT0_T1_T2_T3_T4_T5_T6_T7_iT8_NS1_7vsmem_tEE19static_temp_storage+104], %r471;
$L__BB4_155:
	setp.ne.s32 	%p56, %r332, 0;
	mov.u32 	%r1644, %r234;
	@%p56 bra 	$L__BB4_157;
	st.shared.u32 	[_ZZN3cub18CUB_300001_SM_10006detail6select23DeviceSelectSweepKernelINS2_10policy_hubIiiiLb0ELNS0_10SelectImplE2EE10Policy1000EPiN6thrust24THRUST_300001_SM_1000_NS6detail15normal_iteratorINSA_10device_ptrIiEEEESF_S8_NS0_13ScanTileStateIiLb1EEE7is_evenNS0_8NullTypeEiNS2_19streaming_context_tIiLb0EEELS5_2EEEvT0_T1_T2_T3_T4_T5_T6_T7_iT8_NS1_7vsmem_tEE19static_temp_storage+72], %r1637;
	mov.u32 	%r1644, %r1637;
$L__BB4_157:
	ld.param.u32 	%r1574, [_ZN3cub18CUB_300001_SM_10006detail6select23DeviceSelectSweepKernelINS2_10policy_hubIiiiLb0ELNS0_10SelectImplE2EE10Policy1000EPiN6thrust24THRUST_300001_SM_1000_NS6detail15normal_iteratorINSA_10device_ptrIiEEEESF_S8_NS0_13ScanTileStateIiLb1EEE7is_evenNS0_8NullTypeEiNS2_19streaming_context_tIiLb0EEELS5_2EEEvT0_T1_T2_T3_T4_T5_T6_T7_iT8_NS1_7vsmem_tE_param_7];
	bar.sync 	0;
	setp.eq.s32 	%p57, %r173, 0;
	mov.u32 	%r472, _ZZN3cub18CUB_300001_SM_10006detail6select23DeviceSelectSweepKernelINS2_10policy_hubIiiiLb0ELNS0_10SelectImplE2EE10Policy1000EPiN6thrust24THRUST_300001_SM_1000_NS6detail15normal_iteratorINSA_10device_ptrIiEEEESF_S8_NS0_13ScanTileStateIiLb1EEE7is_evenNS0_8NullTypeEiNS2_19streaming_context_tIiLb0EEELS5_2EEEvT0_T1_T2_T3_T4_T5_T6_T7_iT8_NS1_7vsmem_tEE19static_temp_storage;
	ld.shared.u32 	%r473, [_ZZN3cub18CUB_300001_SM_10006detail6select23DeviceSelectSweepKernelINS2_10policy_hubIiiiLb0ELNS0_10SelectImplE2EE10Policy1000EPiN6thrust24THRUST_300001_SM_1000_NS6detail15normal_iteratorINSA_10device_ptrIiEEEESF_S8_NS0_13ScanTileStateIiLb1EEE7is_evenNS0_8NullTypeEiNS2_19streaming_context_tIiLb0EEELS5_2EEEvT0_T1_T2_T3_T4_T5_T6_T7_iT8_NS1_7vsmem_tEE19static_temp_storage+72];
	selp.b32 	%r474, 0, %r473, %p57;
	add.s32 	%r475, %r474, %r1644;
	add.s32 	%r476, %r475, %r1623;
	add.s32 	%r478, %r363, %r475;
	add.s32 	%r479, %r478, %r1625;
	add.s32 	%r480, %r479, %r1626;
	add.s32 	%r481, %r480, %r1627;
	add.s32 	%r482, %r481, %r1628;
	add.s32 	%r483, %r482, %r1629;
	add.s32 	%r484, %r483, %r1630;
	add.s32 	%r485, %r484, %r1631;
	add.s32 	%r486, %r485, %r1632;
	ld.shared.v2.u32 	{%r487, %r488}, [_ZZN3cub18CUB_300001_SM_10006detail6select23DeviceSelectSweepKernelINS2_10policy_hubIiiiLb0ELNS0_10SelectImplE2EE10Policy1000EPiN6thrust24THRUST_300001_SM_1000_NS6detail15normal_iteratorINSA_10device_ptrIiEEEESF_S8_NS0_13ScanTileStateIiLb1EEE7is_evenNS0_8NullTypeEiNS2_19streaming_context_tIiLb0EEELS5_2EEEvT0_T1_T2_T3_T4_T5_T6_T7_iT8_NS1_7vsmem_tEE19static_temp_storage+104];
	ld.shared.u32 	%r489, [_ZZN3cub18CUB_300001_SM_10006detail6select23DeviceSelectSweepKernelINS2_10policy_hubIiiiLb0ELNS0_10SelectImplE2EE10Policy1000EPiN6thrust24THRUST_300001_SM_1000_NS6detail15normal_iteratorINSA_10device_ptrIiEEEESF_S8_NS0_13ScanTileStateIiLb1EEE7is_evenNS0_8NullTypeEiNS2_19streaming_context_tIiLb0EEELS5_2EEEvT0_T1_T2_T3_T4_T5_T6_T7_iT8_NS1_7vsmem_tEE19static_temp_storage+100];
	mov.u32 	%r491, %nctaid.y;
	mov.u32 	%r492, %ctaid.y;
	mad.lo.s32 	%r493, %r284, %r491, %r492;
	mul.lo.s32 	%r494, %r493, 4928;
	sub.s32 	%r495, %r494, %r489;
	sub.s32 	%r496, 4928, %r99;
	sub.s32 	%r1645, %r487, %r496;
	sub.s32 	%r497, %r496, %r488;
	bar.sync 	0;
	add.s32 	%r267, %r497, %r99;
	sub.s32 	%r498, %r475, %r489;
	mul.lo.s32 	%r499, %r173, 11;
	sub.s32 	%r500, %r499, %r498;
	setp.eq.s32 	%p58, %r1623, 0;
	add.s32 	%r501, %r498, %r267;
	selp.b32 	%r502, %r500, %r501, %p58;
	shl.b32 	%r503, %r502, 2;
	add.s32 	%r504, %r472, %r503;
	st.shared.u32 	[%r504], %r1612;
	sub.s32 	%r505, %r489, %r476;
	add.s32 	%r506, %r499, %r505;
	add.s32 	%r507, %r506, 1;
	setp.eq.s32 	%p59, %r1624, 0;
	add.s32 	%r508, %r501, %r1623;
	selp.b32 	%r509, %r507, %r508, %p59;
	shl.b32 	%r510, %r509, 2;
	add.s32 	%r511, %r472, %r510;
	st.shared.u32 	[%r511], %r1613;
	sub.s32 	%r512, %r489, %r478;
	add.s32 	%r513, %r499, %r512;
	add.s32 	%r514, %r513, 2;
	setp.eq.s32 	%p60, %r1625, 0;
	add.s32 	%r515, %r508, %r1624;
	selp.b32 	%r516, %r514, %r515, %p60;
	shl.b32 	%r517, %r516, 2;
	add.s32 	%r518, %r472, %r517;
	st.shared.u32 	[%r518], %r1614;
	sub.s32 	%r519, %r489, %r479;
	add.s32 	%r520, %r499, %r519;
	add.s32 	%r521, %r520, 3;
	setp.eq.s32 	%p61, %r1626, 0;
	add.s32 	%r522, %r515, %r1625;
	selp.b32 	%r523, %r521, %r522, %p61;
	shl.b32 	%r524, %r523, 2;
	add.s32 	%r525, %r472, %r524;
	st.shared.u32 	[%r525], %r1615;
	sub.s32 	%r526, %r489, %r480;
	add.s32 	%r527, %r499, %r526;
	add.s32 	%r528, %r527, 4;
	setp.eq.s32 	%p62, %r1627, 0;
	add.s32 	%r529, %r522, %r1626;
	selp.b32 	%r530, %r528, %r529, %p62;
	shl.b32 	%r531, %r530, 2;
	add.s32 	%r532, %r472, %r531;
	st.shared.u32 	[%r532], %r1616;
	sub.s32 	%r533, %r489, %r481;
	add.s32 	%r534, %r499, %r533;
	add.s32 	%r535, %r534, 5;
	setp.eq.s32 	%p63, %r1628, 0;
	add.s32 	%r536, %r529, %r1627;
	selp.b32 	%r537, %r535, %r536, %p63;
	shl.b32 	%r538, %r537, 2;
	add.s32 	%r539, %r472, %r538;
	st.shared.u32 	[%r539], %r1617;
	sub.s32 	%r540, %r489, %r482;
	add.s32 	%r541, %r499, %r540;
	add.s32 	%r542, %r541, 6;
	setp.eq.s32 	%p64, %r1629, 0;
	add.s32 	%r543, %r536, %r1628;
	selp.b32 	%r544, %r542, %r543, %p64;
	shl.b32 	%r545, %r544, 2;
	add.s32 	%r546, %r472, %r545;
	st.shared.u32 	[%r546], %r1618;
	sub.s32 	%r547, %r489, %r483;
	add.s32 	%r548, %r499, %r547;
	add.s32 	%r549, %r548, 7;
	setp.eq.s32 	%p65, %r1630, 0;
	add.s32 	%r550, %r543, %r1629;
	selp.b32 	%r551, %r549, %r550, %p65;
	shl.b32 	%r552, %r551, 2;
	add.s32 	%r553, %r472, %r552;
	st.shared.u32 	[%r553], %r1619;
	sub.s32 	%r554, %r489, %r484;
	add.s32 	%r555, %r499, %r554;
	add.s32 	%r556, %r555, 8;
	setp.eq.s32 	%p66, %r1631, 0;
	add.s32 	%r557, %r550, %r1630;
	selp.b32 	%r558, %r556, %r557, %p66;
	shl.b32 	%r559, %r558, 2;
	add.s32 	%r560, %r472, %r559;
	st.shared.u32 	[%r560], %r1620;
	sub.s32 	%r561, %r489, %r485;
	add.s32 	%r562, %r499, %r561;
	add.s32 	%r563, %r562, 9;
	setp.eq.s32 	%p67, %r1632, 0;
	add.s32 	%r564, %r557, %r1631;
	selp.b32 	%r565, %r563, %r564, %p67;
	shl.b32 	%r566, %r565, 2;
	add.s32 	%r567, %r472, %r566;
	st.shared.u32 	[%r567], %r1621;
	sub.s32 	%r568, %r489, %r486;
	add.s32 	%r569, %r499, %r568;
	add.s32 	%r570, %r569, 10;
	setp.eq.s32 	%p68, %r1633, 0;
	add.s32 	%r571, %r564, %r1632;
	selp.b32 	%r572, %r570, %r571, %p68;
	shl.b32 	%r573, %r572, 2;
	add.s32 	%r574, %r472, %r573;
	st.shared.u32 	[%r574], %r1622;
	bar.sync 	0;
	sub.s32 	%r575, %r489, %r267;
	add.s32 	%r576, %r495, %r173;
	not.b32 	%r577, %r576;
	add.s32 	%r268, %r1574, %r577;
	add.s32 	%r269, %r575, %r173;
	setp.ge.s32 	%p69, %r173, %r99;
	shl.b32 	%r578, %r173, 2;
	add.s32 	%r270, %r472, %r578;
	@%p69 bra 	$L__BB4_159;
	ld.shared.u32 	%r579, [%r270];
	setp.lt.s32 	%p70, %r173, %r267;
	selp.b32 	%r580, %r268, %r269, %p70;
	mul.wide.s32 	%rd30, %r580, 4;
	add.s64 	%rd31, %rd3, %rd30;
	st.global.u32 	[%rd31], %r579;
$L__BB4_159:
	add.s32 	%r271, %r173, 448;
	setp.ge.s32 	%p71, %r271, %r99;
	@%p71 bra 	$L__BB4_161;
	ld.shared.u32 	%r581, [%r270+1792];
	add.s32 	%r582, %r269, 448;
	add.s32 	%r583, %r268, -448;
	setp.lt.s32 	%p72, %r271, %r267;
	selp.b32 	%r584, %r583, %r582, %p72;
	mul.wide.s32 	%rd32, %r584, 4;
	add.s64 	%rd33, %rd3, %rd32;
	st.global.u32 	[%rd33], %r581;
$L__BB4_161:
	add.s32 	%r272, %r173, 896;
	setp.ge.s32 	%p73, %r272, %r99;
	@%p73 bra 	$L__BB4_163;
	ld.shared.u32 	%r585, [%r270+3584];
	add.s32 	%r586, %r269, 896;
	add.s32 	%r587, %r268, -896;
	setp.lt.s32 	%p74, %r272, %r267;
	selp.b32 	%r588, %r587, %r586, %p74;
	mul.wide.s32 	%rd34, %r588, 4;
	add.s64 	%rd35, %rd3, %rd34;
	st.global.u32 	[%rd35], %r585;
$L__BB4_163:
	add.s32 	%r273, %r173, 1344;
	setp.ge.s32 	%p75, %r273, %r99;
	@%p75 bra 	$L__BB4_165;
	ld.shared.u32 	%r589, [%r270+5376];
	add.s32 	%r590, %r269, 1344;
	add.s32 	%r591, %r268, -1344;
	setp.lt.s32 	%p76, %r273, %r267;
	selp.b32 	%r592, %r591, %r590, %p76;
	mul.wide.s32 	%rd36, %r592, 4;
	add.s64 	%rd37, %rd3, %rd36;
	st.global.u32 	[%rd37], %r589;
$L__BB4_165:
	add.s32 	%r274, %r173, 1792;
	setp.ge.s32 	%p77, %r274, %r99;
	@%p77 bra 	$L__BB4_167;
	ld.shared.u32 	%r593, [%r270+7168];
	add.s32 	%r594, %r269, 1792;
	add.s32 	%r595, %r268, -1792;
	setp.lt.s32 	%p78, %r274, %r267;
	selp.b32 	%r596, %r595, %r594, %p78;
	mul.wide.s32 	%rd38, %r596, 4;
	add.s64 	%rd39, %rd3, %rd38;
	st.global.u32 	[%rd39], %r593;
$L__BB4_167:
	add.s32 	%r275, %r173, 2240;
	setp.ge.s32 	%p79, %r275, %r99;
	@%p79 bra 	$L__BB4_169;
	ld.shared.u32 	%r597, [%r270+8960];
	add.s32 	%r598, %r269, 2240;
	add.s32 	%r599, %r268, -2240;
	setp.lt.s32 	%p80, %r275, %r267;
	selp.b32 	%r600, %r599, %r598, %p80;
	mul.wide.s32 	%rd40, %r600, 4;
	add.s64 	%rd41, %rd3, %rd40;
	st.global.u32 	[%rd41], %r597;
$L__BB4_169:
	add.s32 	%r276, %r173, 2688;
	setp.ge.s32 	%p81, %r276, %r99;
	@%p81 bra 	$L__BB4_171;
	ld.shared.u32 	%r601, [%r270+10752];
	add.s32 	%r602, %r269, 2688;
	add.s32 	%r603, %r268, -2688;
	setp.lt.s32 	%p82, %r276, %r267;
	selp.b32 	%r604, %r603, %r602, %p82;
	mul.wide.s32 	%rd42, %r604, 4;
	add.s64 	%rd43, %rd3, %rd42;
	st.global.u32 	[%rd43], %r601;
$L__BB4_171:
	add.s32 	%r277, %r173, 3136;
	setp.ge.s32 	%p83, %r277, %r99;
	@%p83 bra 	$L__BB4_173;
	ld.shared.u32 	%r605, [%r270+12544];
	add.s32 	%r606, %r269, 3136;
	add.s32 	%r607, %r268, -3136;
	setp.lt.s32 	%p84, %r277, %r267;
	selp.b32 	%r608, %r607, %r606, %p84;
	mul.wide.s32 	%rd44, %r608, 4;
	add.s64 	%rd45, %rd3, %rd44;
	st.global.u32 	[%rd45], %r605;
$L__BB4_173:
	add.s32 	%r278, %r173, 3584;
	setp.ge.s32 	%p85, %r278, %r99;
	@%p85 bra 	$L__BB4_175;
	ld.shared.u32 	%r609, [%r270+14336];
	add.s32 	%r610, %r269, 3584;
	add.s32 	%r611, %r268, -3584;
	setp.lt.s32 	%p86, %r278, %r267;
	selp.b32 	%r612, %r611, %r610, %p86;
	mul.wide.s32 	%rd46, %r612, 4;
	add.s64 	%rd47, %rd3, %rd46;
	st.global.u32 	[%rd47], %r609;
$L__BB4_175:
	add.s32 	%r279, %r173, 4032;
	setp.ge.s32 	%p87, %r279, %r99;
	@%p87 bra 	$L__BB4_177;
	ld.shared.u32 	%r613, [%r270+16128];
	add.s32 	%r614, %r269, 4032;
	add.s32 	%r615, %r268, -4032;
	setp.lt.s32 	%p88, %r279, %r267;
	selp.b32 	%r616, %r615, %r614, %p88;
	mul.wide.s32 	%rd48, %r616, 4;
	add.s64 	%rd49, %rd3, %rd48;
	st.global.u32 	[%rd49], %r613;
$L__BB4_177:
	add.s32 	%r617, %r173, 4480;
	setp.lt.s32 	%p89, %r617, %r267;
	add.s32 	%r618, %r268, -4480;
	add.s32 	%r619, %r269, 4480;
	selp.b32 	%r280, %r618, %r619, %p89;
	setp.ge.s32 	%p90, %r617, %r99;
	@%p90 bra 	$L__BB4_179;
	ld.shared.u32 	%r620, [%r270+17920];
	mul.wide.s32 	%rd50, %r280, 4;
	add.s64 	%rd51, %rd3, %rd50;
	st.global.u32 	[%rd51], %r620;
$L__BB4_179:
	mov.u32 	%r936, %tid.x;
	setp.ne.s32 	%p171, %r936, 0;
	@%p171 bra 	$L__BB4_181;
	ld.param.u64 	%rd159, [_ZN3cub18CUB_300001_SM_10006detail6select23DeviceSelectSweepKernelINS2_10policy_hubIiiiLb0ELNS0_10SelectImplE2EE10Policy1000EPiN6thrust24THRUST_300001_SM_1000_NS6detail15normal_iteratorINSA_10device_ptrIiEEEESF_S8_NS0_13ScanTileStateIiLb1EEE7is_evenNS0_8NullTypeEiNS2_19streaming_context_tIiLb0EEELS5_2EEEvT0_T1_T2_T3_T4_T5_T6_T7_iT8_NS1_7vsmem_tE_param_3];
	cvta.to.global.u64 	%rd87, %rd159;
	st.global.u32 	[%rd87], %r1645;
$L__BB4_181:
	ret;

}
	// .globl	_ZN3cub18CUB_300001_SM_10006detail6select23DeviceSelectSweepKernelINS2_10policy_hubIiilLb0ELNS0_10SelectImplE2EE10Policy1000EPiN6thrust24THRUST_300001_SM_1000_NS6detail15normal_iteratorINSA_10device_ptrIiEEEESF_PlNS0_13ScanTileStateIiLb1EEE7is_evenNS0_8NullTypeEiNS2_19streaming_context_tIlLb1EEELS5_2EEEvT0_T1_T2_T3_T4_T5_T6_T7_iT8_NS1_7vsmem_tE
.visible .entry _ZN3cub18CUB_300001_SM_10006detail6select23DeviceSelectSweepKernelINS2_10policy_hubIiilLb0ELNS0_10SelectImplE2EE10Policy1000EPiN6thrust24THRUST_300001_SM_1000_NS6detail15normal_iteratorINSA_10device_ptrIiEEEESF_PlNS0_13ScanTileStateIiLb1EEE7is_evenNS0_8NullTypeEiNS2_19streaming_context_tIlLb1EEELS5_2EEEvT0_T1_T2_T3_T4_T5_T6_T7_iT8_NS1_7vsmem_tE(
	.param .u64 .ptr .align 1 _ZN3cub18CUB_300001_SM_10006detail6select23DeviceSelectSweepKernelINS2_10policy_hubIiilLb0ELNS0_10SelectImplE2EE10Policy1000EPiN6thrust24THRUST_300001_SM_1000_NS6detail15normal_iteratorINSA_10device_ptrIiEEEESF_PlNS0_13ScanTileStateIiLb1EEE7is_evenNS0_8NullTypeEiNS2_19streaming_context_tIlLb1EEELS5_2EEEvT0_T1_T2_T3_T4_T5_T6_T7_iT8_NS1_7vsmem_tE_param_0,
	.param .align 8 .b8 _ZN3cub18CUB_300001_SM_10006detail6select23DeviceSelectSweepKernelINS2_10policy_hubIiilLb0ELNS0_10SelectImplE2EE10Policy1000EPiN6thrust24THRUST_300001_SM_1000_NS6detail15normal_iteratorINSA_10device_ptrIiEEEESF_PlNS0_13ScanTileStateIiLb1EEE7is_evenNS0_8NullTypeEiNS2_19streaming_context_tIlLb1EEELS5_2EEEvT0_T1_T2_T3_T4_T5_T6_T7_iT8_NS1_7vsmem_tE_param_1[8],
	.param .align 8 .b8 _ZN3cub18CUB_300001_SM_10006detail6select23DeviceSelectSweepKernelINS2_10policy_hubIiilLb0ELNS0_10SelectImplE2EE10Policy1000EPiN6thrust24THRUST_300001_SM_1000_NS6detail15normal_iteratorINSA_10device_ptrIiEEEESF_PlNS0_13ScanTileStateIiLb1EEE7is_evenNS0_8NullTypeEiNS2_19streaming_context_tIlLb1EEELS5_2EEEvT0_T1_T2_T3_T4_T5_T6_T7_iT8_NS1_7vsmem_tE_param_2[8],
	.param .u64 .ptr .align 1 _ZN3cub18CUB_300001_SM_10006detail6select23DeviceSelectSweepKernelINS2_10policy_hubIiilLb0ELNS0_10SelectImplE2EE10Policy1000EPiN6thrust24THRUST_300001_SM_1000_NS6detail15normal_iteratorINSA_10device_ptrIiEEEESF_PlNS0_13ScanTileStateIiLb1EEE7is_evenNS0_8NullTypeEiNS2_19streaming_context_tIlLb1EEELS5_2EEEvT0_T1_T2_T3_T4_T5_T6_T7_iT8_NS1_7vsmem_tE_param_3,
	.param .align 8 .b8 _ZN3cub18CUB_300001_SM_10006detail6select23DeviceSelectSweepKernelINS2_10policy_hubIiilLb0ELNS0_10SelectImplE2EE10Policy1000EPiN6thrust24THRUST_300001_SM_1000_NS6detail15normal_iteratorINSA_10device_ptrIiEEEESF_PlNS0_13ScanTileStateIiLb1EEE7is_evenNS0_8NullTypeEiNS2_19streaming_context_tIlLb1EEELS5_2EEEvT0_T1_T2_T3_T4_T5_T6_T7_iT8_NS1_7vsmem_tE_param_4[8],
	.param .align 1 .b8 _ZN3cub18CUB_300001_SM_10006detail6select23DeviceSelectSweepKernelINS2_10policy_hubIiilLb0ELNS0_10SelectImplE2EE10Policy1000EPiN6thrust24THRUST_300001_SM_1000_NS6detail15normal_iteratorINSA_10device_ptrIiEEEESF_PlNS0_13ScanTileStateIiLb1EEE7is_evenNS0_8NullTypeEiNS2_19streaming_context_tIlLb1EEELS5_2EEEvT0_T1_T2_T3_T4_T5_T6_T7_iT8_NS1_7vsmem_tE_param_5[1],
	.param .align 1 .b8 _ZN3cub18CUB_300001_SM_10006detail6select23DeviceSelectSweepKernelINS2_10policy_hubIiilLb0ELNS0_10SelectImplE2EE10Policy1000EPiN6thrust24THRUST_300001_SM_1000_NS6detail15normal_iteratorINSA_10device_ptrIiEEEESF_PlNS0_13ScanTileStateIiLb1EEE7is_evenNS0_8NullTypeEiNS2_19streaming_context_tIlLb1EEELS5_2EEEvT0_T1_T2_T3_T4_T5_T6_T7_iT8_NS1_7vsmem_tE_param_6[1],
	.param .u32 _ZN3cub18CUB_300001_SM_10006detail6select23DeviceSelectSweepKernelINS2_10policy_hubIiilLb0ELNS0_10SelectImplE2EE10Policy1000EPiN6thrust24THRUST_300001_SM_1000_NS6detail15normal_iteratorINSA_10device_ptrIiEEEESF_PlNS0_13ScanTileStateIiLb1EEE7is_evenNS0_8NullTypeEiNS2_19streaming_context_tIlLb1EEELS5_2EEEvT0_T1_T2_T3_T4_T5_T6_T7_iT8_NS1_7vsmem_tE_param_7,
	.param .u32 _ZN3cub18CUB_300001_SM_10006detail6select23DeviceSelectSweepKernelINS2_10policy_hubIiilLb0ELNS0_10SelectImplE2EE10Policy1000EPiN6thrust24THRUST_300001_SM_1000_NS6detail15normal_iteratorINSA_10device_ptrIiEEEESF_PlNS0_13ScanTileStateIiLb1EEE7is_evenNS0_8NullTypeEiNS2_19streaming_context_tIlLb1EEELS5_2EEEvT0_T1_T2_T3_T4_T5_T6_T7_iT8_NS1_7vsmem_tE_param_8,
	.param .align 8 .b8 _ZN3cub18CUB_300001_SM_10006detail6select23DeviceSelectSweepKernelINS2_10policy_hubIiilLb0ELNS0_10SelectImplE2EE10Policy1000EPiN6thrust24THRUST_300001_SM_1000_NS6detail15normal_iteratorINSA_10device_ptrIiEEEESF_PlNS0_13ScanTileStateIiLb1EEE7is_evenNS0_8NullTypeEiNS2_19streaming_context_tIlLb1EEELS5_2EEEvT0_T1_T2_T3_T4_T5_T6_T7_iT8_NS1_7vsmem_tE_param_9[40],
	.param .align 8 .b8 _ZN3cub18CUB_300001_SM_10006detail6select23DeviceSelectSweepKernelINS2_10policy_hubIiilLb0ELNS0_10SelectImplE2EE10Policy1000EPiN6thrust24THRUST_300001_SM_1000_NS6detail15normal_iteratorINSA_10device_ptrIiEEEESF_PlNS0_13ScanTileStateIiLb1EEE7is_evenNS0_8NullTypeEiNS2_19streaming_context_tIlLb1EEELS5_2EEEvT0_T1_T2_T3_T4_T5_T6_T7_iT8_NS1_7vsmem_tE_param_10[8]
)
.maxntid 352
{
	.reg .pred 	%p<427>;
	.reg .b16 	%rs<126>;
	.reg .b32 	%r<1825>;
	.reg .b64 	%rd<1262>;
	// demoted variable
	.shared .align 16 .b8 _ZZN3cub18CUB_300001_SM_10006detail6select23DeviceSelectSweepKernelINS2_10policy_hubIiilLb0ELNS0_10SelectImplE2EE10Policy1000EPiN6thrust24THRUST_300001_SM_1000_NS6detail15normal_iteratorINSA_10device_ptrIiEEEESF_PlNS0_13ScanTileStateIiLb1EEE7is_evenNS0_8NullTypeEiNS2_19streaming_context_tIlLb1EEELS5_2EEEvT0_T1_T2_T3_T4_T5_T6_T7_iT8_NS1_7vsmem_tEE19static_temp_storage[19712];
	ld.param.u64 	%rd3, [_ZN3cub18CUB_300001_SM_10006detail6select23DeviceSelectSweepKernelINS2_10policy_hubIiilLb0ELNS0_10SelectImplE2EE10Policy1000EPiN6thrust24THRUST_300001_SM_1000_NS6detail15normal_iteratorINSA_10device_ptrIiEEEESF_PlNS0_13ScanTileStateIiLb1EEE7is_evenNS0_8NullTypeEiNS2_19streaming_context_tIlLb1EEELS5_2EEEvT0_T1_T2_T3_T4_T5_T6_T7_iT8_NS1_7vsmem_tE_param_4];
	ld.param.u64 	%rd435, [_ZN3cub18CUB_300001_SM_10006detail6select23DeviceSelectSweepKernelINS2_10policy_hubIiilLb0ELNS0_10SelectImplE2EE10Policy1000EPiN6thrust24THRUST_300001_SM_1000_NS6detail15normal_iteratorINSA_10device_ptrIiEEEESF_PlNS0_13ScanTileStateIiLb1EEE7is_evenNS0_8NullTypeEiNS2_19streaming_context_tIlLb1EEELS5_2EEEvT0_T1_T2_T3_T4_T5_T6_T7_iT8_NS1_7vsmem_tE_param_1];
	ld.param.u64 	%rd436, [_ZN3cub18CUB_300001_SM_10006detail6select23DeviceSelectSweepKernelINS2_10policy_hubIiilLb0ELNS0_10SelectImplE2EE10Policy1000EPiN6thrust24THRUST_300001_SM_1000_NS6detail15normal_iteratorINSA_10device_ptrIiEEEESF_PlNS0_13ScanTileStateIiLb1EEE7is_evenNS0_8NullTypeEiNS2_19streaming_context_tIlLb1EEELS5_2EEEvT0_T1_T2_T3_T4_T5_T6_T7_iT8_NS1_7vsmem_tE_param_2];
	ld.param.u64 	%rd432, [_ZN3cub18CUB_300001_SM_10006detail6select23DeviceSelectSweepKernelINS2_10policy_hubIiilLb0ELNS0_10SelectImplE2EE10Policy1000EPiN6thrust24THRUST_300001_SM_1000_NS6detail15normal_iteratorINSA_10device_ptrIiEEEESF_PlNS0_13ScanTileStateIiLb1EEE7is_evenNS0_8NullTypeEiNS2_19streaming_context_tIlLb1EEELS5_2EEEvT0_T1_T2_T3_T4_T5_T6_T7_iT8_NS1_7vsmem_tE_param_0];
	ld.param.u32 	%r363, [_ZN3cub18CUB_300001_SM_10006detail6select23DeviceSelectSweepKernelINS2_10policy_hubIiilLb0ELNS0_10SelectImplE2EE10Policy1000EPiN6thrust24THRUST_300001_SM_1000_NS6detail15normal_iteratorINSA_10device_ptrIiEEEESF_PlNS0_13ScanTileStateIiLb1EEE7is_evenNS0_8NullTypeEiNS2_19streaming_context_tIlLb1EEELS5_2EEEvT0_T1_T2_T3_T4_T5_T6_T7_iT8_NS1_7vsmem_tE_param_7];
	ld.param.u32 	%r364, [_ZN3cub18CUB_300001_SM_10006detail6select23DeviceSelectSweepKernelINS2_10policy_hubIiilLb0ELNS0_10SelectImplE2EE10Policy1000EPiN6thrust24THRUST_300001_SM_1000_NS6detail15normal_iteratorINSA_10device_ptrIiEEEESF_PlNS0_13ScanTileStateIiLb1EEE7is_evenNS0_8NullTypeEiNS2_19streaming_context_tIlLb1EEELS5_2EEEvT0_T1_T2_T3_T4_T5_T6_T7_iT8_NS1_7vsmem_tE_param_8];
	mov.b64 	%rd434, _ZN3cub18CUB_300001_SM_10006detail6select23DeviceSelectSweepKernelINS2_10policy_hubIiilLb0ELNS0_10SelectImplE2EE10Policy1000EPiN6thrust24THRUST_300001_SM_1000_NS6detail15normal_iteratorINSA_10device_ptrIiEEEESF_PlNS0_13ScanTileStateIiLb1EEE7is_evenNS0_8NullTypeEiNS2_19streaming_context_tIlLb1EEELS5_2EEEvT0_T1_T2_T3_T4_T5_T6_T7_iT8_NS1_7vsmem_tE_param_9;
	mov.u64 	%rd1, %rd434;
	cvta.to.global.u64 	%rd2, %rd432;
	cvta.to.global.u64 	%rd4, %rd436;
	cvta.to.global.u64 	%rd5, %rd435;
	mov.u32 	%r365, %ctaid.x;
	mov.u32 	%r366, %nctaid.y;
	mov.u32 	%r367, %ctaid.y;
	mad.lo.s32 	%r1810, %r365, %r366, %r367;
	mul.lo.s32 	%r2, %r1810, 4928;
	add.s32 	%r368, %r364, -1;
	setp.ge.s32 	%p1, %r1810, %r368;
	@%p1 bra 	$L__BB5_222;
	setp.ne.s32 	%p259, %r1810, 0;
	@%p259 bra 	$L__BB5_105;
	ld.param.u64 	%rd1090, [_ZN3cub18CUB_300001_SM_10006detail6select23DeviceSelectSweepKernelINS2_10policy_hubIiilLb0ELNS0_10SelectImplE2EE10Policy1000EPiN6thrust24THRUST_300001_SM_1000_NS6detail15normal_iteratorINSA_10device_ptrIiEEEESF_PlNS0_13ScanTileStateIiLb1EEE7is_evenNS0_8NullTypeEiNS2_19streaming_context_tIlLb1EEELS5_2EEEvT0_T1_T2_T3_T4_T5_T6_T7_iT8_NS1_7vsmem_tE_param_0];
	mov.u64 	%rd949, %rd434;
	ld.param.u8 	%rs97, [%rd949];
	setp.eq.s16 	%p357, %rs97, 0;
	ld.param.u64 	%rd950, [%rd949+16];
	selp.b64 	%rd951, %rd950, 0, %p357;
	mad.lo.s32 	%r1526, %r365, %r366, %r367;
	mul.lo.s32 	%r1527, %r1526, 4928;
	cvt.u64.u32 	%rd952, %r1527;
	add.s64 	%rd953, %rd951, %rd952;
	mov.u32 	%r3, %tid.x;
	mul.lo.s32 	%r1528, %r3, 14;
	cvt.u64.u32 	%rd954, %r1528;
	add.s64 	%rd955, %rd953, %rd954;
	cvta.to.global.u64 	%rd956, %rd1090;
	shl.b64 	%rd957, %rd955, 2;
	add.s64 	%rd958, %rd956, %rd957;
	ld.global.u32 	%r4, [%rd958];
	ld.global.u32 	%r5, [%rd958+4];
	ld.global.u32 	%r6, [%rd958+8];
	ld.global.u32 	%r7, [%rd958+12];
	ld.global.u32 	%r8, [%rd958+16];
	ld.global.u32 	%r9, [%rd958+20];
	ld.global.u32 	%r10, [%rd958+24];
	ld.global.u32 	%r11, [%rd958+28];
	ld.global.u32 	%r12, [%rd958+32];
	ld.global.u32 	%r13, [%rd958+36];
	ld.global.u32 	%r14, [%rd958+40];
	ld.global.u32 	%r15, [%rd958+44];
	ld.global.u32 	%r16, [%rd958+48];
	ld.global.u32 	%r17, [%rd958+52];
	bar.sync 	0;
	add.s64 	%rd959, %rd5, %rd957;
	ld.global.u32 	%r1529, [%rd959];
	ld.global.u32 	%r1530, [%rd959+4];
	ld.global.u32 	%r1531, [%rd959+8];
	ld.global.u32 	%r1532, [%rd959+12];
	ld.global.u32 	%r1533, [%rd959+16];
	ld.global.u32 	%r1534, [%rd959+20];
	ld.global.u32 	%r1535, [%rd959+24];
	ld.global.u32 	%r1536, [%rd959+28];
	ld.global.u32 	%r1537, [%rd959+32];
	ld.global.u32 	%r1538, [%rd959+36];
	ld.global.u32 	%r1539, [%rd959+40];
	ld.global.u32 	%r1540, [%rd959+44];
	ld.global.u32 	%r1541, [%rd959+48];
	ld.global.u32 	%r1542, [%rd959+52];
	and.b32  	%r18, %r1529, 1;
	xor.b32  	%r1543, %r18, 1;
	and.b32  	%r19, %r1530, 1;
	xor.b32  	%r20, %r19, 1;
	and.b32  	%r21, %r1531, 1;
	xor.b32  	%r22, %r21, 1;
	and.b32  	%r23, %r1532, 1;
	xor.b32  	%r1544, %r23, 1;
	and.b32  	%r24, %r1533, 1;
	xor.b32  	%r1545, %r24, 1;
	and.b32  	%r25, %r1534, 1;
	xor.b32  	%r1546, %r25, 1;
	and.b32  	%r26, %r1535, 1;
	xor.b32  	%r1547, %r26, 1;
	and.b32  	%r27, %r1536, 1;
	xor.b32  	%r28, %r27, 1;
	and.b32  	%r29, %r1537, 1;
	xor.b32  	%r30, %r29, 1;
	and.b32  	%r31, %r1538, 1;
	xor.b32  	%r1548, %r31, 1;
	and.b32  	%r32, %r1539, 1;
	xor.b32  	%r1549, %r32, 1;
	and.b32  	%r33, %r1540, 1;
	xor.b32  	%r1550, %r33, 1;
	and.b32  	%r34, %r1541, 1;
	xor.b32  	%r1551, %r34, 1;
	and.b32  	%r35, %r1542, 1;
	xor.b32  	%r1552, %r35, 1;
	bar.sync 	0;
	add.s32 	%r1553, %r20, %r1543;
	add.s32 	%r36, %r22, %r1553;
	add.s32 	%r1554, %r1544, %r36;
	add.s32 	%r1555, %r1545, %r1554;
	add.s32 	%r1556, %r1546, %r1555;
	add.s32 	%r1557, %r1547, %r1556;
	add.s32 	%r37, %r28, %r1557;
	add.s32 	%r38, %r30, %r37;
	add.s32 	%r1558, %r1548, %r38;
	add.s32 	%r1559, %r1549, %r1558;
	add.s32 	%r1560, %r1550, %r1559;
	add.s32 	%r1561, %r1551, %r1560;
	add.s32 	%r1497, %r1552, %r1561;
	// begin inline asm
	mov.u32 %r1492, %laneid;
	// end inline asm
	mov.b32 	%r1495, 1;
	mov.b32 	%r1520, 0;
	mov.b32 	%r1522, -1;
	// begin inline asm
	{  .reg .s32 r0;  .reg .pred p;  shfl.sync.up.b32 r0|p, %r1497, %r1495, %r1520, %r1522;  @p add.s32 r0, r0, %r1497;  mov.s32 %r1493, r0;}
	// end inline asm
	mov.b32 	%r1501, 2;
	// begin inline asm
	{  .reg .s32 r0;  .reg .pred p;  shfl.sync.up.b32 r0|p, %r1493, %r1501, %r1520, %r1522;  @p add.s32 r0, r0, %r1493;  mov.s32 %r1499, r0;}
	// end inline asm
	mov.b32 	%r1507, 4;
	// begin inline asm
	{  .reg .s32 r0;  .reg .pred p;  shfl.sync.up.b32 r0|p, %r1499, %r1507, %r1520, %r1522;  @p add.s32 r0, r0, %r1499;  mov.s32 %r1505, r0;}
	// end inline asm
	mov.b32 	%r1513, 8;
	// begin inline asm
	{  .reg .s32 r0;  .reg .pred p;  shfl.sync.up.b32 r0|p, %r1505, %r1513, %r1520, %r1522;  @p add.s32 r0, r0, %r1505;  mov.s32 %r1511, r0;}
	// end inline asm
	mov.b32 	%r1519, 16;
	// begin inline asm
	{  .reg .s32 r0;  .reg .pred p;  shfl.sync.up.b32 r0|p, %r1511, %r1519, %r1520, %r1522;  @p add.s32 r0, r0, %r1511;  mov.s32 %r1517, r0;}
	// end inline asm
	setp.ne.s32 	%p358, %r1492, 31;
	@%p358 bra 	$L__BB5_4;
	shr.u32 	%r1562, %r3, 3;
	and.b32  	%r1563, %r1562, 124;
	mov.u32 	%r1564, _ZZN3cub18CUB_300001_SM_10006detail6select23DeviceSelectSweepKernelINS2_10policy_hubIiilLb0ELNS0_10SelectImplE2EE10Policy1000EPiN6thrust24THRUST_300001_SM_1000_NS6detail15normal_iteratorINSA_10device_ptrIiEEEESF_PlNS0_13ScanTileStateIiLb1EEE7is_evenNS0_8NullTypeEiNS2_19streaming_context_tIlLb1EEELS5_2EEEvT0_T1_T2_T3_T4_T5_T6_T7_iT8_NS1_7vsmem_tEE19static_temp_storage;
	add.s32 	%r1565, %r1564, %r1563;
	st.shared.u32 	[%r1565], %r1517;
$L__BB5_4:
	bar.sync 	0;
	ld.shared.v4.u32 	{%r1566, %r1567, %r1568, %r1569}, [_ZZN3cub18CUB_300001_SM_10006detail6select23DeviceSelectSweepKernelINS2_10policy_hubIiilLb0ELNS0_10SelectImplE2EE10Policy1000EPiN6thrust24THRUST_300001_SM_1000_NS6detail15normal_iteratorINSA_10device_ptrIiEEEESF_PlNS0_13ScanTileStateIiLb1EEE7is_evenNS0_8NullTypeEiNS2_19streaming_context_tIlLb1EEELS5_2EEEvT0_T1_T2_T3_T4_T5_T6_T7_iT8_NS1_7vsmem_tEE19static_temp_storage];
	shr.u32 	%r1570, %r3, 5;
	add.s32 	%r1571, %r1567, %r1566;
	setp.eq.s32 	%p359, %r1570, 2;
	selp.b32 	%r1572, %r1571, %r1566, %p359;
	add.s32 	%r1573, %r1571, %r1568;
	setp.eq.s32 	%p360, %r1570, 3;
	selp.b32 	%r1574, %r1573, %r1572, %p360;
	add.s32 	%r1575, %r1573, %r1569;
	setp.eq.s32 	%p361, %r1570, 4;
	selp.b32 	%r1576, %r1575, %r1574, %p361;
	ld.shared.v4.u32 	{%r1577, %r1578, %r1579, %r1580}, [_ZZN3cub18CUB_300001_SM_10006detail6select23DeviceSelectSweepKernelINS2_10policy_hubIiilLb0ELNS0_10SelectImplE2EE10Policy1000EPiN6thrust24THRUST_300001_SM_1000_NS6detail15normal_iteratorINSA_10device_ptrIiEEEESF_PlNS0_13ScanTileStateIiLb1EEE7is_evenNS0_8NullTypeEiNS2_19streaming_context_tIlLb1EEELS5_2EEEvT0_T1_T2_T3_T4_T5_T6_T7_iT8_NS1_7vsmem_tEE19static_temp_storage+16];
	add.s32 	%r1581, %r1575, %r1577;
	setp.eq.s32 	%p362, %r1570, 5;
	selp.b32 	%r1582, %r1581, %r1576, %p362;
	add.s32 	%r1583, %r1581, %r1578;
	setp.eq.s32 	%p363, %r1570, 6;
	selp.b32 	%r1584, %r1583, %r1582, %p363;
	add.s32 	%r1585, %r1583, %r1579;
	setp.eq.s32 	%p364, %r1570, 7;
	selp.b32 	%r1586, %r1585, %r1584, %p364;
	add.s32 	%r1587, %r1585, %r1580;
	setp.eq.s32 	%p365, %r1570, 8;
	selp.b32 	%r1588, %r1587, %r1586, %p365;
	.pragma "used_bytes_mask 4095";
	ld.shared.v4.u32 	{%r1589, %r1590, %r1591, %r1592}, [_ZZN3cub18CUB_300001_SM_10006detail6select23DeviceSelectSweepKernelINS2_10policy_hubIiilLb0ELNS0_10SelectImplE2EE10Policy1000EPiN6thrust24THRUST_300001_SM_1000_NS6detail15normal_iteratorINSA_10device_ptrIiEEEESF_PlNS0_13ScanTileStateIiLb1EEE7is_evenNS0_8NullTypeEiNS2_19streaming_context_tIlLb1EEELS5_2EEEvT0_T1_T2_T3_T4_T5_T6_T7_iT8_NS1_7vsmem_tEE19static_temp_storage+32];
	add.s32 	%r1593, %r1587, %r1589;
	setp.eq.s32 	%p366, %r1570, 9;
	selp.b32 	%r1594, %r1593, %r1588, %p366;
	add.s32 	%r1595, %r1593, %r1590;
	setp.eq.s32 	%p367, %r1570, 10;
	selp.b32 	%r1596, %r1595, %r1594, %p367;
	add.s32 	%r42, %r1595, %r1591;
	setp.lt.u32 	%p368, %r3, 32;
	selp.b32 	%r1597, 0, %r1596, %p368;
	setp.eq.s32 	%p369, %r1492, 0;
	sub.s32 	%r1598, %r1517, %r1497;
	selp.b32 	%r1599, 0, %r1598, %p369;
	add.s32 	%r43, %r1597, %r1599;
	setp.ne.s32 	%p370, %r3, 0;
	@%p370 bra 	$L__BB5_6;
	add.s64 	%rd960, %rd3, 256;
	mov.b32 	%r1600, 101;
	// begin inline asm
	st.relaxed.gpu.v2.u32 [%rd960], {%r1600, %r42};
	// end inline asm
$L__BB5_6:
	bar.sync 	0;
	sub.s32 	%r44, 4928, %r42;
	sub.s32 	%r1603, %r1528, %r43;
	setp.eq.s32 	%p371, %r18, 0;
	add.s32 	%r1604, %r43, %r44;
	selp.b32 	%r1605, %r1604, %r1603, %p371;
	shl.b32 	%r1606, %r1605, 2;
	mov.u32 	%r1607, _ZZN3cub18CUB_300001_SM_10006detail6select23DeviceSelectSweepKernelINS2_10policy_hubIiilLb0ELNS0_10SelectImplE2EE10Policy1000EPiN6thrust24THRUST_300001_SM_1000_NS6detail15normal_iteratorINSA_10device_ptrIiEEEESF_PlNS0_13ScanTileStateIiLb1EEE7is_evenNS0_8NullTypeEiNS2_19streaming_context_tIlLb1EEELS5_2EEEvT0_T1_T2_T3_T4_T5_T6_T7_iT8_NS1_7vsmem_tEE19static_temp_storage;
	add.s32 	%r1608, %r1607, %r1606;
	st.shared.u32 	[%r1608], %r4;
	add.s32 	%r1610, %r43, %r1543;
	sub.s32 	%r1611, %r1528, %r1610;
	add.s32 	%r1612, %r1611, 1;
	setp.eq.s32 	%p372, %r19, 0;
	add.s32 	%r1613, %r1604, %r1543;
	selp.b32 	%r1614, %r1613, %r1612, %p372;
	shl.b32 	%r1615, %r1614, 2;
	add.s32 	%r1616, %r1607, %r1615;
	st.shared.u32 	[%r1616], %r5;
	add.s32 	%r1618, %r1553, %r43;
	sub.s32 	%r1619, %r1528, %r1618;
	add.s32 	%r1620, %r1619, 2;
	setp.eq.s32 	%p373, %r21, 0;
	add.s32 	%r1621, %r1613, %r20;
	selp.b32 	%r1622, %r1621, %r1620, %p373;
	shl.b32 	%r1623, %r1622, 2;
	add.s32 	%r1624, %r1607, %r1623;
	st.shared.u32 	[%r1624], %r6;
	add.s32 	%r1625, %r36, %r43;
	sub.s32 	%r1626, %r1528, %r1625;
	add.s32 	%r1627, %r1626, 3;
	setp.eq.s32 	%p374, %r23, 0;
	add.s32 	%r1628, %r1621, %r22;
	selp.b32 	%r1629, %r1628, %r1627, %p374;
	shl.b32 	%r1630, %r1629, 2;
	add.s32 	%r1631, %r1607, %r1630;
	st.shared.u32 	[%r1631], %r7;
	xor.b32  	%r1632, %r23, 1;
	add.s32 	%r1633, %r1625, %r1632;
	sub.s32 	%r1634, %r1528, %r1633;
	add.s32 	%r1635, %r1634, 4;
	setp.eq.s32 	%p375, %r24, 0;
	add.s32 	%r1636, %r1628, %r1632;
	selp.b32 	%r1637, %r1636, %r1635, %p375;
	shl.b32 	%r1638, %r1637, 2;
	add.s32 	%r1639, %r1607, %r1638;
	st.shared.u32 	[%r1639], %r8;
	xor.b32  	%r1640, %r24, 1;
	add.s32 	%r1641, %r1633, %r1640;
	sub.s32 	%r1642, %r1528, %r1641;
	add.s32 	%r1643, %r1642, 5;
	setp.eq.s32 	%p376, %r25, 0;
	add.s32 	%r1644, %r1636, %r1640;
	selp.b32 	%r1645, %r1644, %r1643, %p376;
	shl.b32 	%r1646, %r1645, 2;
	add.s32 	%r1647, %r1607, %r1646;
	st.shared.u32 	[%r1647], %r9;
	xor.b32  	%r1648, %r25, 1;
	add.s32 	%r1649, %r1641, %r1648;
	sub.s32 	%r1650, %r1528, %r1649;
	add.s32 	%r1651, %r1650, 6;
	setp.eq.s32 	%p377, %r26, 0;
	add.s32 	%r1652, %r1644, %r1648;
	selp.b32 	%r1653, %r1652, %r1651, %p377;
	shl.b32 	%r1654, %r1653, 2;
	add.s32 	%r1655, %r1607, %r1654;
	st.shared.u32 	[%r1655], %r10;
	xor.b32  	%r1656, %r26, 1;
	add.s32 	%r1657, %r1649, %r1656;
	sub.s32 	%r1658, %r1528, %r1657;
	add.s32 	%r1659, %r1658, 7;
	setp.eq.s32 	%p378, %r27, 0;
	add.s32 	%r1660, %r1652, %r1656;
	selp.b32 	%r1661, %r1660, %r1659, %p378;
	shl.b32 	%r1662, %r1661, 2;
	add.s32 	%r1663, %r1607, %r1662;
	st.shared.u32 	[%r1663], %r11;
	add.s32 	%r1664, %r37, %r43;
	sub.s32 	%r1665, %r1528, %r1664;
	add.s32 	%r1666, %r1665, 8;
	setp.eq.s32 	%p379, %r29, 0;
	add.s32 	%r1667, %r1660, %r28;
	selp.b32 	%r1668, %r1667, %r1666, %p379;
	shl.b32 	%r1669, %r1668, 2;
	add.s32 	%r1670, %r1607, %r1669;
	st.shared.u32 	[%r1670], %r12;
	add.s32 	%r1671, %r38, %r43;
	sub.s32 	%r1672, %r1528, %r1671;
	add.s32 	%r1673, %r1672, 9;
	setp.eq.s32 	%p380, %r31, 0;
	add.s32 	%r1674, %r1667, %r30;
	selp.b32 	%r1675, %r1674, %r1673, %p380;
	shl.b32 	%r1676, %r1675, 2;
	add.s32 	%r1677, %r1607, %r1676;
	st.shared.u32 	[%r1677], %r13;
	xor.b32  	%r1678, %r31, 1;
	add.s32 	%r1679, %r1671, %r1678;
	sub.s32 	%r1680, %r1528, %r1679;
	add.s32 	%r1681, %r1680, 10;
	setp.eq.s32 	%p381, %r32, 0;
	add.s32 	%r1682, %r1674, %r1678;
	selp.b32 	%r1683, %r1682, %r1681, %p381;
	shl.b32 	%r1684, %r1683, 2;
	add.s32 	%r1685, %r1607, %r1684;
	st.shared.u32 	[%r1685], %r14;
	xor.b32  	%r1686, %r32, 1;
	add.s32 	%r1687, %r1679, %r1686;
	sub.s32 	%r1688, %r1528, %r1687;
	add.s32 	%r1689, %r1688, 11;
	setp.eq.s32 	%p382, %r33, 0;
	add.s32 	%r1690, %r1682, %r1686;
	selp.b32 	%r1691, %r1690, %r1689, %p382;
	shl.b32 	%r1692, %r1691, 2;
	add.s32 	%r1693, %r1607, %r1692;
	st.shared.u32 	[%r1693], %r15;
	xor.b32  	%r1694, %r33, 1;
	add.s32 	%r1695, %r1687, %r1694;
	sub.s32 	%r1696, %r1528, %r1695;
	add.s32 	%r1697, %r1696, 12;
	setp.eq.s32 	%p383, %r34, 0;
	add.s32 	%r1698, %r1690, %r1694;
	selp.b32 	%r1699, %r1698, %r1697, %p383;
	shl.b32 	%r1700, %r1699, 2;
	add.s32 	%r1701, %r1607, %r1700;
	st.shared.u32 	[%r1701], %r16;
	xor.b32  	%r1702, %r34, 1;
	add.s32 	%r1703, %r1695, %r1702;
	sub.s32 	%r1704, %r1528, %r1703;
	add.s32 	%r1705, %r1704, 13;
	setp.eq.s32 	%p384, %r35, 0;
	add.s32 	%r1706, %r1698, %r1702;
	selp.b32 	%r1707, %r1706, %r1705, %p384;
	shl.b32 	%r1708, %r1707, 2;
	add.s32 	%r1709, %r1607, %r1708;
	st.shared.u32 	[%r1709], %r17;
	bar.sync 	0;
	mov.u64 	%rd961, %rd434;
	ld.param.u8 	%rs1, [%rd961];
	ld.param.u64 	%rd962, [%rd961+24];
	cvta.to.global.u64 	%rd6, %rd962;
	ld.param.u64 	%rd7, [%rd961+8];
	ld.param.u64 	%rd8, [%rd961+16];
	setp.ge.s32 	%p385, %r3, %r44;
	@%p385 bra 	$L__BB5_10;
	setp.ne.s16 	%p387, %rs1, 0;
	mov.b64 	%rd1092, 0;
	@%p387 bra 	$L__BB5_9;
	ld.global.u64 	%rd966, [%rd6];
	sub.s64 	%rd1092, %rd8, %rd966;
$L__BB5_9:
	cvt.u64.u32 	%rd967, %r3;
	add.s64 	%rd968, %rd1092, %rd967;
	not.b64 	%rd969, %rd968;
	add.s64 	%rd1094, %rd7, %rd969;
	bra.uni 	$L__BB5_13;
$L__BB5_10:
	setp.ne.s16 	%p386, %rs1, 0;
	mov.b64 	%rd1093, 0;
	@%p386 bra 	$L__BB5_12;
	ld.global.u64 	%rd1093, [%rd6];
$L__BB5_12:
	sub.s32 	%r1710, %r3, %r44;
	cvt.s64.s32 	%rd964, %r1710;
	add.s64 	%rd1094, %rd1093, %rd964;
$L__BB5_13:
	shl.b32 	%r1711, %r3, 2;
	add.s32 	%r45, %r1607, %r1711;
	ld.shared.u32 	%r1713, [%r45];
	shl.b64 	%rd970, %rd1094, 2;
	add.s64 	%rd971, %rd4, %rd970;
	st.global.u32 	[%rd971], %r1713;
	add.s32 	%r46, %r3, 352;
	setp.lt.s32 	%p388, %r46, %r44;
	@%p388 bra 	$L__BB5_17;
	setp.ne.s16 	%p389, %rs1, 0;
	mov.b64 	%rd1095, 0;
	@%p389 bra 	$L__BB5_16;
	ld.global.u64 	%rd1095, [%rd6];
$L__BB5_16:
	sub.s32 	%r1714, %r46, %r44;
	cvt.s64.s32 	%rd973, %r1714;
	add.s64 	%rd1097, %rd1095, %rd973;
	bra.uni 	$L__BB5_20;
$L__BB5_17:
	setp.ne.s16 	%p390, %rs1, 0;
	mov.b64 	%rd1096, 0;
	@%p390 bra 	$L__BB5_19;
	ld.global.u64 	%rd975, [%rd6];
	sub.s64 	%rd1096, %rd8, %rd975;
$L__BB5_19:
	cvt.u64.u32 	%rd976, %r46;
	add.s64 	%rd977, %rd1096, %rd976;
	not.b64 	%rd978, %rd977;
	add.s64 	%rd1097, %rd7, %rd978;
$L__BB5_20:
	ld.shared.u32 	%r1715, [%r45+1408];
	shl.b64 	%rd979, %rd1097, 2;
	add.s64 	%rd980, %rd4, %rd979;
	st.global.u32 	[%rd980], %r1715;
	add.s32 	%r47, %r3, 704;
	setp.lt.s32 	%p391, %r47, %r44;
	@%p391 bra 	$L__BB5_24;
	setp.ne.s16 	%p392, %rs1, 0;
	mov.b64 	%rd1098, 0;
	@%p392 bra 	$L__BB5_23;
	ld.global.u64 	%rd1098, [%rd6];
$L__BB5_23:
	sub.s32 	%r1716, %r47, %r44;
	cvt.s64.s32 	%rd982, %r1716;
	add.s64 	%rd1100, %rd1098, %rd982;
	bra.uni 	$L__BB5_27;
$L__BB5_24:
	setp.ne.s16 	%p393, %rs1, 0;
	mov.b64 	%rd1099, 0;
	@%p393 bra 	$L__BB5_26;
	ld.global.u64 	%rd984, [%rd6];
	sub.s64 	%rd1099, %rd8, %rd984;
$L__BB5_26:
	cvt.u64.u32 	%rd985, %r47;
	add.s64 	%rd986, %rd1099, %rd985;
	not.b64 	%rd987, %rd986;
	add.s64 	%rd1100, %rd7, %rd987;
$L__BB5_27:
	ld.shared.u32 	%r1717, [%r45+2816];
	shl.b64 	%rd988, %rd1100, 2;
	add.s64 	%rd989, %rd4, %rd988;
	st.global.u32 	[%rd989], %r1717;
	add.s32 	%r48, %r3, 1056;
	setp.lt.s32 	%p394, %r48, %r44;
	@%p394 bra 	$L__BB5_31;
	setp.ne.s16 	%p395, %rs1, 0;
	mov.b64 	%rd1101, 0;
	@%p395 bra 	$L__BB5_30;
	ld.global.u64 	%rd1101, [%rd6];
$L__BB5_30:
	sub.s32 	%r1718, %r48, %r44;
	cvt.s64.s32 	%rd991, %r1718;
	add.s64 	%rd1103, %rd1101, %rd991;
	bra.uni 	$L__BB5_34;
$L__BB5_31:
	setp.ne.s16 	%p396, %rs1, 0;
	mov.b64 	%rd1102, 0;
	@%p396 bra 	$L__BB5_33;
	ld.global.u64 	%rd993, [%rd6];
	sub.s64 	%rd1102, %rd8, %rd993;
$L__BB5_33:
	cvt.u64.u32 	%rd994, %r48;
	add.s64 	%rd995, %rd1102, %rd994;
	not.b64 	%rd996, %rd995;
	add.s64 	%rd1103, %rd7, %rd996;
$L__BB5_34:
	ld.shared.u32 	%r1719, [%r45+4224];
	shl.b64 	%rd997, %rd1103, 2;
	add.s64 	%rd998, %rd4, %rd997;
	st.global.u32 	[%rd998], %r1719;
	add.s32 	%r49, %r3, 1408;
	setp.lt.s32 	%p397, %r49, %r44;
	@%p397 bra 	$L__BB5_38;
	setp.ne.s16 	%p398, %rs1, 0;
	mov.b64 	%rd1104, 0;
	@%p398 bra 	$L__BB5_37;
	ld.global.u64 	%rd1104, [%rd6];
$L__BB5_37:
	sub.s32 	%r1720, %r49, %r44;
	cvt.s64.s32 	%rd1000, %r1720;
	add.s64 	%rd1106, %rd1104, %rd1000;
	bra.uni 	$L__BB5_41;
$L__BB5_38:
	setp.ne.s16 	%p399, %rs1, 0;
	mov.b64 	%rd1105, 0;
	@%p399 bra 	$L__BB5_40;
	ld.global.u64 	%rd1002, [%rd6];
	sub.s64 	%rd1105, %rd8, %rd1002;
$L__BB5_40:
	cvt.u64.u32 	%rd1003, %r49;
	add.s64 	%rd1004, %rd1105, %rd1003;
	not.b64 	%rd1005, %rd1004;
	add.s64 	%rd1106, %rd7, %rd1005;
$L__BB5_41:
	ld.shared.u32 	%r1721, [%r45+5632];
	shl.b64 	%rd1006, %rd1106, 2;
	add.s64 	%rd1007, %rd4, %rd1006;
	st.global.u32 	[%rd1007], %r1721;
	add.s32 	%r50, %r3, 1760;
	setp.lt.s32 	%p400, %r50, %r44;
	@%p400 bra 	$L__BB5_45;
	setp.ne.s16 	%p401, %rs1, 0;
	mov.b64 	%rd1107, 0;
	@%p401 bra 	$L__BB5_44;
	ld.global.u64 	%rd1107, [%rd6];
$L__BB5_44:
	sub.s32 	%r1722, %r50, %r44;
	cvt.s64.s32 	%rd1009, %r1722;
	add.s64 	%rd1109, %rd1107, %rd1009;
	bra.uni 	$L__BB5_48;
$L__BB5_45:
	setp.ne.s16 	%p402, %rs1, 0;
	mov.b64 	%rd1108, 0;
	@%p402 bra 	$L__BB5_47;
	ld.global.u64 	%rd1011, [%rd6];
	sub.s64 	%rd1108, %rd8, %rd1011;
$L__BB5_47:
	cvt.u64.u32 	%rd1012, %r50;
	add.s64 	%rd1013, %rd1108, %rd1012;
	not.b64 	%rd1014, %rd1013;
	add.s64 	%rd1109, %rd7, %rd1014;
$L__BB5_48:
	ld.shared.u32 	%r1723, [%r45+7040];
	shl.b64 	%rd1015, %rd1109, 2;
	add.s64 	%rd1016, %rd4, %rd1015;
	st.global.u32 	[%rd1016], %r1723;
	add.s32 	%r51, %r3, 2112;
	setp.lt.s32 	%p403, %r51, %r44;
	@%p403 bra 	$L__BB5_52;
	setp.ne.s16 	%p404, %rs1, 0;
	mov.b64 	%rd1110, 0;
	@%p404 bra 	$L__BB5_51;
	ld.global.u64 	%rd1110, [%rd6];
$L__BB5_51:
	sub.s32 	%r1724, %r51, %r44;
	cvt.s64.s32 	%rd1018, %r1724;
	add.s64 	%rd1112, %rd1110, %rd1018;
	bra.uni 	$L__BB5_55;
$L__BB5_52:
	setp.ne.s16 	%p405, %rs1, 0;
	mov.b64 	%rd1111, 0;
	@%p405 bra 	$L__BB5_54;
	ld.global.u64 	%rd1020, [%rd6];
	sub.s64 	%rd1111, %rd8, %rd1020;
$L__BB5_54:
	cvt.u64.u32 	%rd1021, %r51;
	add.s64 	%rd1022, %rd1111, %rd1021;
	not.b64 	%rd1023, %rd1022;
	add.s64 	%rd1112, %rd7, %rd1023;
$L__BB5_55:
	ld.shared.u32 	%r1725, [%r45+8448];
	shl.b64 	%rd1024, %rd1112, 2;
	add.s64 	%rd1025, %rd4, %rd1024;
	st.global.u32 	[%rd1025], %r1725;
	add.s32 	%r52, %r3, 2464;
	setp.lt.s32 	%p406, %r52, %r44;
	@%p406 bra 	$L__BB5_59;
	setp.ne.s16 	%p407, %rs1, 0;
	mov.b64 	%rd1113, 0;
	@%p407 bra 	$L__BB5_58;
	ld.global.u64 	%rd1113, [%rd6];
$L__BB5_58:
	sub.s32 	%r1726, %r52, %r44;
	cvt.s64.s32 	%rd1027, %r1726;
	add.s64 	%rd1115, %rd1113, %rd1027;
	bra.uni 	$L__BB5_62;
$L__BB5_59:
	setp.ne.s16 	%p408, %rs1, 0;
	mov.b64 	%rd1114, 0;
	@%p408 bra 	$L__BB5_61;
	ld.global.u64 	%rd1029, [%rd6];
	sub.s64 	%rd1114, %rd8, %rd1029;
$L__BB5_61:
	cvt.u64.u32 	%rd1030, %r52;
	add.s64 	%rd1031, %rd1114, %rd1030;
	not.b64 	%rd1032, %rd1031;
	add.s64 	%rd1115, %rd7, %rd1032;
$L__BB5_62:
	ld.shared.u32 	%r1727, [%r45+9856];
	shl.b64 	%rd1033, %rd1115, 2;
	add.s64 	%rd1034, %rd4, %rd1033;
	st.global.u32 	[%rd1034], %r1727;
	add.s32 	%r53, %r3, 2816;
	setp.lt.s32 	%p409, %r53, %r44;
	@%p409 bra 	$L__BB5_66;
	setp.ne.s16 	%p410, %rs1, 0;
	mov.b64 	%rd1116, 0;
	@%p410 bra 	$L__BB5_65;
	ld.global.u64 	%rd1116, [%rd6];
$L__BB5_65:
	sub.s32 	%r1728, %r53, %r44;
	cvt.s64.s32 	%rd1036, %r1728;
	add.s64 	%rd1118, %rd1116, %rd1036;
	bra.uni 	$L__BB5_69;
$L__BB5_66:
	setp.ne.s16 	%p411, %rs1, 0;
	mov.b64 	%rd1117, 0;
	@%p411 bra 	$L__BB5_68;
	ld.global.u64 	%rd1038, [%rd6];
	sub.s64 	%rd1117, %rd8, %rd1038;
$L__BB5_68:
	cvt.u64.u32 	%rd1039, %r53;
	add.s64 	%rd1040, %rd1117, %rd1039;
	not.b64 	%rd1041, %rd1040;
	add.s64 	%rd1118, %rd7, %rd1041;
$L__BB5_69:
	ld.shared.u32 	%r1729, [%r45+11264];
	shl.b64 	%rd1042, %rd1118, 2;
	add.s64 	%rd1043, %rd4, %rd1042;
	st.global.u32 	[%rd1043], %r1729;
	add.s32 	%r54, %r3, 3168;
	setp.lt.s32 	%p412, %r54, %r44;
	@%p412 bra 	$L__BB5_73;
	setp.ne.s16 	%p413, %rs1, 0;
	mov.b64 	%rd1119, 0;
	@%p413 bra 	$L__BB5_72;
	ld.global.u64 	%rd1119, [%rd6];
$L__BB5_72:
	sub.s32 	%r1730, %r54, %r44;
	cvt.s64.s32 	%rd1045, %r1730;
	add.s64 	%rd1121, %rd1119, %rd1045;
	bra.uni 	$L__BB5_76;
$L__BB5_73:
	setp.ne.s16 	%p414, %rs1, 0;
	mov.b64 	%rd1120, 0;
	@%p414 bra 	$L__BB5_75;
	ld.global.u64 	%rd1047, [%rd6];
	sub.s64 	%rd1120, %rd8, %rd1047;
$L__BB5_75:
	cvt.u64.u32 	%rd1048, %r54;
	add.s64 	%rd1049, %rd1120, %rd1048;
	not.b64 	%rd1050, %rd1049;
	add.s64 	%rd1121, %rd7, %rd1050;
$L__BB5_76:
	ld.shared.u32 	%r1731, [%r45+12672];
	shl.b64 	%rd1051, %rd1121, 2;
	add.s64 	%rd1052, %rd4, %rd1051;
	st.global.u32 	[%rd1052], %r1731;
	add.s32 	%r55, %r3, 3520;
	setp.lt.s32 	%p415, %r55, %r44;
	@%p415 bra 	$L__BB5_80;
	setp.ne.s16 	%p416, %rs1, 0;
	mov.b64 	%rd1122, 0;
	@%p416 bra 	$L__BB5_79;
	ld.global.u64 	%rd1122, [%rd6];
$L__BB5_79:
	sub.s32 	%r1732, %r55, %r44;
	cvt.s64.s32 	%rd1054, %r1732;
	add.s64 	%rd1124, %rd1122, %rd1054;
	bra.uni 	$L__BB5_83;
$L__BB5_80:
	setp.ne.s16 	%p417, %rs1, 0;
	mov.b64 	%rd1123, 0;
	@%p417 bra 	$L__BB5_82;
	ld.global.u64 	%rd1056, [%rd6];
	sub.s64 	%rd1123, %rd8, %rd1056;
$L__BB5_82:
	cvt.u64.u32 	%rd1057, %r55;
	add.s64 	%rd1058, %rd1123, %rd1057;
	not.b64 	%rd1059, %rd1058;
	add.s64 	%rd1124, %rd7, %rd1059;
$L__BB5_83:
	ld.shared.u32 	%r1733, [%r45+14080];
	shl.b64 	%rd1060, %rd1124, 2;
	add.s64 	%rd1061, %rd4, %rd1060;
	st.global.u32 	[%rd1061], %r1733;
	add.s32 	%r56, %r3, 3872;
	setp.lt.s32 	%p418, %r56, %r44;
	@%p418 bra 	$L__BB5_87;
	setp.ne.s16 	%p419, %rs1, 0;
	mov.b64 	%rd1125, 0;
	@%p419 bra 	$L__BB5_86;
	ld.global.u64 	%rd1125, [%rd6];
$L__BB5_86:
	sub.s32 	%r1734, %r56, %r44;
	cvt.s64.s32 	%rd1063, %r1734;
	add.s64 	%rd1127, %rd1125, %rd1063;
	bra.uni 	$L__BB5_90;
$L__BB5_87:
	setp.ne.s16 	%p420, %rs1, 0;
	mov.b64 	%rd1126, 0;
	@%p420 bra 	$L__BB5_89;
	ld.global.u64 	%rd1065, [%rd6];
	sub.s64 	%rd1126, %rd8, %rd1065;
$L__BB5_89:
	cvt.u64.u32 	%rd1066, %r56;
	add.s64 	%rd1067, %rd1126, %rd1066;
	not.b64 	%rd1068, %rd1067;
	add.s64 	%rd1127, %rd7, %rd1068;
$L__BB5_90:
	ld.shared.u32 	%r1735, [%r45+15488];
	shl.b64 	%rd1069, %rd1127, 2;
	add.s64 	%rd1070, %rd4, %rd1069;
	st.global.u32 	[%rd1070], %r1735;
	add.s32 	%r57, %r3, 4224;
	setp.lt.s32 	%p421, %r57, %r44;
	@%p421 bra 	$L__BB5_94;
	setp.ne.s16 	%p422, %rs1, 0;
	mov.b64 	%rd1128, 0;
	@%p422 bra 	$L__BB5_93;
	ld.global.u64 	%rd1128, [%rd6];
$L__BB5_93:
	sub.s32 	%r1736, %r57, %r44;
	cvt.s64.s32 	%rd1072, %r1736;
	add.s64 	%rd1130, %rd1128, %rd1072;
	bra.uni 	$L__BB5_97;
$L__BB5_94:
	setp.ne.s16 	%p423, %rs1, 0;
	mov.b64 	%rd1129, 0;
	@%p423 bra 	$L__BB5_96;
	ld.global.u64 	%rd1074, [%rd6];
	sub.s64 	%rd1129, %rd8, %rd1074;
$L__BB5_96:
	cvt.u64.u32 	%rd1075, %r57;
	add.s64 	%rd1076, %rd1129, %rd1075;
	not.b64 	%rd1077, %rd1076;
	add.s64 	%rd1130, %rd7, %rd1077;
$L__BB5_97:
	ld.shared.u32 	%r1737, [%r45+16896];
	shl.b64 	%rd1078, %rd1130, 2;
	add.s64 	%rd1079, %rd4, %rd1078;
	st.global.u32 	[%rd1079], %r1737;
	add.s32 	%r58, %r3, 4576;
	setp.lt.s32 	%p424, %r58, %r44;
	@%p424 bra 	$L__BB5_101;
	setp.ne.s16 	%p425, %rs1, 0;
	mov.b64 	%rd1131, 0;
	@%p425 bra 	$L__BB5_100;
	ld.global.u64 	%rd1131, [%rd6];
$L__BB5_100:
	sub.s32 	%r1738, %r58, %r44;
	cvt.s64.s32 	%rd1081, %r1738;
	add.s64 	%rd1133, %rd1131, %rd1081;
	bra.uni 	$L__BB5_104;
$L__BB5_101:
	setp.ne.s16 	%p426, %rs1, 0;
	mov.b64 	%rd1132, 0;
	@%p426 bra 	$L__BB5_103;
	ld.global.u64 	%rd1083, [%rd6];
	sub.s64 	%rd1132, %rd8, %rd1083;
$L__BB5_103:
	cvt.u64.u32 	%rd1084, %r58;
	add.s64 	%rd1085, %rd1132, %rd1084;
	not.b64 	%rd1086, %rd1085;
	add.s64 	%rd1133, %rd7, %rd1086;
$L__BB5_104:
	ld.shared.u32 	%r1739, [%r45+18304];
	shl.b64 	%rd1087, %rd1133, 2;
	add.s64 	%rd1088, %rd4, %rd1087;
	st.global.u32 	[%rd1088], %r1739;
	bra.uni 	$L__BB5_615;
$L__BB5_105:
	ld.param.u64 	%rd1089, [_ZN3cub18CUB_300001_SM_10006detail6select23DeviceSelectSweepKernelINS2_10policy_hubIiilLb0ELNS0_10SelectImplE2EE10Policy1000EPiN6thrust24THRUST_300001_SM_1000_NS6detail15normal_iteratorINSA_10device_ptrIiEEEESF_PlNS0_13ScanTileStateIiLb1EEE7is_evenNS0_8NullTypeEiNS2_19streaming_context_tIlLb1EEELS5_2EEEvT0_T1_T2_T3_T4_T5_T6_T7_iT8_NS1_7vsmem_tE_param_0];
	mov.u64 	%rd769, %rd434;
	ld.param.u8 	%rs68, [%rd769];
	setp.eq.s16 	%p260, %rs68, 0;
	ld.param.u64 	%rd770, [%rd769+16];
	selp.b64 	%rd771, %rd770, 0, %p260;
	mad.lo.s32 	%r1749, %r365, %r366, %r367;
	mul.lo.s32 	%r60, %r1749, 4928;
	cvt.s64.s32 	%rd772, %r60;
	add.s64 	%rd773, %rd771, %rd772;
	mov.u32 	%r61, %tid.x;
	mul.lo.s32 	%r1136, %r61, 14;
	cvt.u64.u32 	%rd774, %r1136;
	add.s64 	%rd775, %rd773, %rd774;
	cvta.to.global.u64 	%rd776, %rd1089;
	shl.b64 	%rd777, %rd775, 2;
	add.s64 	%rd778, %rd776, %rd777;
	ld.global.u32 	%r62, [%rd778];
	ld.global.u32 	%r63, [%rd778+4];
	ld.global.u32 	%r64, [%rd778+8];
	ld.global.u32 	%r65, [%rd778+12];
	ld.global.u32 	%r66, [%rd778+16];
	ld.global.u32 	%r67, [%rd778+20];
	ld.global.u32 	%r68, [%rd778+24];
	ld.global.u32 	%r69, [%rd778+28];
	ld.global.u32 	%r70, [%rd778+32];
	ld.global.u32 	%r71, [%rd778+36];
	ld.global.u32 	%r72, [%rd778+40];
	ld.global.u32 	%r73, [%rd778+44];
	ld.global.u32 	%r74, [%rd778+48];
	ld.global.u32 	%r75, [%rd778+52];
	bar.sync 	0;
	add.s64 	%rd779, %rd5, %rd777;
	ld.global.u32 	%r1137, [%rd779];
	ld.global.u32 	%r1138, [%rd779+4];
	ld.global.u32 	%r1139, [%rd779+8];
	ld.global.u32 	%r1140, [%rd779+12];
	ld.global.u32 	%r1141, [%rd779+16];
	ld.global.u32 	%r1142, [%rd779+20];
	ld.global.u32 	%r1143, [%rd779+24];
	ld.global.u32 	%r1144, [%rd779+28];
	ld.global.u32 	%r1145, [%rd779+32];
	ld.global.u32 	%r1146, [%rd779+36];
	ld.global.u32 	%r1147, [%rd779+40];
	ld.global.u32 	%r1148, [%rd779+44];
	ld.global.u32 	%r1149, [%rd779+48];
	ld.global.u32 	%r1150, [%rd779+52];
	and.b32  	%r76, %r1137, 1;
	xor.b32  	%r1151, %r76, 1;
	and.b32  	%r77, %r1138, 1;
	xor.b32  	%r1152, %r77, 1;
	and.b32  	%r78, %r1139, 1;
	xor.b32  	%r1153, %r78, 1;
	and.b32  	%r79, %r1140, 1;
	xor.b32  	%r1154, %r79, 1;
	and.b32  	%r80, %r1141, 1;
	xor.b32  	%r1155, %r80, 1;
	and.b32  	%r81, %r1142, 1;
	xor.b32  	%r1156, %r81, 1;
	and.b32  	%r82, %r1143, 1;
	xor.b32  	%r1157, %r82, 1;
	and.b32  	%r83, %r1144, 1;
	xor.b32  	%r1158, %r83, 1;
	and.b32  	%r84, %r1145, 1;
	xor.b32  	%r1159, %r84, 1;
	and.b32  	%r85, %r1146, 1;
	xor.b32  	%r1160, %r85, 1;
	and.b32  	%r86, %r1147, 1;
	xor.b32  	%r1161, %r86, 1;
	and.b32  	%r87, %r1148, 1;
	xor.b32  	%r1162, %r87, 1;
	and.b32  	%r88, %r1149, 1;
	xor.b32  	%r1163, %r88, 1;
	and.b32  	%r89, %r1150, 1;
	xor.b32  	%r1164, %r89, 1;
	bar.sync 	0;
	add.s32 	%r1165, %r1152, %r1151;
	add.s32 	%r1166, %r1153, %r1165;
	add.s32 	%r1167, %r1154, %r1166;
	add.s32 	%r1168, %r1155, %r1167;
	add.s32 	%r1169, %r1156, %r1168;
	add.s32 	%r1170, %r1157, %r1169;
	add.s32 	%r1171, %r1158, %r1170;
	add.s32 	%r1172, %r1159, %r1171;
	add.s32 	%r1173, %r1160, %r1172;
	add.s32 	%r1174, %r1161, %r1173;
	add.s32 	%r1175, %r1162, %r1174;
	add.s32 	%r1176, %r1163, %r1175;
	add.s32 	%r1107, %r1164, %r1176;
	// begin inline asm
	mov.u32 %r1102, %laneid;
	// end inline asm
	mov.b32 	%r1105, 1;
	mov.b32 	%r1130, 0;
	mov.b32 	%r1132, -1;
	// begin inline asm
	{  .reg .s32 r0;  .reg .pred p;  shfl.sync.up.b32 r0|p, %r1107, %r1105, %r1130, %r1132;  @p add.s32 r0, r0, %r1107;  mov.s32 %r1103, r0;}
	// end inline asm
	mov.b32 	%r1111, 2;
	// begin inline asm
	{  .reg .s32 r0;  .reg .pred p;  shfl.sync.up.b32 r0|p, %r1103, %r1111, %r1130, %r1132;  @p add.s32 r0, r0, %r1103;  mov.s32 %r1109, r0;}
	// end inline asm
	mov.b32 	%r1117, 4;
	// begin inline asm
	{  .reg .s32 r0;  .reg .pred p;  shfl.sync.up.b32 r0|p, %r1109, %r1117, %r1130, %r1132;  @p add.s32 r0, r0, %r1109;  mov.s32 %r1115, r0;}
	// end inline asm
	mov.b32 	%r1123, 8;
	// begin inline asm
	{  .reg .s32 r0;  .reg .pred p;  shfl.sync.up.b32 r0|p, %r1115, %r1123, %r1130, %r1132;  @p add.s32 r0, r0, %r1115;  mov.s32 %r1121, r0;}
	// end inline asm
	mov.b32 	%r1129, 16;
	// begin inline asm
	{  .reg .s32 r0;  .reg .pred p;  shfl.sync.up.b32 r0|p, %r1121, %r1129, %r1130, %r1132;  @p add.s32 r0, r0, %r1121;  mov.s32 %r1127, r0;}
	// end inline asm
	setp.ne.s32 	%p261, %r1102, 31;
	@%p261 bra 	$L__BB5_107;
	shr.u32 	%r1177, %r61, 3;
	and.b32  	%r1178, %r1177, 124;
	mov.u32 	%r1179, _ZZN3cub18CUB_300001_SM_10006detail6select23DeviceSelectSweepKernelINS2_10policy_hubIiilLb0ELNS0_10SelectImplE2EE10Policy1000EPiN6thrust24THRUST_300001_SM_1000_NS6detail15normal_iteratorINSA_10device_ptrIiEEEESF_PlNS0_13ScanTileStateIiLb1EEE7is_evenNS0_8NullTypeEiNS2_19streaming_context_tIlLb1EEELS5_2EEEvT0_T1_T2_T3_T4_T5_T6_T7_iT8_NS1_7vsmem_tEE19static_temp_storage;
	add.s32 	%r1180, %r1179, %r1178;
	st.shared.u32 	[%r1180], %r1127;
$L__BB5_107:
	sub.s32 	%r1181, %r1127, %r1107;
	bar.sync 	0;
	ld.shared.v4.u32 	{%r1182, %r1183, %r1184, %r1185}, [_ZZN3cub18CUB_300001_SM_10006detail6select23DeviceSelectSweepKernelINS2_10policy_hubIiilLb0ELNS0_10SelectImplE2EE10Policy1000EPiN6thrust24THRUST_300001_SM_1000_NS6detail15normal_iteratorINSA_10device_ptrIiEEEESF_PlNS0_13ScanTileStateIiLb1EEE7is_evenNS0_8NullTypeEiNS2_19streaming_context_tIlLb1EEELS5_2EEEvT0_T1_T2_T3_T4_T5_T6_T7_iT8_NS1_7vsmem_tEE19static_temp_storage];
	shr.u32 	%r1186, %r61, 5;
	add.s32 	%r1187, %r1183, %r1182;
	setp.eq.s32 	%p262, %r1186, 2;
	selp.b32 	%r1188, %r1187, %r1182, %p262;
	add.s32 	%r1189, %r1187, %r1184;
	setp.eq.s32 	%p263, %r1186, 3;
	selp.b32 	%r1190, %r1189, %r1188, %p263;
	add.s32 	%r1191, %r1189, %r1185;
	setp.eq.s32 	%p264, %r1186, 4;
	selp.b32 	%r1192, %r1191, %r1190, %p264;
	ld.shared.v4.u32 	{%r1193, %r1194, %r1195, %r1196}, [_ZZN3cub18CUB_300001_SM_10006detail6select23DeviceSelectSweepKernelINS2_10policy_hubIiilLb0ELNS0_10SelectImplE2EE10Policy1000EPiN6thrust24THRUST_300001_SM_1000_NS6detail15normal_iteratorINSA_10device_ptrIiEEEESF_PlNS0_13ScanTileStateIiLb1EEE7is_evenNS0_8NullTypeEiNS2_19streaming_context_tIlLb1EEELS5_2EEEvT0_T1_T2_T3_T4_T5_T6_T7_iT8_NS1_7vsmem_tEE19static_temp_storage+16];
	add.s32 	%r1197, %r1191, %r1193;
	setp.eq.s32 	%p265, %r1186, 5;
	selp.b32 	%r1198, %r1197, %r1192, %p265;
	add.s32 	%r1199, %r1197, %r1194;
	setp.eq.s32 	%p266, %r1186, 6;
	selp.b32 	%r1200, %r1199, %r1198, %p266;
	add.s32 	%r1201, %r1199, %r1195;
	setp.eq.s32 	%p267, %r1186, 7;
	selp.b32 	%r1202, %r1201, %r1200, %p267;
	add.s32 	%r1203, %r1201, %r1196;
	setp.eq.s32 	%p268, %r1186, 8;
	selp.b32 	%r1204, %r1203, %r1202, %p268;
	.pragma "used_bytes_mask 4095";
	ld.shared.v4.u32 	{%r1205, %r1206, %r1207, %r1208}, [_ZZN3cub18CUB_300001_SM_10006detail6select23DeviceSelectSweepKernelINS2_10policy_hubIiilLb0ELNS0_10SelectImplE2EE10Policy1000EPiN6thrust24THRUST_300001_SM_1000_NS6detail15normal_iteratorINSA_10device_ptrIiEEEESF_PlNS0_13ScanTileStateIiLb1EEE7is_evenNS0_8NullTypeEiNS2_19streaming_context_tIlLb1EEELS5_2EEEvT0_T1_T2_T3_T4_T5_T6_T7_iT8_NS1_7vsmem_tEE19static_temp_storage+32];
	add.s32 	%r1209, %r1203, %r1205;
	setp.eq.s32 	%p269, %r1186, 9;
	selp.b32 	%r1210, %r1209, %r1204, %p269;
	add.s32 	%r1211, %r1209, %r1206;
	setp.eq.s32 	%p270, %r1186, 10;
	selp.b32 	%r1212, %r1211, %r1210, %p270;
	add.s32 	%r93, %r1211, %r1207;
	setp.gt.u32 	%p271, %r61, 31;
	setp.lt.u32 	%p272, %r61, 32;
	setp.eq.s32 	%p273, %r1102, 0;
	selp.b32 	%r1213, 0, %r1181, %p273;
	add.s32 	%r1753, %r1212, %r1213;
	selp.b32 	%r95, %r1181, %r1753, %p272;
	@%p271 bra 	$L__BB5_123;
	setp.ne.s32 	%p274, %r61, 0;
	mul.wide.s32 	%rd780, %r1749, 8;
	add.s64 	%rd107, %rd3, %rd780;
	@%p274 bra 	$L__BB5_110;
	st.shared.u32 	[_ZZN3cub18CUB_300001_SM_10006detail6select23DeviceSelectSweepKernelINS2_10policy_hubIiilLb0ELNS0_10SelectImplE2EE10Policy1000EPiN6thrust24THRUST_300001_SM_1000_NS6detail15normal_iteratorINSA_10device_ptrIiEEEESF_PlNS0_13ScanTileStateIiLb1EEE7is_evenNS0_8NullTypeEiNS2_19streaming_context_tIlLb1EEELS5_2EEEvT0_T1_T2_T3_T4_T5_T6_T7_iT8_NS1_7vsmem_tEE19static_temp_storage+76], %r93;
	add.s64 	%rd781, %rd107, 256;
	mov.b32 	%r1214, 100;
	// begin inline asm
	st.relaxed.gpu.v2.u32 [%rd781], {%r1214, %r93};
	// end inline asm
$L__BB5_110:
	not.b32 	%r1220, %r61;
	add.s32 	%r1748, %r1749, %r1220;
	mov.b32 	%r1216, 655;
	// begin inline asm
	nanosleep.u32 %r1216;
	// end inline asm
	mul.wide.s32 	%rd783, %r1748, 8;
	add.s64 	%rd784, %rd3, %rd783;
	add.s64 	%rd782, %rd784, 256;
	// begin inline asm
	ld.relaxed.gpu.v2.u32 {%r1750, %r1742}, [%rd782];
	// end inline asm
	mov.b32 	%r1743, 722;
$L__BB5_111:
	setp.eq.s32 	%p275, %r1750, 99;
	mov.b32 	%r1221, -1;
	vote.sync.any.pred 	%p276, %p275, %r1221;
	not.pred 	%p277, %p276;
	@%p277 bra 	$L__BB5_113;
	shr.u32 	%r105, %r1743, 1;
	mul.lo.s32 	%r1488, %r1749, 16807;
	and.b32  	%r1749, %r1488, 2147483647;
	sub.s32 	%r1489, %r1743, %r105;
	add.s32 	%r1490, %r1489, 1;
	rem.u32 	%r1491, %r1749, %r1490;
	add.s32 	%r1485, %r1491, %r105;
	// begin inline asm
	nanosleep.u32 %r1485;
	// end inline asm
	// begin inline asm
	ld.relaxed.gpu.v2.u32 {%r1750, %r1742}, [%rd782];
	// end inline asm
	mov.u32 	%r1743, %r105;
	bra.uni 	$L__BB5_111;
$L__BB5_113:
	setp.eq.s32 	%p278, %r1750, 101;
	mov.b32 	%r1248, -1;
	vote.sync.ballot.b32 	%r1250, %p278, %r1248;
	// begin inline asm
	mov.u32 %r1223, %lanemask_ge;
	// end inline asm
	and.b32  	%r1251, %r1250, %r1223;
	or.b32  	%r1252, %r1251, -2147483648;
	add.s32 	%r1253, %r1252, -1;
	not.b32 	%r1254, %r1252;
	and.b32  	%r1255, %r1254, %r1253;
	popc.b32 	%r1227, %r1255;
	mov.b32 	%r1226, 1;
	// begin inline asm
	shfl.sync.down.b32 %r1224, %r1742, %r1226, %r1227, %r1248;
	// end inline asm
	setp.lt.s32 	%p280, %r1102, %r1227;
	selp.b32 	%r1256, %r1224, 0, %p280;
	add.s32 	%r1230, %r1256, %r1742;
	mov.b32 	%r1231, 2;
	// begin inline asm
	shfl.sync.down.b32 %r1229, %r1230, %r1231, %r1227, %r1248;
	// end inline asm
	add.s32 	%r1257, %r1102, 2;
	setp.gt.s32 	%p281, %r1257, %r1227;
	selp.b32 	%r1258, 0, %r1229, %p281;
	add.s32 	%r1235, %r1230, %r1258;
	mov.b32 	%r1236, 4;
	// begin inline asm
	shfl.sync.down.b32 %r1234, %r1235, %r1236, %r1227, %r1248;
	// end inline asm
	add.s32 	%r1259, %r1102, 4;
	setp.gt.s32 	%p282, %r1259, %r1227;
	selp.b32 	%r1260, 0, %r1234, %p282;
	add.s32 	%r1240, %r1235, %r1260;
	mov.b32 	%r1241, 8;
	// begin inline asm
	shfl.sync.down.b32 %r1239, %r1240, %r1241, %r1227, %r1248;
	// end inline asm
	add.s32 	%r1261, %r1102, 8;
	setp.gt.s32 	%p283, %r1261, %r1227;
	selp.b32 	%r1262, 0, %r1239, %p283;
	add.s32 	%r1245, %r1240, %r1262;
	mov.b32 	%r1246, 16;
	// begin inline asm
	shfl.sync.down.b32 %r1244, %r1245, %r1246, %r1227, %r1248;
	// end inline asm
	add.s32 	%r1263, %r1102, 16;
	setp.gt.s32 	%p284, %r1263, %r1227;
	selp.b32 	%r1264, 0, %r1244, %p284;
	add.s32 	%r1746, %r1245, %r1264;
	add.s64 	%rd109, %rd3, 256;
	mov.b32 	%r1744, 722;
$L__BB5_114:
	setp.ne.s32 	%p285, %r1750, 101;
	mov.b32 	%r1265, -1;
	vote.sync.all.pred 	%p286, %p285, %r1265;
	not.pred 	%p287, %p286;
	@%p287 bra 	$L__BB5_119;
	shr.u32 	%r1744, %r1744, 1;
	mul.wide.s32 	%rd943, %r1748, 8;
	add.s64 	%rd944, %rd109, %rd943;
	add.s64 	%rd942, %rd944, -256;
	// begin inline asm
	ld.relaxed.gpu.v2.u32 {%r1750, %r1751}, [%rd942];
	// end inline asm
	mov.u32 	%r1752, %r1744;
$L__BB5_116:
	setp.eq.s32 	%p347, %r1750, 99;
	mov.b32 	%r1435, -1;
	vote.sync.any.pred 	%p348, %p347, %r1435;
	not.pred 	%p349, %p348;
	@%p349 bra 	$L__BB5_118;
	shr.u32 	%r125, %r1752, 1;
	mul.lo.s32 	%r1481, %r1749, 16807;
	and.b32  	%r1749, %r1481, 2147483647;
	sub.s32 	%r1482, %r1752, %r125;
	add.s32 	%r1483, %r1482, 1;
	rem.u32 	%r1484, %r1749, %r1483;
	add.s32 	%r1478, %r1484, %r125;
	// begin inline asm
	nanosleep.u32 %r1478;
	// end inline asm
	// begin inline asm
	ld.relaxed.gpu.v2.u32 {%r1750, %r1751}, [%rd942];
	// end inline asm
	mov.u32 	%r1752, %r125;
	bra.uni 	$L__BB5_116;
$L__BB5_118:
	setp.eq.s32 	%p350, %r1750, 101;
	mov.b32 	%r1461, -1;
	vote.sync.ballot.b32 	%r1462, %p350, %r1461;
	and.b32  	%r1463, %r1462, %r1223;
	or.b32  	%r1464, %r1463, -2147483648;
	add.s32 	%r1465, %r1464, -1;
	not.b32 	%r1466, %r1464;
	and.b32  	%r1467, %r1466, %r1465;
	popc.b32 	%r1440, %r1467;
	mov.b32 	%r1439, 1;
	// begin inline asm
	shfl.sync.down.b32 %r1437, %r1751, %r1439, %r1440, %r1461;
	// end inline asm
	setp.lt.s32 	%p352, %r1102, %r1440;
	selp.b32 	%r1468, %r1437, 0, %p352;
	add.s32 	%r1443, %r1468, %r1751;
	mov.b32 	%r1444, 2;
	// begin inline asm
	shfl.sync.down.b32 %r1442, %r1443, %r1444, %r1440, %r1461;
	// end inline asm
	setp.gt.s32 	%p353, %r1257, %r1440;
	selp.b32 	%r1470, 0, %r1442, %p353;
	add.s32 	%r1448, %r1443, %r1470;
	mov.b32 	%r1449, 4;
	// begin inline asm
	shfl.sync.down.b32 %r1447, %r1448, %r1449, %r1440, %r1461;
	// end inline asm
	setp.gt.s32 	%p354, %r1259, %r1440;
	selp.b32 	%r1472, 0, %r1447, %p354;
	add.s32 	%r1453, %r1448, %r1472;
	mov.b32 	%r1454, 8;
	// begin inline asm
	shfl.sync.down.b32 %r1452, %r1453, %r1454, %r1440, %r1461;
	// end inline asm
	setp.gt.s32 	%p355, %r1261, %r1440;
	selp.b32 	%r1474, 0, %r1452, %p355;
	add.s32 	%r1458, %r1453, %r1474;
	mov.b32 	%r1459, 16;
	// begin inline asm
	shfl.sync.down.b32 %r1457, %r1458, %r1459, %r1440, %r1461;
	// end inline asm
	add.s32 	%r1475, %r1102, 16;
	setp.gt.s32 	%p356, %r1475, %r1440;
	selp.b32 	%r1476, 0, %r1457, %p356;
	add.s32 	%r1477, %r1476, %r1746;
	add.s32 	%r1746, %r1477, %r1458;
	add.s32 	%r1748, %r1748, -32;
	bra.uni 	$L__BB5_114;
$L__BB5_119:
	setp.ne.s32 	%p288, %r61, 0;
	@%p288 bra 	$L__BB5_121;
	add.s32 	%r1268, %r1746, %r93;
	add.s64 	%rd785, %rd107, 256;
	mov.b32 	%r1267, 101;
	// begin inline asm
	st.relaxed.gpu.v2.u32 [%rd785], {%r1267, %r1268};
	// end inline asm
	st.shared.u32 	[_ZZN3cub18CUB_300001_SM_10006detail6select23DeviceSelectSweepKernelINS2_10policy_hubIiilLb0ELNS0_10SelectImplE2EE10Policy1000EPiN6thrust24THRUST_300001_SM_1000_NS6detail15normal_iteratorINSA_10device_ptrIiEEEESF_PlNS0_13ScanTileStateIiLb1EEE7is_evenNS0_8NullTypeEiNS2_19streaming_context_tIlLb1EEELS5_2EEEvT0_T1_T2_T3_T4_T5_T6_T7_iT8_NS1_7vsmem_tEE19static_temp_storage+68], %r1746;
	st.shared.u32 	[_ZZN3cub18CUB_300001_SM_10006detail6select23DeviceSelectSweepKernelINS2_10policy_hubIiilLb0ELNS0_10SelectImplE2EE10Policy1000EPiN6thrust24THRUST_300001_SM_1000_NS6detail15normal_iteratorINSA_10device_ptrIiEEEESF_PlNS0_13ScanTileStateIiLb1EEE7is_evenNS0_8NullTypeEiNS2_19streaming_context_tIlLb1EEELS5_2EEEvT0_T1_T2_T3_T4_T5_T6_T7_iT8_NS1_7vsmem_tEE19static_temp_storage+72], %r1268;
$L__BB5_121:
	setp.ne.s32 	%p289, %r1102, 0;
	mov.u32 	%r1753, %r95;
	@%p289 bra 	$L__BB5_123;
	st.shared.u32 	[_ZZN3cub18CUB_300001_SM_10006detail6select23DeviceSelectSweepKernelINS2_10policy_hubIiilLb0ELNS0_10SelectImplE2EE10Policy1000EPiN6thrust24THRUST_300001_SM_1000_NS6detail15normal_iteratorINSA_10device_ptrIiEEEESF_PlNS0_13ScanTileStateIiLb1EEE7is_evenNS0_8NullTypeEiNS2_19streaming_context_tIlLb1EEELS5_2EEEvT0_T1_T2_T3_T4_T5_T6_T7_iT8_NS1_7vsmem_tEE19static_temp_storage+56], %r1746;
	mov.u32 	%r1753, %r1746;
$L__BB5_123:
	bar.sync 	0;
	setp.eq.s32 	%p290, %r61, 0;
	mov.u32 	%r1269, _ZZN3cub18CUB_300001_SM_10006detail6select23DeviceSelectSweepKernelINS2_10policy_hubIiilLb0ELNS0_10SelectImplE2EE10Policy1000EPiN6thrust24THRUST_300001_SM_1000_NS6detail15normal_iteratorINSA_10device_ptrIiEEEESF_PlNS0_13ScanTileStateIiLb1EEE7is_evenNS0_8NullTypeEiNS2_19streaming_context_tIlLb1EEELS5_2EEEvT0_T1_T2_T3_T4_T5_T6_T7_iT8_NS1_7vsmem_tEE19static_temp_storage;
	ld.shared.u32 	%r1270, [_ZZN3cub18CUB_300001_SM_10006detail6select23DeviceSelectSweepKernelINS2_10policy_hubIiilLb0ELNS0_10SelectImplE2EE10Policy1000EPiN6thrust24THRUST_300001_SM_1000_NS6detail15normal_iteratorINSA_10device_ptrIiEEEESF_PlNS0_13ScanTileStateIiLb1EEE7is_evenNS0_8NullTypeEiNS2_19streaming_context_tIlLb1EEELS5_2EEEvT0_T1_T2_T3_T4_T5_T6_T7_iT8_NS1_7vsmem_tEE19static_temp_storage+56];
	.pragma "used_bytes_mask 61680";
	ld.shared.v4.u32 	{%r1271, %r1272, %r1273, %r1274}, [_ZZN3cub18CUB_300001_SM_10006detail6select23DeviceSelectSweepKernelINS2_10policy_hubIiilLb0ELNS0_10SelectImplE2EE10Policy1000EPiN6thrust24THRUST_300001_SM_1000_NS6detail15normal_iteratorINSA_10device_ptrIiEEEESF_PlNS0_13ScanTileStateIiLb1EEE7is_evenNS0_8NullTypeEiNS2_19streaming_context_tIlLb1EEELS5_2EEEvT0_T1_T2_T3_T4_T5_T6_T7_iT8_NS1_7vsmem_tEE19static_temp_storage+64];
	selp.b32 	%r1275, 0, %r1270, %p290;
	add.s32 	%r1276, %r1275, %r1753;
	xor.b32  	%r1277, %r76, 1;
	add.s32 	%r1278, %r1276, %r1277;
	xor.b32  	%r1279, %r77, 1;
	add.s32 	%r1280, %r1279, %r1277;
	add.s32 	%r1281, %r1280, %r1276;
	xor.b32  	%r1282, %r78, 1;
	add.s32 	%r1283, %r1281, %r1282;
	xor.b32  	%r1284, %r79, 1;
	add.s32 	%r1285, %r1283, %r1284;
	xor.b32  	%r1286, %r80, 1;
	add.s32 	%r1287, %r1285, %r1286;
	xor.b32  	%r1288, %r81, 1;
	add.s32 	%r1289, %r1287, %r1288;
	xor.b32  	%r1290, %r82, 1;
	add.s32 	%r1291, %r1289, %r1290;
	xor.b32  	%r1292, %r83, 1;
	add.s32 	%r1293, %r1291, %r1292;
	xor.b32  	%r1294, %r84, 1;
	add.s32 	%r1295, %r1293, %r1294;
	xor.b32  	%r1296, %r85, 1;
	add.s32 	%r1297, %r1295, %r1296;
	xor.b32  	%r1298, %r86, 1;
	add.s32 	%r1299, %r1297, %r1298;
	xor.b32  	%r1300, %r87, 1;
	add.s32 	%r1301, %r1299, %r1300;
	xor.b32  	%r1302, %r88, 1;
	add.s32 	%r1303, %r1301, %r1302;
	sub.s32 	%r1304, %r60, %r1272;
	bar.sync 	0;
	sub.s32 	%r132, 4928, %r1274;
	sub.s32 	%r1305, %r1276, %r1272;
	mul.lo.s32 	%r1306, %r61, 14;
	sub.s32 	%r1307, %r1306, %r1305;
	setp.eq.s32 	%p291, %r76, 0;
	add.s32 	%r1308, %r1305, %r132;
	selp.b32 	%r1309, %r1308, %r1307, %p291;
	shl.b32 	%r1310, %r1309, 2;
	add.s32 	%r1311, %r1269, %r1310;
	st.shared.u32 	[%r1311], %r62;
	sub.s32 	%r1312, %r1272, %r1278;
	add.s32 	%r1313, %r1306, %r1312;
	add.s32 	%r1314, %r1313, 1;
	setp.eq.s32 	%p292, %r77, 0;
	add.s32 	%r1315, %r1308, %r1277;
	selp.b32 	%r1316, %r1315, %r1314, %p292;
	shl.b32 	%r1317, %r1316, 2;
	add.s32 	%r1318, %r1269, %r1317;
	st.shared.u32 	[%r1318], %r63;
	sub.s32 	%r1319, %r1272, %r1281;
	add.s32 	%r1320, %r1306, %r1319;
	add.s32 	%r1321, %r1320, 2;
	setp.eq.s32 	%p293, %r78, 0;
	add.s32 	%r1322, %r1315, %r1279;
	selp.b32 	%r1323, %r1322, %r1321, %p293;
	shl.b32 	%r1324, %r1323, 2;
	add.s32 	%r1325, %r1269, %r1324;
	st.shared.u32 	[%r1325], %r64;
	sub.s32 	%r1326, %r1272, %r1283;
	add.s32 	%r1327, %r1306, %r1326;
	add.s32 	%r1328, %r1327, 3;
	setp.eq.s32 	%p294, %r79, 0;
	add.s32 	%r1329, %r1322, %r1282;
	selp.b32 	%r1330, %r1329, %r1328, %p294;
	shl.b32 	%r1331, %r1330, 2;
	add.s32 	%r1332, %r1269, %r1331;
	st.shared.u32 	[%r1332], %r65;
	sub.s32 	%r1333, %r1272, %r1285;
	add.s32 	%r1334, %r1306, %r1333;
	add.s32 	%r1335, %r1334, 4;
	setp.eq.s32 	%p295, %r80, 0;
	add.s32 	%r1336, %r1329, %r1284;
	selp.b32 	%r1337, %r1336, %r1335, %p295;
	shl.b32 	%r1338, %r1337, 2;
	add.s32 	%r1339, %r1269, %r1338;
	st.shared.u32 	[%r1339], %r66;
	sub.s32 	%r1340, %r1272, %r1287;
	add.s32 	%r1341, %r1306, %r1340;
	add.s32 	%r1342, %r1341, 5;
	setp.eq.s32 	%p296, %r81, 0;
	add.s32 	%r1343, %r1336, %r1286;
	selp.b32 	%r1344, %r1343, %r1342, %p296;
	shl.b32 	%r1345, %r1344, 2;
	add.s32 	%r1346, %r1269, %r1345;
	st.shared.u32 	[%r1346], %r67;
	sub.s32 	%r1347, %r1272, %r1289;
	add.s32 	%r1348, %r1306, %r1347;
	add.s32 	%r1349, %r1348, 6;
	setp.eq.s32 	%p297, %r82, 0;
	add.s32 	%r1350, %r1343, %r1288;
	selp.b32 	%r1351, %r1350, %r1349, %p297;
	shl.b32 	%r1352, %r1351, 2;
	add.s32 	%r1353, %r1269, %r1352;
	st.shared.u32 	[%r1353], %r68;
	sub.s32 	%r1354, %r1272, %r1291;
	add.s32 	%r1355, %r1306, %r1354;
	add.s32 	%r1356, %r1355, 7;
	setp.eq.s32 	%p298, %r83, 0;
	add.s32 	%r1357, %r1350, %r1290;
	selp.b32 	%r1358, %r1357, %r1356, %p298;
	shl.b32 	%r1359, %r1358, 2;
	add.s32 	%r1360, %r1269, %r1359;
	st.shared.u32 	[%r1360], %r69;
	sub.s32 	%r1361, %r1272, %r1293;
	add.s32 	%r1362, %r1306, %r1361;
	add.s32 	%r1363, %r1362, 8;
	setp.eq.s32 	%p299, %r84, 0;
	add.s32 	%r1364, %r1357, %r1292;
	selp.b32 	%r1365, %r1364, %r1363, %p299;
	shl.b32 	%r1366, %r1365, 2;
	add.s32 	%r1367, %r1269, %r1366;
	st.shared.u32 	[%r1367], %r70;
	sub.s32 	%r1368, %r1272, %r1295;
	add.s32 	%r1369, %r1306, %r1368;
	add.s32 	%r1370, %r1369, 9;
	setp.eq.s32 	%p300, %r85, 0;
	add.s32 	%r1371, %r1364, %r1294;
	selp.b32 	%r1372, %r1371, %r1370, %p300;
	shl.b32 	%r1373, %r1372, 2;
	add.s32 	%r1374, %r1269, %r1373;
	st.shared.u32 	[%r1374], %r71;
	sub.s32 	%r1375, %r1272, %r1297;
	add.s32 	%r1376, %r1306, %r1375;
	add.s32 	%r1377, %r1376, 10;
	setp.eq.s32 	%p301, %r86, 0;
	add.s32 	%r1378, %r1371, %r1296;
	selp.b32 	%r1379, %r1378, %r1377, %p301;
	shl.b32 	%r1380, %r1379, 2;
	add.s32 	%r1381, %r1269, %r1380;
	st.shared.u32 	[%r1381], %r72;
	sub.s32 	%r1382, %r1272, %r1299;
	add.s32 	%r1383, %r1306, %r1382;
	add.s32 	%r1384, %r1383, 11;
	setp.eq.s32 	%p302, %r87, 0;
	add.s32 	%r1385, %r1378, %r1298;
	selp.b32 	%r1386, %r1385, %r1384, %p302;
	shl.b32 	%r1387, %r1386, 2;
	add.s32 	%r1388, %r1269, %r1387;
	st.shared.u32 	[%r1388], %r73;
	sub.s32 	%r1389, %r1272, %r1301;
	add.s32 	%r1390, %r1306, %r1389;
	add.s32 	%r1391, %r1390, 12;
	setp.eq.s32 	%p303, %r88, 0;
	add.s32 	%r1392, %r1385, %r1300;
	selp.b32 	%r1393, %r1392, %r1391, %p303;
	shl.b32 	%r1394, %r1393, 2;
	add.s32 	%r1395, %r1269, %r1394;
	st.shared.u32 	[%r1395], %r74;
	sub.s32 	%r1396, %r1272, %r1303;
	add.s32 	%r1397, %r1306, %r1396;
	add.s32 	%r1398, %r1397, 13;
	setp.eq.s32 	%p304, %r89, 0;
	add.s32 	%r1399, %r1392, %r1302;
	selp.b32 	%r1400, %r1399, %r1398, %p304;
	shl.b32 	%r1401, %r1400, 2;
	add.s32 	%r1402, %r1269, %r1401;
	st.shared.u32 	[%r1402], %r75;
	bar.sync 	0;
	mov.u64 	%rd786, %rd434;
	ld.param.u8 	%rs2, [%rd786];
	ld.param.u64 	%rd787, [%rd786+24];
	cvta.to.global.u64 	%rd110, %rd787;
	cvt.s64.s32 	%rd111, %r1272;
	ld.param.u64 	%rd112, [%rd786+8];
	ld.param.u64 	%rd113, [%rd786+16];
	cvt.s64.s32 	%rd114, %r1304;
	setp.ge.s32 	%p305, %r61, %r132;
	@%p305 bra 	$L__BB5_127;
	setp.ne.s16 	%p307, %rs2, 0;
	mov.b64 	%rd1134, 0;
	@%p307 bra 	$L__BB5_126;
	ld.global.u64 	%rd792, [%rd110];
	sub.s64 	%rd1134, %rd113, %rd792;
$L__BB5_126:
	cvt.u64.u32 	%rd793, %r61;
	add.s64 	%rd794, %rd793, %rd114;
	add.s64 	%rd795, %rd794, %rd1134;
	not.b64 	%rd796, %rd795;
	add.s64 	%rd1136, %rd112, %rd796;
	bra.uni 	$L__BB5_130;
$L__BB5_127:
	setp.ne.s16 	%p306, %rs2, 0;
	mov.b64 	%rd1135, 0;
	@%p306 bra 	$L__BB5_129;
	ld.global.u64 	%rd1135, [%rd110];
$L__BB5_129:
	sub.s32 	%r1403, %r61, %r132;
	cvt.s64.s32 	%rd789, %r1403;
	add.s64 	%rd790, %rd789, %rd111;
	add.s64 	%rd1136, %rd790, %rd1135;
$L__BB5_130:
	shl.b32 	%r1404, %r61, 2;
	add.s32 	%r133, %r1269, %r1404;
	ld.shared.u32 	%r1406, [%r133];
	shl.b64 	%rd797, %rd1136, 2;
	add.s64 	%rd798, %rd4, %rd797;
	st.global.u32 	[%rd798], %r1406;
	add.s32 	%r134, %r61, 352;
	setp.lt.s32 	%p308, %r134, %r132;
	@%p308 bra 	$L__BB5_134;
	setp.ne.s16 	%p309, %rs2, 0;
	mov.b64 	%rd1137, 0;
	@%p309 bra 	$L__BB5_133;
	ld.global.u64 	%rd1137, [%rd110];
$L__BB5_133:
	sub.s32 	%r1407, %r134, %r132;
	cvt.s64.s32 	%rd800, %r1407;
	add.s64 	%rd801, %rd800, %rd111;
	add.s64 	%rd1139, %rd801, %rd1137;
	bra.uni 	$L__BB5_137;
$L__BB5_134:
	setp.ne.s16 	%p310, %rs2, 0;
	mov.b64 	%rd1138, 0;
	@%p310 bra 	$L__BB5_136;
	ld.global.u64 	%rd803, [%rd110];
	sub.s64 	%rd1138, %rd113, %rd803;
$L__BB5_136:
	cvt.u64.u32 	%rd804, %r134;
	add.s64 	%rd805, %rd804, %rd114;
	add.s64 	%rd806, %rd805, %rd1138;
	not.b64 	%rd807, %rd806;
	add.s64 	%rd1139, %rd112, %rd807;
$L__BB5_137:
	ld.shared.u32 	%r1408, [%r133+1408];
	shl.b64 	%rd808, %rd1139, 2;
	add.s64 	%rd809, %rd4, %rd808;
	st.global.u32 	[%rd809], %r1408;
	add.s32 	%r135, %r61, 704;
	setp.lt.s32 	%p311, %r135, %r132;
	@%p311 bra 	$L__BB5_141;
	setp.ne.s16 	%p312, %rs2, 0;
	mov.b64 	%rd1140, 0;
	@%p312 bra 	$L__BB5_140;
	ld.global.u64 	%rd1140, [%rd110];
$L__BB5_140:
	sub.s32 	%r1409, %r135, %r132;
	cvt.s64.s32 	%rd811, %r1409;
	add.s64 	%rd812, %rd811, %rd111;
	add.s64 	%rd1142, %rd812, %rd1140;
	bra.uni 	$L__BB5_144;
$L__BB5_141:
	setp.ne.s16 	%p313, %rs2, 0;
	mov.b64 	%rd1141, 0;
	@%p313 bra 	$L__BB5_143;
	ld.global.u64 	%rd814, [%rd110];
	sub.s64 	%rd1141, %rd113, %rd814;
$L__BB5_143:
	cvt.u64.u32 	%rd815, %r135;
	add.s64 	%rd816, %rd815, %rd114;
	add.s64 	%rd817, %rd816, %rd1141;
	not.b64 	%rd818, %rd817;
	add.s64 	%rd1142, %rd112, %rd818;
$L__BB5_144:
	ld.shared.u32 	%r1410, [%r133+2816];
	shl.b64 	%rd819, %rd1142, 2;
	add.s64 	%rd820, %rd4, %rd819;
	st.global.u32 	[%rd820], %r1410;
	add.s32 	%r136, %r61, 1056;
	setp.lt.s32 	%p314, %r136, %r132;
	@%p314 bra 	$L__BB5_148;
	setp.ne.s16 	%p315, %rs2, 0;
	mov.b64 	%rd1143, 0;
	@%p315 bra 	$L__BB5_147;
	ld.global.u64 	%rd1143, [%rd110];
$L__BB5_147:
	sub.s32 	%r1411, %r136, %r132;
	cvt.s64.s32 	%rd822, %r1411;
	add.s64 	%rd823, %rd822, %rd111;
	add.s64 	%rd1145, %rd823, %rd1143;
	bra.uni 	$L__BB5_151;
$L__BB5_148:
	setp.ne.s16 	%p316, %rs2, 0;
	mov.b64 	%rd1144, 0;
	@%p316 bra 	$L__BB5_150;
	ld.global.u64 	%rd825, [%rd110];
	sub.s64 	%rd1144, %rd113, %rd825;
$L__BB5_150:
	cvt.u64.u32 	%rd826, %r136;
	add.s64 	%rd827, %rd826, %rd114;
	add.s64 	%rd828, %rd827, %rd1144;
	not.b64 	%rd829, %rd828;
	add.s64 	%rd1145, %rd112, %rd829;
$L__BB5_151:
	ld.shared.u32 	%r1412, [%r133+4224];
	shl.b64 	%rd830, %rd1145, 2;
	add.s64 	%rd831, %rd4, %rd830;
	st.global.u32 	[%rd831], %r1412;
	add.s32 	%r137, %r61, 1408;
	setp.lt.s32 	%p317, %r137, %r132;
	@%p317 bra 	$L__BB5_155;
	setp.ne.s16 	%p318, %rs2, 0;
	mov.b64 	%rd1146, 0;
	@%p318 bra 	$L__BB5_154;
	ld.global.u64 	%rd1146, [%rd110];
$L__BB5_154:
	sub.s32 	%r1413, %r137, %r132;
	cvt.s64.s32 	%rd833, %r1413;
	add.s64 	%rd834, %rd833, %rd111;
	add.s64 	%rd1148, %rd834, %rd1146;
	bra.uni 	$L__BB5_158;
$L__BB5_155:
	setp.ne.s16 	%p319, %rs2, 0;
	mov.b64 	%rd1147, 0;
	@%p319 bra 	$L__BB5_157;
	ld.global.u64 	%rd836, [%rd110];
	sub.s64 	%rd1147, %rd113, %rd836;
$L__BB5_157:
	cvt.u64.u32 	%rd837, %r137;
	add.s64 	%rd838, %rd837, %rd114;
	add.s64 	%rd839, %rd838, %rd1147;
	not.b64 	%rd840, %rd839;
	add.s64 	%rd1148, %rd112, %rd840;
$L__BB5_158:
	ld.shared.u32 	%r1414, [%r133+5632];
	shl.b64 	%rd841, %rd1148, 2;
	add.s64 	%rd842, %rd4, %rd841;
	st.global.u32 	[%rd842], %r1414;
	add.s32 	%r138, %r61, 1760;
	setp.lt.s32 	%p320, %r138, %r132;
	@%p320 bra 	$L__BB5_162;
	setp.ne.s16 	%p321, %rs2, 0;
	mov.b64 	%rd1149, 0;
	@%p321 bra 	$L__BB5_161;
	ld.global.u64 	%rd1149, [%rd110];
$L__BB5_161:
	sub.s32 	%r1415, %r138, %r132;
	cvt.s64.s32 	%rd844, %r1415;
	add.s64 	%rd845, %rd844, %rd111;
	add.s64 	%rd1151, %rd845, %rd1149;
	bra.uni 	$L__BB5_165;
$L__BB5_162:
	setp.ne.s16 	%p322, %rs2, 0;
	mov.b64 	%rd1150, 0;
	@%p322 bra 	$L__BB5_164;
	ld.global.u64 	%rd847, [%rd110];
	sub.s64 	%rd1150, %rd113, %rd847;
$L__BB5_164:
	cvt.u64.u32 	%rd848, %r138;
	add.s64 	%rd849, %rd848, %rd114;
	add.s64 	%rd850, %rd849, %rd1150;
	not.b64 	%rd851, %rd850;
	add.s64 	%rd1151, %rd112, %rd851;
$L__BB5_165:
	ld.shared.u32 	%r1416, [%r133+7040];
	shl.b64 	%rd852, %rd1151, 2;
	add.s64 	%rd853, %rd4, %rd852;
	st.global.u32 	[%rd853], %r1416;
	add.s32 	%r139, %r61, 2112;
	setp.lt.s32 	%p323, %r139, %r132;
	@%p323 bra 	$L__BB5_169;
	setp.ne.s16 	%p324, %rs2, 0;
	mov.b64 	%rd1152, 0;
	@%p324 bra 	$L__BB5_168;
	ld.global.u64 	%rd1152, [%rd110];
$L__BB5_168:
	sub.s32 	%r1417, %r139, %r132;
	cvt.s64.s32 	%rd855, %r1417;
	add.s64 	%rd856, %rd855, %rd111;
	add.s64 	%rd1154, %rd856, %rd1152;
	bra.uni 	$L__BB5_172;
$L__BB5_169:
	setp.ne.s16 	%p325, %rs2, 0;
	mov.b64 	%rd1153, 0;
	@%p325 bra 	$L__BB5_171;
	ld.global.u64 	%rd858, [%rd110];
	sub.s64 	%rd1153, %rd113, %rd858;
$L__BB5_171:
	cvt.u64.u32 	%rd859, %r139;
	add.s64 	%rd860, %rd859, %rd114;
	add.s64 	%rd861, %rd860, %rd1153;
	not.b64 	%rd862, %rd861;
	add.s64 	%rd1154, %rd112, %rd862;
$L__BB5_172:
	ld.shared.u32 	%r1418, [%r133+8448];
	shl.b64 	%rd863, %rd1154, 2;
	add.s64 	%rd864, %rd4, %rd863;
	st.global.u32 	[%rd864], %r1418;
	add.s32 	%r140, %r61, 2464;
	setp.lt.s32 	%p326, %r140, %r132;
	@%p326 bra 	$L__BB5_176;
	setp.ne.s16 	%p327, %rs2, 0;
	mov.b64 	%rd1155, 0;
	@%p327 bra 	$L__BB5_175;
	ld.global.u64 	%rd1155, [%rd110];
$L__BB5_175:
	sub.s32 	%r1419, %r140, %r132;
	cvt.s64.s32 	%rd866, %r1419;
	add.s64 	%rd867, %rd866, %rd111;
	add.s64 	%rd1157, %rd867, %rd1155;
	bra.uni 	$L__BB5_179;
$L__BB5_176:
	setp.ne.s16 	%p328, %rs2, 0;
	mov.b64 	%rd1156, 0;
	@%p328 bra 	$L__BB5_178;
	ld.global.u64 	%rd869, [%rd110];
	sub.s64 	%rd1156, %rd113, %rd869;
$L__BB5_178:
	cvt.u64.u32 	%rd870, %r140;
	add.s64 	%rd871, %rd870, %rd114;
	add.s64 	%rd872, %rd871, %rd1156;
	not.b64 	%rd873, %rd872;
	add.s64 	%rd1157, %rd112, %rd873;
$L__BB5_179:
	ld.shared.u32 	%r1420, [%r133+9856];
	shl.b64 	%rd874, %rd1157, 2;
	add.s64 	%rd875, %rd4, %rd874;
	st.global.u32 	[%rd875], %r1420;
	add.s32 	%r141, %r61, 2816;
	setp.lt.s32 	%p329, %r141, %r132;
	@%p329 bra 	$L__BB5_183;
	setp.ne.s16 	%p330, %rs2, 0;
	mov.b64 	%rd1158, 0;
	@%p330 bra 	$L__BB5_182;
	ld.global.u64 	%rd1158, [%rd110];
$L__BB5_182:
	sub.s32 	%r1421, %r141, %r132;
	cvt.s64.s32 	%rd877, %r1421;
	add.s64 	%rd878, %rd877, %rd111;
	add.s64 	%rd1160, %rd878, %rd1158;
	bra.uni 	$L__BB5_186;
$L__BB5_183:
	setp.ne.s16 	%p331, %rs2, 0;
	mov.b64 	%rd1159, 0;
	@%p331 bra 	$L__BB5_185;
	ld.global.u64 	%rd880, [%rd110];
	sub.s64 	%rd1159, %rd113, %rd880;
$L__BB5_185:
	cvt.u64.u32 	%rd881, %r141;
	add.s64 	%rd882, %rd881, %rd114;
	add.s64 	%rd883, %rd882, %rd1159;
	not.b64 	%rd884, %rd883;
	add.s64 	%rd1160, %rd112, %rd884;
$L__BB5_186:
	ld.shared.u32 	%r1422, [%r133+11264];
	shl.b64 	%rd885, %rd1160, 2;
	add.s64 	%rd886, %rd4, %rd885;
	st.global.u32 	[%rd886], %r1422;
	add.s32 	%r142, %r61, 3168;
	setp.lt.s32 	%p332, %r142, %r132;
	@%p332 bra 	$L__BB5_190;
	setp.ne.s16 	%p333, %rs2, 0;
	mov.b64 	%rd1161, 0;
	@%p333 bra 	$L__BB5_189;
	ld.global.u64 	%rd1161, [%rd110];
$L__BB5_189:
	sub.s32 	%r1423, %r142, %r132;
	cvt.s64.s32 	%rd888, %r1423;
	add.s64 	%rd889, %rd888, %rd111;
	add.s64 	%rd1163, %rd889, %rd1161;
	bra.uni 	$L__BB5_193;
$L__BB5_190:
	setp.ne.s16 	%p334, %rs2, 0;
	mov.b64 	%rd1162, 0;
	@%p334 bra 	$L__BB5_192;
	ld.global.u64 	%rd891, [%rd110];
	sub.s64 	%rd1162, %rd113, %rd891;
$L__BB5_192:
	cvt.u64.u32 	%rd892, %r142;
	add.s64 	%rd893, %rd892, %rd114;
	add.s64 	%rd894, %rd893, %rd1162;
	not.b64 	%rd895, %rd894;
	add.s64 	%rd1163, %rd112, %rd895;
$L__BB5_193:
	ld.shared.u32 	%r1424, [%r133+12672];
	shl.b64 	%rd896, %rd1163, 2;
	add.s64 	%rd897, %rd4, %rd896;
	st.global.u32 	[%rd897], %r1424;
	add.s32 	%r143, %r61, 3520;
	setp.lt.s32 	%p335, %r143, %r132;
	@%p335 bra 	$L__BB5_197;
	setp.ne.s16 	%p336, %rs2, 0;
	mov.b64 	%rd1164, 0;
	@%p336 bra 	$L__BB5_196;
	ld.global.u64 	%rd1164, [%rd110];
$L__BB5_196:
	sub.s32 	%r1425, %r143, %r132;
	cvt.s64.s32 	%rd899, %r1425;
	add.s64 	%rd900, %rd899, %rd111;
	add.s64 	%rd1166, %rd900, %rd1164;
	bra.uni 	$L__BB5_200;
$L__BB5_197:
	setp.ne.s16 	%p337, %rs2, 0;
	mov.b64 	%rd1165, 0;
	@%p337 bra 	$L__BB5_199;
	ld.global.u64 	%rd902, [%rd110];
	sub.s64 	%rd1165, %rd113, %rd902;
$L__BB5_199:
	cvt.u64.u32 	%rd903, %r143;
	add.s64 	%rd904, %rd903, %rd114;
	add.s64 	%rd905, %rd904, %rd1165;
	not.b64 	%rd906, %rd905;
	add.s64 	%rd1166, %rd112, %rd906;
$L__BB5_200:
	ld.shared.u32 	%r1426, [%r133+14080];
	shl.b64 	%rd907, %rd1166, 2;
	add.s64 	%rd908, %rd4, %rd907;
	st.global.u32 	[%rd908], %r1426;
	add.s32 	%r144, %r61, 3872;
	setp.lt.s32 	%p338, %r144, %r132;
	@%p338 bra 	$L__BB5_204;
	setp.ne.s16 	%p339, %rs2, 0;
	mov.b64 	%rd1167, 0;
	@%p339 bra 	$L__BB5_203;
	ld.global.u64 	%rd1167, [%rd110];
$L__BB5_203:
	sub.s32 	%r1427, %r144, %r132;
	cvt.s64.s32 	%rd910, %r1427;
	add.s64 	%rd911, %rd910, %rd111;
	add.s64 	%rd1169, %rd911, %rd1167;
	bra.uni 	$L__BB5_207;
$L__BB5_204:
	setp.ne.s16 	%p340, %rs2, 0;
	mov.b64 	%rd1168, 0;
	@%p340 bra 	$L__BB5_206;
	ld.global.u64 	%rd913, [%rd110];
	sub.s64 	%rd1168, %rd113, %rd913;
$L__BB5_206:
	cvt.u64.u32 	%rd914, %r144;
	add.s64 	%rd915, %rd914, %rd114;
	add.s64 	%rd916, %rd915, %rd1168;
	not.b64 	%rd917, %rd916;
	add.s64 	%rd1169, %rd112, %rd917;
$L__BB5_207:
	ld.shared.u32 	%r1428, [%r133+15488];
	shl.b64 	%rd918, %rd1169, 2;
	add.s64 	%rd919, %rd4, %rd918;
	st.global.u32 	[%rd919], %r1428;
	add.s32 	%r145, %r61, 4224;
	setp.lt.s32 	%p341, %r145, %r132;
	@%p341 bra 	$L__BB5_211;
	setp.ne.s16 	%p342, %rs2, 0;
	mov.b64 	%rd1170, 0;
	@%p342 bra 	$L__BB5_210;
	ld.global.u64 	%rd1170, [%rd110];
$L__BB5_210:
	sub.s32 	%r1429, %r145, %r132;
	cvt.s64.s32 	%rd921, %r1429;
	add.s64 	%rd922, %rd921, %rd111;
	add.s64 	%rd1172, %rd922, %rd1170;
	bra.uni 	$L__BB5_214;
$L__BB5_211:
	setp.ne.s16 	%p343, %rs2, 0;
	mov.b64 	%rd1171, 0;
	@%p343 bra 	$L__BB5_213;
	ld.global.u64 	%rd924, [%rd110];
	sub.s64 	%rd1171, %rd113, %rd924;
$L__BB5_213:
	cvt.u64.u32 	%rd925, %r145;
	add.s64 	%rd926, %rd925, %rd114;
	add.s64 	%rd927, %rd926, %rd1171;
	not.b64 	%rd928, %rd927;
	add.s64 	%rd1172, %rd112, %rd928;
$L__BB5_214:
	ld.shared.u32 	%r1430, [%r133+16896];
	shl.b64 	%rd929, %rd1172, 2;
	add.s64 	%rd930, %rd4, %rd929;
	st.global.u32 	[%rd930], %r1430;
	add.s32 	%r146, %r61, 4576;
	setp.lt.s32 	%p344, %r146, %r132;
	@%p344 bra 	$L__BB5_218;
	setp.ne.s16 	%p345, %rs2, 0;
	mov.b64 	%rd1173, 0;
	@%p345 bra 	$L__BB5_217;
	ld.global.u64 	%rd1173, [%rd110];
$L__BB5_217:
	sub.s32 	%r1431, %r146, %r132;
	cvt.s64.s32 	%rd932, %r1431;
	add.s64 	%rd933, %rd932, %rd111;
	add.s64 	%rd1175, %rd933, %rd1173;
	bra.uni 	$L__BB5_221;
$L__BB5_218:
	setp.ne.s16 	%p346, %rs2, 0;
	mov.b64 	%rd1174, 0;
	@%p346 bra 	$L__BB5_220;
	ld.global.u64 	%rd935, [%rd110];
	sub.s64 	%rd1174, %rd113, %rd935;
$L__BB5_220:
	cvt.u64.u32 	%rd936, %r146;
	add.s64 	%rd937, %rd936, %rd114;
	add.s64 	%rd938, %rd937, %rd1174;
	not.b64 	%rd939, %rd938;
	add.s64 	%rd1175, %rd112, %rd939;
$L__BB5_221:
	ld.shared.u32 	%r1432, [%r133+18304];
	shl.b64 	%rd940, %rd1175, 2;
	add.s64 	%rd941, %rd4, %rd940;
	st.global.u32 	[%rd941], %r1432;
	bra.uni 	$L__BB5_615;
$L__BB5_222:
	sub.s32 	%r147, %r363, %r2;
	setp.ne.s32 	%p2, %r1810, 0;
	@%p2 bra 	$L__BB5_407;
	ld.param.u8 	%rs35, [%rd1];
	setp.eq.s16 	%p143, %rs35, 0;
	ld.param.u64 	%rd618, [%rd1+16];
	selp.b64 	%rd619, %rd618, 0, %p143;
	cvt.u64.u32 	%rd213, %r2;
	add.s64 	%rd620, %rd619, %rd213;
	mov.u32 	%r148, %tid.x;
	mul.lo.s32 	%r806, %r148, 14;
	setp.ge.s32 	%p144, %r806, %r147;
	cvt.u64.u32 	%rd214, %r806;
	add.s64 	%rd621, %rd620, %rd214;
	shl.b64 	%rd622, %rd621, 2;
	add.s64 	%rd215, %rd2, %rd622;
	@%p144 bra 	$L__BB5_225;
	ld.global.u32 	%r1754, [%rd215];
$L__BB5_225:
	cvt.u32.u64 	%r808, %rd214;
	add.s32 	%r151, %r808, 1;
	setp.ge.s32 	%p145, %r151, %r147;
	@%p145 bra 	$L__BB5_227;
	ld.global.u32 	%r1755, [%rd215+4];
$L__BB5_227:
	add.s32 	%r154, %r808, 2;
	setp.ge.s32 	%p146, %r154, %r147;
	@%p146 bra 	$L__BB5_229;
	ld.global.u32 	%r1756, [%rd215+8];
$L__BB5_229:
	add.s32 	%r157, %r808, 3;
	setp.ge.s32 	%p147, %r157, %r147;
	@%p147 bra 	$L__BB5_231;
	ld.global.u32 	%r1757, [%rd215+12];
$L__BB5_231:
	add.s32 	%r160, %r808, 4;
	setp.ge.s32 	%p148, %r160, %r147;
	@%p148 bra 	$L__BB5_233;
	ld.global.u32 	%r1758, [%rd215+16];
$L__BB5_233:
	add.s32 	%r163, %r808, 5;
	setp.ge.s32 	%p149, %r163, %r147;
	@%p149 bra 	$L__BB5_235;
	ld.global.u32 	%r1759, [%rd215+20];
$L__BB5_235:
	add.s32 	%r166, %r808, 6;
	setp.ge.s32 	%p150, %r166, %r147;
	@%p150 bra 	$L__BB5_237;
	ld.global.u32 	%r1760, [%rd215+24];
$L__BB5_237:
	add.s32 	%r169, %r808, 7;
	setp.ge.s32 	%p151, %r169, %r147;
	@%p151 bra 	$L__BB5_239;
	ld.global.u32 	%r1761, [%rd215+28];
$L__BB5_239:
	add.s32 	%r172, %r808, 8;
	setp.ge.s32 	%p152, %r172, %r147;
	@%p152 bra 	$L__BB5_241;
	ld.global.u32 	%r1762, [%rd215+32];
$L__BB5_241:
	add.s32 	%r175, %r808, 9;
	setp.ge.s32 	%p153, %r175, %r147;
	@%p153 bra 	$L__BB5_243;
	ld.global.u32 	%r1763, [%rd215+36];
$L__BB5_243:
	add.s32 	%r178, %r808, 10;
	setp.ge.s32 	%p154, %r178, %r147;
	@%p154 bra 	$L__BB5_245;
	ld.global.u32 	%r1764, [%rd215+40];
$L__BB5_245:
	add.s32 	%r181, %r808, 11;
	setp.ge.s32 	%p155, %r181, %r147;
	@%p155 bra 	$L__BB5_247;
	ld.global.u32 	%r1765, [%rd215+44];
$L__BB5_247:
	add.s32 	%r184, %r808, 12;
	setp.ge.s32 	%p156, %r184, %r147;
	@%p156 bra 	$L__BB5_249;
	ld.global.u32 	%r1766, [%rd215+48];
$L__BB5_249:
	add.s32 	%r187, %r808, 13;
	setp.ge.s32 	%p157, %r187, %r147;
	@%p157 bra 	$L__BB5_251;
	ld.global.u32 	%r1767, [%rd215+52];
$L__BB5_251:
	setp.ge.s32 	%p158, %r808, %r147;
	bar.sync 	0;
	setp.eq.s16 	%p159, %rs35, 0;
	selp.b64 	%rd624, %rd618, 0, %p159;
	add.s64 	%rd625, %rd624, %rd213;
	add.s64 	%rd626, %rd625, %rd214;
	shl.b64 	%rd627, %rd626, 2;
	add.s64 	%rd216, %rd5, %rd627;
	mov.b32 	%r1768, 1;
	@%p158 bra 	$L__BB5_253;
	ld.global.u32 	%r835, [%rd216];
	not.b32 	%r836, %r835;
	and.b32  	%r1768, %r836, 1;
$L__BB5_253:
	setp.ge.s32 	%p160, %r151, %r147;
	mov.b32 	%r1769, 1;
	@%p160 bra 	$L__BB5_255;
	ld.global.u32 	%r838, [%rd216+4];
	not.b32 	%r839, %r838;
	and.b32  	%r1769, %r839, 1;
$L__BB5_255:
	setp.ge.s32 	%p161, %r154, %r147;
	mov.b32 	%r1770, 1;
	@%p161 bra 	$L__BB5_257;
	ld.global.u32 	%r841, [%rd216+8];
	not.b32 	%r842, %r841;
	and.b32  	%r1770, %r842, 1;
$L__BB5_257:
	setp.ge.s32 	%p162, %r157, %r147;
	mov.b32 	%r1771, 1;
	@%p162 bra 	$L__BB5_259;
	ld.global.u32 	%r844, [%rd216+12];
	not.b32 	%r845, %r844;
	and.b32  	%r1771, %r845, 1;
$L__BB5_259:
	setp.ge.s32 	%p163, %r160, %r147;
	mov.b32 	%r1772, 1;
	@%p163 bra 	$L__BB5_261;
	ld.global.u32 	%r847, [%rd216+16];
	not.b32 	%r848, %r847;
	and.b32  	%r1772, %r848, 1;
$L__BB5_261:
	setp.ge.s32 	%p164, %r163, %r147;
	mov.b32 	%r1773, 1;
	@%p164 bra 	$L__BB5_263;
	ld.global.u32 	%r850, [%rd216+20];
	not.b32 	%r851, %r850;
	and.b32  	%r1773, %r851, 1;
$L__BB5_263:
	setp.ge.s32 	%p165, %r166, %r147;
	mov.b32 	%r1774, 1;
	@%p165 bra 	$L__BB5_265;
	ld.global.u32 	%r853, [%rd216+24];
	not.b32 	%r854, %r853;
	and.b32  	%r1774, %r854, 1;
$L__BB5_265:
	setp.ge.s32 	%p166, %r169, %r147;
	mov.b32 	%r1775, 1;
	@%p166 bra 	$L__BB5_267;
	ld.global.u32 	%r856, [%rd216+28];
	not.b32 	%r857, %r856;
	and.b32  	%r1775, %r857, 1;
$L__BB5_267:
	setp.ge.s32 	%p167, %r172, %r147;
	mov.b32 	%r1776, 1;
	@%p167 bra 	$L__BB5_269;
	ld.global.u32 	%r859, [%rd216+32];
	not.b32 	%r860, %r859;
	and.b32  	%r1776, %r860, 1;
$L__BB5_269:
	setp.ge.s32 	%p168, %r175, %r147;
	mov.b32 	%r1777, 1;
	@%p168 bra 	$L__BB5_271;
	ld.global.u32 	%r862, [%rd216+36];
	not.b32 	%r863, %r862;
	and.b32  	%r1777, %r863, 1;
$L__BB5_271:
	setp.ge.s32 	%p169, %r178, %r147;
	mov.b32 	%r1778, 1;
	@%p169 bra 	$L__BB5_273;
	ld.global.u32 	%r865, [%rd216+40];
	not.b32 	%r866, %r865;
	and.b32  	%r1778, %r866, 1;
$L__BB5_273:
	setp.ge.s32 	%p170, %r181, %r147;
	mov.b32 	%r1779, 1;
	@%p170 bra 	$L__BB5_275;
	ld.global.u32 	%r868, [%rd216+44];
	not.b32 	%r869, %r868;
	and.b32  	%r1779, %r869, 1;
$L__BB5_275:
	setp.ge.s32 	%p171, %r184, %r147;
	mov.b32 	%r1780, 1;
	@%p171 bra 	$L__BB5_277;
	ld.global.u32 	%r871, [%rd216+48];
	not.b32 	%r872, %r871;
	and.b32  	%r1780, %r872, 1;
$L__BB5_277:
	setp.ge.s32 	%p172, %r187, %r147;
	mov.b32 	%r1781, 1;
	@%p172 bra 	$L__BB5_279;
	ld.global.u32 	%r874, [%rd216+52];
	not.b32 	%r875, %r874;
	and.b32  	%r1781, %r875, 1;
$L__BB5_279:
	bar.sync 	0;
	add.s32 	%r907, %r1769, %r1768;
	add.s32 	%r908, %r1770, %r907;
	add.s32 	%r909, %r1771, %r908;
	add.s32 	%r910, %r1772, %r909;
	add.s32 	%r911, %r1773, %r910;
	add.s32 	%r912, %r1774, %r911;
	add.s32 	%r913, %r1775, %r912;
	add.s32 	%r914, %r1776, %r913;
	add.s32 	%r915, %r1777, %r914;
	add.s32 	%r916, %r1778, %r915;
	add.s32 	%r917, %r1779, %r916;
	add.s32 	%r918, %r1780, %r917;
	add.s32 	%r881, %r1781, %r918;
	// begin inline asm
	mov.u32 %r876, %laneid;
	// end inline asm
	mov.b32 	%r879, 1;
	mov.b32 	%r904, 0;
	mov.b32 	%r906, -1;
	// begin inline asm
	{  .reg .s32 r0;  .reg .pred p;  shfl.sync.up.b32 r0|p, %r881, %r879, %r904, %r906;  @p add.s32 r0, r0, %r881;  mov.s32 %r877, r0;}
	// end inline asm
	mov.b32 	%r885, 2;
	// begin inline asm
	{  .reg .s32 r0;  .reg .pred p;  shfl.sync.up.b32 r0|p, %r877, %r885, %r904, %r906;  @p add.s32 r0, r0, %r877;  mov.s32 %r883, r0;}
	// end inline asm
	mov.b32 	%r891, 4;
	// begin inline asm
	{  .reg .s32 r0;  .reg .pred p;  shfl.sync.up.b32 r0|p, %r883, %r891, %r904, %r906;  @p add.s32 r0, r0, %r883;  mov.s32 %r889, r0;}
	// end inline asm
	mov.b32 	%r897, 8;
	// begin inline asm
	{  .reg .s32 r0;  .reg .pred p;  shfl.sync.up.b32 r0|p, %r889, %r897, %r904, %r906;  @p add.s32 r0, r0, %r889;  mov.s32 %r895, r0;}
	// end inline asm
	mov.b32 	%r903, 16;
	// begin inline asm
	{  .reg .s32 r0;  .reg .pred p;  shfl.sync.up.b32 r0|p, %r895, %r903, %r904, %r906;  @p add.s32 r0, r0, %r895;  mov.s32 %r901, r0;}
	// end inline asm
	setp.ne.s32 	%p173, %r876, 31;
	@%p173 bra 	$L__BB5_281;
	shr.u32 	%r919, %r148, 3;
	and.b32  	%r920, %r919, 124;
	mov.u32 	%r921, _ZZN3cub18CUB_300001_SM_10006detail6select23DeviceSelectSweepKernelINS2_10policy_hubIiilLb0ELNS0_10SelectImplE2EE10Policy1000EPiN6thrust24THRUST_300001_SM_1000_NS6detail15normal_iteratorINSA_10device_ptrIiEEEESF_PlNS0_13ScanTileStateIiLb1EEE7is_evenNS0_8NullTypeEiNS2_19streaming_context_tIlLb1EEELS5_2EEEvT0_T1_T2_T3_T4_T5_T6_T7_iT8_NS1_7vsmem_tEE19static_temp_storage;
	add.s32 	%r922, %r921, %r920;
	st.shared.u32 	[%r922], %r901;
$L__BB5_281:
	bar.sync 	0;
	mov.u32 	%r924, _ZZN3cub18CUB_300001_SM_10006detail6select23DeviceSelectSweepKernelINS2_10policy_hubIiilLb0ELNS0_10SelectImplE2EE10Policy1000EPiN6thrust24THRUST_300001_SM_1000_NS6detail15normal_iteratorINSA_10device_ptrIiEEEESF_PlNS0_13ScanTileStateIiLb1EEE7is_evenNS0_8NullTypeEiNS2_19streaming_context_tIlLb1EEELS5_2EEEvT0_T1_T2_T3_T4_T5_T6_T7_iT8_NS1_7vsmem_tEE19static_temp_storage;
	ld.shared.v4.u32 	{%r925, %r926, %r927, %r928}, [_ZZN3cub18CUB_300001_SM_10006detail6select23DeviceSelectSweepKernelINS2_10policy_hubIiilLb0ELNS0_10SelectImplE2EE10Policy1000EPiN6thrust24THRUST_300001_SM_1000_NS6detail15normal_iteratorINSA_10device_ptrIiEEEESF_PlNS0_13ScanTileStateIiLb1EEE7is_evenNS0_8NullTypeEiNS2_19streaming_context_tIlLb1EEELS5_2EEEvT0_T1_T2_T3_T4_T5_T6_T7_iT8_NS1_7vsmem_tEE19static_temp_storage];
	shr.u32 	%r929, %r148, 5;
	add.s32 	%r930, %r926, %r925;
	setp.eq.s32 	%p174, %r929, 2;
	selp.b32 	%r931, %r930, %r925, %p174;
	add.s32 	%r932, %r930, %r927;
	setp.eq.s32 	%p175, %r929, 3;
	selp.b32 	%r933, %r932, %r931, %p175;
	add.s32 	%r934, %r932, %r928;
	setp.eq.s32 	%p176, %r929, 4;
	selp.b32 	%r935, %r934, %r933, %p176;
	ld.shared.v4.u32 	{%r936, %r937, %r938, %r939}, [_ZZN3cub18CUB_300001_SM_10006detail6select23DeviceSelectSweepKernelINS2_10policy_hubIiilLb0ELNS0_10SelectImplE2EE10Policy1000EPiN6thrust24THRUST_300001_SM_1000_NS6detail15normal_iteratorINSA_10device_ptrIiEEEESF_PlNS0_13ScanTileStateIiLb1EEE7is_evenNS0_8NullTypeEiNS2_19streaming_context_tIlLb1EEELS5_2EEEvT0_T1_T2_T3_T4_T5_T6_T7_iT8_NS1_7vsmem_tEE19static_temp_storage+16];
	add.s32 	%r940, %r934, %r936;
	setp.eq.s32 	%p177, %r929, 5;
	selp.b32 	%r941, %r940, %r935, %p177;
	add.s32 	%r942, %r940, %r937;
	setp.eq.s32 	%p178, %r929, 6;
	selp.b32 	%r943, %r942, %r941, %p178;
	add.s32 	%r944, %r942, %r938;
	setp.eq.s32 	%p179, %r929, 7;
	selp.b32 	%r945, %r944, %r943, %p179;
	add.s32 	%r946, %r944, %r939;
	setp.eq.s32 	%p180, %r929, 8;
	selp.b32 	%r947, %r946, %r945, %p180;
	.pragma "used_bytes_mask 4095";
	ld.shared.v4.u32 	{%r948, %r949, %r950, %r951}, [_ZZN3cub18CUB_300001_SM_10006detail6select23DeviceSelectSweepKernelINS2_10policy_hubIiilLb0ELNS0_10SelectImplE2EE10Policy1000EPiN6thrust24THRUST_300001_SM_1000_NS6detail15normal_iteratorINSA_10device_ptrIiEEEESF_PlNS0_13ScanTileStateIiLb1EEE7is_evenNS0_8NullTypeEiNS2_19streaming_context_tIlLb1EEELS5_2EEEvT0_T1_T2_T3_T4_T5_T6_T7_iT8_NS1_7vsmem_tEE19static_temp_storage+32];
	add.s32 	%r952, %r946, %r948;
	setp.eq.s32 	%p181, %r929, 9;
	selp.b32 	%r953, %r952, %r947, %p181;
	add.s32 	%r954, %r952, %r949;
	setp.eq.s32 	%p182, %r929, 10;
	selp.b32 	%r955, %r954, %r953, %p182;
	setp.lt.u32 	%p183, %r148, 32;
	selp.b32 	%r956, 0, %r955, %p183;
	setp.eq.s32 	%p184, %r876, 0;
	add.s32 	%r957, %r1769, %r1768;
	add.s32 	%r958, %r1770, %r957;
	add.s32 	%r959, %r1771, %r958;
	add.s32 	%r960, %r1772, %r959;
	add.s32 	%r961, %r1773, %r960;
	add.s32 	%r962, %r1774, %r961;
	add.s32 	%r963, %r1775, %r962;
	add.s32 	%r964, %r1776, %r963;
	add.s32 	%r965, %r1777, %r964;
	add.s32 	%r966, %r1778, %r965;
	add.s32 	%r967, %r1779, %r966;
	add.s32 	%r968, %r1780, %r967;
	add.s32 	%r969, %r1781, %r968;
	sub.s32 	%r970, %r901, %r969;
	selp.b32 	%r971, 0, %r970, %p184;
	add.s32 	%r972, %r956, %r971;
	add.s32 	%r973, %r972, %r1768;
	add.s32 	%r974, %r957, %r972;
	add.s32 	%r975, %r958, %r972;
	add.s32 	%r976, %r959, %r972;
	add.s32 	%r977, %r960, %r972;
	add.s32 	%r978, %r961, %r972;
	add.s32 	%r979, %r962, %r972;
	add.s32 	%r980, %r963, %r972;
	add.s32 	%r981, %r964, %r972;
	add.s32 	%r982, %r965, %r972;
	add.s32 	%r983, %r966, %r972;
	add.s32 	%r984, %r967, %r972;
	add.s32 	%r985, %r968, %r972;
	add.s32 	%r986, %r147, %r950;
	add.s32 	%r987, %r986, %r954;
	add.s32 	%r1824, %r987, -4928;
	bar.sync 	0;
	sub.s32 	%r221, %r147, %r1824;
	sub.s32 	%r988, %r806, %r972;
	setp.eq.s32 	%p185, %r1768, 0;
	add.s32 	%r989, %r972, %r221;
	selp.b32 	%r990, %r988, %r989, %p185;
	shl.b32 	%r991, %r990, 2;
	add.s32 	%r992, %r924, %r991;
	st.shared.u32 	[%r992], %r1754;
	sub.s32 	%r993, %r806, %r973;
	add.s32 	%r994, %r993, 1;
	setp.eq.s32 	%p186, %r1769, 0;
	add.s32 	%r995, %r989, %r1768;
	selp.b32 	%r996, %r994, %r995, %p186;
	shl.b32 	%r997, %r996, 2;
	add.s32 	%r998, %r924, %r997;
	st.shared.u32 	[%r998], %r1755;
	sub.s32 	%r999, %r806, %r974;
	add.s32 	%r1000, %r999, 2;
	setp.eq.s32 	%p187, %r1770, 0;
	add.s32 	%r1001, %r995, %r1769;
	selp.b32 	%r1002, %r1000, %r1001, %p187;
	shl.b32 	%r1003, %r1002, 2;
	add.s32 	%r1004, %r924, %r1003;
	st.shared.u32 	[%r1004], %r1756;
	sub.s32 	%r1005, %r806, %r975;
	add.s32 	%r1006, %r1005, 3;
	setp.eq.s32 	%p188, %r1771, 0;
	add.s32 	%r1007, %r1001, %r1770;
	selp.b32 	%r1008, %r1006, %r1007, %p188;
	shl.b32 	%r1009, %r1008, 2;
	add.s32 	%r1010, %r924, %r1009;
	st.shared.u32 	[%r1010], %r1757;
	sub.s32 	%r1011, %r806, %r976;
	add.s32 	%r1012, %r1011, 4;
	setp.eq.s32 	%p189, %r1772, 0;
	add.s32 	%r1013, %r1007, %r1771;
	selp.b32 	%r1014, %r1012, %r1013, %p189;
	shl.b32 	%r1015, %r1014, 2;
	add.s32 	%r1016, %r924, %r1015;
	st.shared.u32 	[%r1016], %r1758;
	sub.s32 	%r1017, %r806, %r977;
	add.s32 	%r1018, %r1017, 5;
	setp.eq.s32 	%p190, %r1773, 0;
	add.s32 	%r1019, %r1013, %r1772;
	selp.b32 	%r1020, %r1018, %r1019, %p190;
	shl.b32 	%r1021, %r1020, 2;
	add.s32 	%r1022, %r924, %r1021;
	st.shared.u32 	[%r1022], %r1759;
	sub.s32 	%r1023, %r806, %r978;
	add.s32 	%r1024, %r1023, 6;
	setp.eq.s32 	%p191, %r1774, 0;
	add.s32 	%r1025, %r1019, %r1773;
	selp.b32 	%r1026, %r1024, %r1025, %p191;
	shl.b32 	%r1027, %r1026, 2;
	add.s32 	%r1028, %r924, %r1027;
	st.shared.u32 	[%r1028], %r1760;
	sub.s32 	%r1029, %r806, %r979;
	add.s32 	%r1030, %r1029, 7;
	setp.eq.s32 	%p192, %r1775, 0;
	add.s32 	%r1031, %r1025, %r1774;
	selp.b32 	%r1032, %r1030, %r1031, %p192;
	shl.b32 	%r1033, %r1032, 2;
	add.s32 	%r1034, %r924, %r1033;
	st.shared.u32 	[%r1034], %r1761;
	sub.s32 	%r1035, %r806, %r980;
	add.s32 	%r1036, %r1035, 8;
	setp.eq.s32 	%p193, %r1776, 0;
	add.s32 	%r1037, %r1031, %r1775;
	selp.b32 	%r1038, %r1036, %r1037, %p193;
	shl.b32 	%r1039, %r1038, 2;
	add.s32 	%r1040, %r924, %r1039;
	st.shared.u32 	[%r1040], %r1762;
	sub.s32 	%r1041, %r806, %r981;
	add.s32 	%r1042, %r1041, 9;
	setp.eq.s32 	%p194, %r1777, 0;
	add.s32 	%r1043, %r1037, %r1776;
	selp.b32 	%r1044, %r1042, %r1043, %p194;
	shl.b32 	%r1045, %r1044, 2;
	add.s32 	%r1046, %r924, %r1045;
	st.shared.u32 	[%r1046], %r1763;
	sub.s32 	%r1047, %r806, %r982;
	add.s32 	%r1048, %r1047, 10;
	setp.eq.s32 	%p195, %r1778, 0;
	add.s32 	%r1049, %r1043, %r1777;
	selp.b32 	%r1050, %r1048, %r1049, %p195;
	shl.b32 	%r1051, %r1050, 2;
	add.s32 	%r1052, %r924, %r1051;
	st.shared.u32 	[%r1052], %r1764;
	sub.s32 	%r1053, %r806, %r983;
	add.s32 	%r1054, %r1053, 11;
	setp.eq.s32 	%p196, %r1779, 0;
	add.s32 	%r1055, %r1049, %r1778;
	selp.b32 	%r1056, %r1054, %r1055, %p196;
	shl.b32 	%r1057, %r1056, 2;
	add.s32 	%r1058, %r924, %r1057;
	st.shared.u32 	[%r1058], %r1765;
	sub.s32 	%r1059, %r806, %r984;
	add.s32 	%r1060, %r1059, 12;
	setp.eq.s32 	%p197, %r1780, 0;
	add.s32 	%r1061, %r1055, %r1779;
	selp.b32 	%r1062, %r1060, %r1061, %p197;
	shl.b32 	%r1063, %r1062, 2;
	add.s32 	%r1064, %r924, %r1063;
	st.shared.u32 	[%r1064], %r1766;
	sub.s32 	%r1065, %r806, %r985;
	add.s32 	%r1066, %r1065, 13;
	setp.eq.s32 	%p198, %r1781, 0;
	add.s32 	%r1067, %r1061, %r1780;
	selp.b32 	%r1068, %r1066, %r1067, %p198;
	shl.b32 	%r1069, %r1068, 2;
	add.s32 	%r1070, %r924, %r1069;
	st.shared.u32 	[%r1070], %r1767;
	bar.sync 	0;
	mov.u64 	%rd628, %rd434;
	ld.param.u8 	%rs3, [%rd628];
	ld.param.u64 	%rd629, [%rd628+24];
	cvta.to.global.u64 	%rd217, %rd629;
	ld.param.u64 	%rd218, [%rd628+8];
	ld.param.u64 	%rd219, [%rd628+16];
	setp.ge.s32 	%p199, %r148, %r221;
	@%p199 bra 	$L__BB5_285;
	setp.ne.s16 	%p201, %rs3, 0;
	mov.b64 	%rd1176, 0;
	@%p201 bra 	$L__BB5_284;
	ld.global.u64 	%rd633, [%rd217];
	sub.s64 	%rd1176, %rd219, %rd633;
$L__BB5_284:
	cvt.u64.u32 	%rd634, %r148;
	add.s64 	%rd635, %rd1176, %rd634;
	not.b64 	%rd636, %rd635;
	add.s64 	%rd1178, %rd218, %rd636;
	bra.uni 	$L__BB5_288;
$L__BB5_285:
	setp.ne.s16 	%p200, %rs3, 0;
	mov.b64 	%rd1177, 0;
	@%p200 bra 	$L__BB5_287;
	ld.global.u64 	%rd1177, [%rd217];
$L__BB5_287:
	sub.s32 	%r1071, %r148, %r221;
	cvt.s64.s32 	%rd631, %r1071;
	add.s64 	%rd1178, %rd1177, %rd631;
$L__BB5_288:
	setp.ge.s32 	%p202, %r148, %r147;
	shl.b32 	%r1072, %r148, 2;
	add.s32 	%r222, %r924, %r1072;
	@%p202 bra 	$L__BB5_290;
	ld.shared.u32 	%r1074, [%r222];
	shl.b64 	%rd637, %rd1178, 2;
	add.s64 	%rd638, %rd4, %rd637;
	st.global.u32 	[%rd638], %r1074;
$L__BB5_290:
	add.s32 	%r223, %r148, 352;
	setp.lt.s32 	%p203, %r223, %r221;
	@%p203 bra 	$L__BB5_294;
	setp.ne.s16 	%p204, %rs3, 0;
	mov.b64 	%rd1179, 0;
	@%p204 bra 	$L__BB5_293;
	ld.global.u64 	%rd1179, [%rd217];
$L__BB5_293:
	sub.s32 	%r1075, %r223, %r221;
	cvt.s64.s32 	%rd640, %r1075;
	add.s64 	%rd1181, %rd1179, %rd640;
	bra.uni 	$L__BB5_297;
$L__BB5_294:
	setp.ne.s16 	%p205, %rs3, 0;
	mov.b64 	%rd1180, 0;
	@%p205 bra 	$L__BB5_296;
	ld.global.u64 	%rd642, [%rd217];
	sub.s64 	%rd1180, %rd219, %rd642;
$L__BB5_296:
	cvt.u64.u32 	%rd643, %r223;
	add.s64 	%rd644, %rd1180, %rd643;
	not.b64 	%rd645, %rd644;
	add.s64 	%rd1181, %rd218, %rd645;
$L__BB5_297:
	setp.ge.s32 	%p206, %r223, %r147;
	@%p206 bra 	$L__BB5_299;
	ld.shared.u32 	%r1076, [%r222+1408];
	shl.b64 	%rd646, %rd1181, 2;
	add.s64 	%rd647, %rd4, %rd646;
	st.global.u32 	[%rd647], %r1076;
$L__BB5_299:
	add.s32 	%r224, %r148, 704;
	setp.lt.s32 	%p207, %r224, %r221;
	@%p207 bra 	$L__BB5_303;
	setp.ne.s16 	%p208, %rs3, 0;
	mov.b64 	%rd1182, 0;
	@%p208 bra 	$L__BB5_302;
	ld.global.u64 	%rd1182, [%rd217];
$L__BB5_302:
	sub.s32 	%r1077, %r224, %r221;
	cvt.s64.s32 	%rd649, %r1077;
	add.s64 	%rd1184, %rd1182, %rd649;
	bra.uni 	$L__BB5_306;
$L__BB5_303:
	setp.ne.s16 	%p209, %rs3, 0;
	mov.b64 	%rd1183, 0;
	@%p209 bra 	$L__BB5_305;
	ld.global.u64 	%rd651, [%rd217];
	sub.s64 	%rd1183, %rd219, %rd651;
$L__BB5_305:
	cvt.u64.u32 	%rd652, %r224;
	add.s64 	%rd653, %rd1183, %rd652;
	not.b64 	%rd654, %rd653;
	add.s64 	%rd1184, %rd218, %rd654;
$L__BB5_306:
	setp.ge.s32 	%p210, %r224, %r147;
	@%p210 bra 	$L__BB5_308;
	ld.shared.u32 	%r1078, [%r222+2816];
	shl.b64 	%rd655, %rd1184, 2;
	add.s64 	%rd656, %rd4, %rd655;
	st.global.u32 	[%rd656], %r1078;
$L__BB5_308:
	add.s32 	%r225, %r148, 1056;
	setp.lt.s32 	%p211, %r225, %r221;
	@%p211 bra 	$L__BB5_312;
	setp.ne.s16 	%p212, %rs3, 0;
	mov.b64 	%rd1185, 0;
	@%p212 bra 	$L__BB5_311;
	ld.global.u64 	%rd1185, [%rd217];
$L__BB5_311:
	sub.s32 	%r1079, %r225, %r221;
	cvt.s64.s32 	%rd658, %r1079;
	add.s64 	%rd1187, %rd1185, %rd658;
	bra.uni 	$L__BB5_315;
$L__BB5_312:
	setp.ne.s16 	%p213, %rs3, 0;
	mov.b64 	%rd1186, 0;
	@%p213 bra 	$L__BB5_314;
	ld.global.u64 	%rd660, [%rd217];
	sub.s64 	%rd1186, %rd219, %rd660;
$L__BB5_314:
	cvt.u64.u32 	%rd661, %r225;
	add.s64 	%rd662, %rd1186, %rd661;
	not.b64 	%rd663, %rd662;
	add.s64 	%rd1187, %rd218, %rd663;
$L__BB5_315:
	setp.ge.s32 	%p214, %r225, %r147;
	@%p214 bra 	$L__BB5_317;
	ld.shared.u32 	%r1080, [%r222+4224];
	shl.b64 	%rd664, %rd1187, 2;
	add.s64 	%rd665, %rd4, %rd664;
	st.global.u32 	[%rd665], %r1080;
$L__BB5_317:
	add.s32 	%r226, %r148, 1408;
	setp.lt.s32 	%p215, %r226, %r221;
	@%p215 bra 	$L__BB5_321;
	setp.ne.s16 	%p216, %rs3, 0;
	mov.b64 	%rd1188, 0;
	@%p216 bra 	$L__BB5_320;
	ld.global.u64 	%rd1188, [%rd217];
$L__BB5_320:
	sub.s32 	%r1081, %r226, %r221;
	cvt.s64.s32 	%rd667, %r1081;
	add.s64 	%rd1190, %rd1188, %rd667;
	bra.uni 	$L__BB5_324;
$L__BB5_321:
	setp.ne.s16 	%p217, %rs3, 0;
	mov.b64 	%rd1189, 0;
	@%p217 bra 	$L__BB5_323;
	ld.global.u64 	%rd669, [%rd217];
	sub.s64 	%rd1189, %rd219, %rd669;
$L__BB5_323:
	cvt.u64.u32 	%rd670, %r226;
	add.s64 	%rd671, %rd1189, %rd670;
	not.b64 	%rd672, %rd671;
	add.s64 	%rd1190, %rd218, %rd672;
$L__BB5_324:
	setp.ge.s32 	%p218, %r226, %r147;
	@%p218 bra 	$L__BB5_326;
	ld.shared.u32 	%r1082, [%r222+5632];
	shl.b64 	%rd673, %rd1190, 2;
	add.s64 	%rd674, %rd4, %rd673;
	st.global.u32 	[%rd674], %r1082;
$L__BB5_326:
	add.s32 	%r227, %r148, 1760;
	setp.lt.s32 	%p219, %r227, %r221;
	@%p219 bra 	$L__BB5_330;
	setp.ne.s16 	%p220, %rs3, 0;
	mov.b64 	%rd1191, 0;
	@%p220 bra 	$L__BB5_329;
	ld.global.u64 	%rd1191, [%rd217];
$L__BB5_329:
	sub.s32 	%r1083, %r227, %r221;
	cvt.s64.s32 	%rd676, %r1083;
	add.s64 	%rd1193, %rd1191, %rd676;
	bra.uni 	$L__BB5_333;
$L__BB5_330:
	setp.ne.s16 	%p221, %rs3, 0;
	mov.b64 	%rd1192, 0;
	@%p221 bra 	$L__BB5_332;
	ld.global.u64 	%rd678, [%rd217];
	sub.s64 	%rd1192, %rd219, %rd678;
$L__BB5_332:
	cvt.u64.u32 	%rd679, %r227;
	add.s64 	%rd680, %rd1192, %rd679;
	not.b64 	%rd681, %rd680;
	add.s64 	%rd1193, %rd218, %rd681;
$L__BB5_333:
	setp.ge.s32 	%p222, %r227, %r147;
	@%p222 bra 	$L__BB5_335;
	ld.shared.u32 	%r1084, [%r222+7040];
	shl.b64 	%rd682, %rd1193, 2;
	add.s64 	%rd683, %rd4, %rd682;
	st.global.u32 	[%rd683], %r1084;
$L__BB5_335:
	add.s32 	%r228, %r148, 2112;
	setp.lt.s32 	%p223, %r228, %r221;
	@%p223 bra 	$L__BB5_339;
	setp.ne.s16 	%p224, %rs3, 0;
	mov.b64 	%rd1194, 0;
	@%p224 bra 	$L__BB5_338;
	ld.global.u64 	%rd1194, [%rd217];
$L__BB5_338:
	sub.s32 	%r1085, %r228, %r221;
	cvt.s64.s32 	%rd685, %r1085;
	add.s64 	%rd1196, %rd1194, %rd685;
	bra.uni 	$L__BB5_342;
$L__BB5_339:
	setp.ne.s16 	%p225, %rs3, 0;
	mov.b64 	%rd1195, 0;
	@%p225 bra 	$L__BB5_341;
	ld.global.u64 	%rd687, [%rd217];
	sub.s64 	%rd1195, %rd219, %rd687;
$L__BB5_341:
	cvt.u64.u32 	%rd688, %r228;
	add.s64 	%rd689, %rd1195, %rd688;
	not.b64 	%rd690, %rd689;
	add.s64 	%rd1196, %rd218, %rd690;
$L__BB5_342:
	setp.ge.s32 	%p226, %r228, %r147;
	@%p226 bra 	$L__BB5_344;
	ld.shared.u32 	%r1086, [%r222+8448];
	shl.b64 	%rd691, %rd1196, 2;
	add.s64 	%rd692, %rd4, %rd691;
	st.global.u32 	[%rd692], %r1086;
$L__BB5_344:
	add.s32 	%r229, %r148, 2464;
	setp.lt.s32 	%p227, %r229, %r221;
	@%p227 bra 	$L__BB5_348;
	setp.ne.s16 	%p228, %rs3, 0;
	mov.b64 	%rd1197, 0;
	@%p228 bra 	$L__BB5_347;
	ld.global.u64 	%rd1197, [%rd217];
$L__BB5_347:
	sub.s32 	%r1087, %r229, %r221;
	cvt.s64.s32 	%rd694, %r1087;
	add.s64 	%rd1199, %rd1197, %rd694;
	bra.uni 	$L__BB5_351;
$L__BB5_348:
	setp.ne.s16 	%p229, %rs3, 0;
	mov.b64 	%rd1198, 0;
	@%p229 bra 	$L__BB5_350;
	ld.global.u64 	%rd696, [%rd217];
	sub.s64 	%rd1198, %rd219, %rd696;
$L__BB5_350:
	cvt.u64.u32 	%rd697, %r229;
	add.s64 	%rd698, %rd1198, %rd697;
	not.b64 	%rd699, %rd698;
	add.s64 	%rd1199, %rd218, %rd699;
$L__BB5_351:
	setp.ge.s32 	%p230, %r229, %r147;
	@%p230 bra 	$L__BB5_353;
	ld.shared.u32 	%r1088, [%r222+9856];
	shl.b64 	%rd700, %rd1199, 2;
	add.s64 	%rd701, %rd4, %rd700;
	st.global.u32 	[%rd701], %r1088;
$L__BB5_353:
	add.s32 	%r230, %r148, 2816;
	setp.lt.s32 	%p231, %r230, %r221;
	@%p231 bra 	$L__BB5_357;
	setp.ne.s16 	%p232, %rs3, 0;
	mov.b64 	%rd1200, 0;
	@%p232 bra 	$L__BB5_356;
	ld.global.u64 	%rd1200, [%rd217];
$L__BB5_356:
	sub.s32 	%r1089, %r230, %r221;
	cvt.s64.s32 	%rd703, %r1089;
	add.s64 	%rd1202, %rd1200, %rd703;
	bra.uni 	$L__BB5_360;
$L__BB5_357:
	setp.ne.s16 	%p233, %rs3, 0;
	mov.b64 	%rd1201, 0;
	@%p233 bra 	$L__BB5_359;
	ld.global.u64 	%rd705, [%rd217];
	sub.s64 	%rd1201, %rd219, %rd705;
$L__BB5_359:
	cvt.u64.u32 	%rd706, %r230;
	add.s64 	%rd707, %rd1201, %rd706;
	not.b64 	%rd708, %rd707;
	add.s64 	%rd1202, %rd218, %rd708;
$L__BB5_360:
	setp.ge.s32 	%p234, %r230, %r147;
	@%p234 bra 	$L__BB5_362;
	ld.shared.u32 	%r1090, [%r222+11264];
	shl.b64 	%rd709, %rd1202, 2;
	add.s64 	%rd710, %rd4, %rd709;
	st.global.u32 	[%rd710], %r1090;
$L__BB5_362:
	add.s32 	%r231, %r148, 3168;
	setp.lt.s32 	%p235, %r231, %r221;
	@%p235 bra 	$L__BB5_366;
	setp.ne.s16 	%p236, %rs3, 0;
	mov.b64 	%rd1203, 0;
	@%p236 bra 	$L__BB5_365;
	ld.global.u64 	%rd1203, [%rd217];
$L__BB5_365:
	sub.s32 	%r1091, %r231, %r221;
	cvt.s64.s32 	%rd712, %r1091;
	add.s64 	%rd1205, %rd1203, %rd712;
	bra.uni 	$L__BB5_369;
$L__BB5_366:
	setp.ne.s16 	%p237, %rs3, 0;
	mov.b64 	%rd1204, 0;
	@%p237 bra 	$L__BB5_368;
	ld.global.u64 	%rd714, [%rd217];
	sub.s64 	%rd1204, %rd219, %rd714;
$L__BB5_368:
	cvt.u64.u32 	%rd715, %r231;
	add.s64 	%rd716, %rd1204, %rd715;
	not.b64 	%rd717, %rd716;
	add.s64 	%rd1205, %rd218, %rd717;
$L__BB5_369:
	setp.ge.s32 	%p238, %r231, %r147;
	@%p238 bra 	$L__BB5_371;
	ld.shared.u32 	%r1092, [%r222+12672];
	shl.b64 	%rd718, %rd1205, 2;
	add.s64 	%rd719, %rd4, %rd718;
	st.global.u32 	[%rd719], %r1092;
$L__BB5_371:
	add.s32 	%r232, %r148, 3520;
	setp.lt.s32 	%p239, %r232, %r221;
	@%p239 bra 	$L__BB5_375;
	setp.ne.s16 	%p240, %rs3, 0;
	mov.b64 	%rd1206, 0;
	@%p240 bra 	$L__BB5_374;
	ld.global.u64 	%rd1206, [%rd217];
$L__BB5_374:
	sub.s32 	%r1093, %r232, %r221;
	cvt.s64.s32 	%rd721, %r1093;
	add.s64 	%rd1208, %rd1206, %rd721;
	bra.uni 	$L__BB5_378;
$L__BB5_375:
	setp.ne.s16 	%p241, %rs3, 0;
	mov.b64 	%rd1207, 0;
	@%p241 bra 	$L__BB5_377;
	ld.global.u64 	%rd723, [%rd217];
	sub.s64 	%rd1207, %rd219, %rd723;
$L__BB5_377:
	cvt.u64.u32 	%rd724, %r232;
	add.s64 	%rd725, %rd1207, %rd724;
	not.b64 	%rd726, %rd725;
	add.s64 	%rd1208, %rd218, %rd726;
$L__BB5_378:
	setp.ge.s32 	%p242, %r232, %r147;
	@%p242 bra 	$L__BB5_380;
	ld.shared.u32 	%r1094, [%r222+14080];
	shl.b64 	%rd727, %rd1208, 2;
	add.s64 	%rd728, %rd4, %rd727;
	st.global.u32 	[%rd728], %r1094;
$L__BB5_380:
	add.s32 	%r233, %r148, 3872;
	setp.lt.s32 	%p243, %r233, %r221;
	@%p243 bra 	$L__BB5_384;
	setp.ne.s16 	%p244, %rs3, 0;
	mov.b64 	%rd1209, 0;
	@%p244 bra 	$L__BB5_383;
	ld.global.u64 	%rd1209, [%rd217];
$L__BB5_383:
	sub.s32 	%r1095, %r233, %r221;
	cvt.s64.s32 	%rd730, %r1095;
	add.s64 	%rd1211, %rd1209, %rd730;
	bra.uni 	$L__BB5_387;
$L__BB5_384:
	setp.ne.s16 	%p245, %rs3, 0;
	mov.b64 	%rd1210, 0;
	@%p245 bra 	$L__BB5_386;
	ld.global.u64 	%rd732, [%rd217];
	sub.s64 	%rd1210, %rd219, %rd732;
$L__BB5_386:
	cvt.u64.u32 	%rd733, %r233;
	add.s64 	%rd734, %rd1210, %rd733;
	not.b64 	%rd735, %rd734;
	add.s64 	%rd1211, %rd218, %rd735;
$L__BB5_387:
	setp.ge.s32 	%p246, %r233, %r147;
	@%p246 bra 	$L__BB5_389;
	ld.shared.u32 	%r1096, [%r222+15488];
	shl.b64 	%rd736, %rd1211, 2;
	add.s64 	%rd737, %rd4, %rd736;
	st.global.u32 	[%rd737], %r1096;
$L__BB5_389:
	add.s32 	%r234, %r148, 4224;
	setp.lt.s32 	%p247, %r234, %r221;
	@%p247 bra 	$L__BB5_393;
	setp.ne.s16 	%p248, %rs3, 0;
	mov.b64 	%rd1212, 0;
	@%p248 bra 	$L__BB5_392;
	ld.global.u64 	%rd1212, [%rd217];
$L__BB5_392:
	sub.s32 	%r1097, %r234, %r221;
	cvt.s64.s32 	%rd739, %r1097;
	add.s64 	%rd1214, %rd1212, %rd739;
	bra.uni 	$L__BB5_396;
$L__BB5_393:
	setp.ne.s16 	%p249, %rs3, 0;
	mov.b64 	%rd1213, 0;
	@%p249 bra 	$L__BB5_395;
	ld.global.u64 	%rd741, [%rd217];
	sub.s64 	%rd1213, %rd219, %rd741;
$L__BB5_395:
	cvt.u64.u32 	%rd742, %r234;
	add.s64 	%rd743, %rd1213, %rd742;
	not.b64 	%rd744, %rd743;
	add.s64 	%rd1214, %rd218, %rd744;
$L__BB5_396:
	setp.ge.s32 	%p250, %r234, %r147;
	@%p250 bra 	$L__BB5_398;
	ld.shared.u32 	%r1098, [%r222+16896];
	shl.b64 	%rd745, %rd1214, 2;
	add.s64 	%rd746, %rd4, %rd745;
	st.global.u32 	[%rd746], %r1098;
$L__BB5_398:
	add.s32 	%r235, %r148, 4576;
	setp.lt.s32 	%p251, %r235, %r221;
	@%p251 bra 	$L__BB5_402;
	setp.ne.s16 	%p252, %rs3, 0;
	mov.b64 	%rd1215, 0;
	@%p252 bra 	$L__BB5_401;
	ld.global.u64 	%rd1215, [%rd217];
$L__BB5_401:
	sub.s32 	%r1099, %r235, %r221;
	cvt.s64.s32 	%rd748, %r1099;
	add.s64 	%rd1217, %rd1215, %rd748;
	bra.uni 	$L__BB5_405;
$L__BB5_402:
	setp.ne.s16 	%p253, %rs3, 0;
	mov.b64 	%rd1216, 0;
	@%p253 bra 	$L__BB5_404;
	ld.global.u64 	%rd750, [%rd217];
	sub.s64 	%rd1216, %rd219, %rd750;
$L__BB5_404:
	cvt.u64.u32 	%rd751, %r235;
	add.s64 	%rd752, %rd1216, %rd751;
	not.b64 	%rd753, %rd752;
	add.s64 	%rd1217, %rd218, %rd753;
$L__BB5_405:
	setp.ge.s32 	%p254, %r235, %r147;
	@%p254 bra 	$L__BB5_607;
	ld.shared.u32 	%r1100, [%r222+18304];
	shl.b64 	%rd754, %rd1217, 2;
	add.s64 	%rd755, %rd4, %rd754;
	st.global.u32 	[%rd755], %r1100;
	bra.uni 	$L__BB5_607;
$L__BB5_407:
	ld.param.u8 	%rs5, [%rd1];
	setp.eq.s16 	%p3, %rs5, 0;
	ld.param.u64 	%rd437, [%rd1+16];
	selp.b64 	%rd438, %rd437, 0, %p3;
	cvt.s64.s32 	%rd318, %r2;
	add.s64 	%rd439, %rd438, %rd318;
	mov.u32 	%r370, %tid.x;
	mul.lo.s32 	%r371, %r370, 14;
	setp.ge.s32 	%p4, %r371, %r147;
	cvt.u64.u32 	%rd319, %r371;
	add.s64 	%rd440, %rd439, %rd319;
	shl.b64 	%rd441, %rd440, 2;
	add.s64 	%rd320, %rd2, %rd441;
	@%p4 bra 	$L__BB5_409;
	ld.global.u32 	%r1782, [%rd320];
$L__BB5_409:
	cvt.u32.u64 	%r373, %rd319;
	add.s32 	%r238, %r373, 1;
	setp.ge.s32 	%p5, %r238, %r147;
	@%p5 bra 	$L__BB5_411;
	ld.global.u32 	%r1783, [%rd320+4];
$L__BB5_411:
	add.s32 	%r241, %r373, 2;
	setp.ge.s32 	%p6, %r241, %r147;
	@%p6 bra 	$L__BB5_413;
	ld.global.u32 	%r1784, [%rd320+8];
$L__BB5_413:
	add.s32 	%r244, %r373, 3;
	setp.ge.s32 	%p7, %r244, %r147;
	@%p7 bra 	$L__BB5_415;
	ld.global.u32 	%r1785, [%rd320+12];
$L__BB5_415:
	add.s32 	%r247, %r373, 4;
	setp.ge.s32 	%p8, %r247, %r147;
	@%p8 bra 	$L__BB5_417;
	ld.global.u32 	%r1786, [%rd320+16];
$L__BB5_417:
	add.s32 	%r250, %r373, 5;
	setp.ge.s32 	%p9, %r250, %r147;
	@%p9 bra 	$L__BB5_419;
	ld.global.u32 	%r1787, [%rd320+20];
$L__BB5_419:
	add.s32 	%r253, %r373, 6;
	setp.ge.s32 	%p10, %r253, %r147;
	@%p10 bra 	$L__BB5_421;
	ld.global.u32 	%r1788, [%rd320+24];
$L__BB5_421:
	add.s32 	%r256, %r373, 7;
	setp.ge.s32 	%p11, %r256, %r147;
	@%p11 bra 	$L__BB5_423;
	ld.global.u32 	%r1789, [%rd320+28];
$L__BB5_423:
	add.s32 	%r259, %r373, 8;
	setp.ge.s32 	%p12, %r259, %r147;
	@%p12 bra 	$L__BB5_425;
	ld.global.u32 	%r1790, [%rd320+32];
$L__BB5_425:
	add.s32 	%r262, %r373, 9;
	setp.ge.s32 	%p13, %r262, %r147;
	@%p13 bra 	$L__BB5_427;
	ld.global.u32 	%r1791, [%rd320+36];
$L__BB5_427:
	add.s32 	%r265, %r373, 10;
	setp.ge.s32 	%p14, %r265, %r147;
	@%p14 bra 	$L__BB5_429;
	ld.global.u32 	%r1792, [%rd320+40];
$L__BB5_429:
	add.s32 	%r394, %r373, 11;
	setp.ge.s32 	%p15, %r394, %r147;
	@%p15 bra 	$L__BB5_431;
	ld.global.u32 	%r1793, [%rd320+44];
$L__BB5_431:
	add.s32 	%r397, %r373, 12;
	setp.ge.s32 	%p16, %r397, %r147;
	@%p16 bra 	$L__BB5_433;
	ld.global.u32 	%r1794, [%rd320+48];
$L__BB5_433:
	add.s32 	%r400, %r373, 13;
	setp.ge.s32 	%p17, %r400, %r147;
	@%p17 bra 	$L__BB5_435;
	ld.global.u32 	%r1795, [%rd320+52];
$L__BB5_435:
	setp.ge.s32 	%p18, %r373, %r147;
	bar.sync 	0;
	setp.eq.s16 	%p19, %rs5, 0;
	selp.b64 	%rd443, %rd437, 0, %p19;
	add.s64 	%rd444, %rd443, %rd318;
	add.s64 	%rd445, %rd444, %rd319;
	shl.b64 	%rd446, %rd445, 2;
	add.s64 	%rd321, %rd5, %rd446;
	mov.b32 	%r1796, 1;
	@%p18 bra 	$L__BB5_437;
	ld.global.u32 	%r403, [%rd321];
	not.b32 	%r404, %r403;
	and.b32  	%r1796, %r404, 1;
$L__BB5_437:
	setp.ge.s32 	%p20, %r238, %r147;
	mov.b32 	%r1797, 1;
	@%p20 bra 	$L__BB5_439;
	ld.global.u32 	%r406, [%rd321+4];
	not.b32 	%r407, %r406;
	and.b32  	%r1797, %r407, 1;
$L__BB5_439:
	setp.ge.s32 	%p21, %r241, %r147;
	mov.b32 	%r1798, 1;
	@%p21 bra 	$L__BB5_441;
	ld.global.u32 	%r409, [%rd321+8];
	not.b32 	%r410, %r409;
	and.b32  	%r1798, %r410, 1;
$L__BB5_441:
	setp.ge.s32 	%p22, %r244, %r147;
	mov.b32 	%r1799, 1;
	@%p22 bra 	$L__BB5_443;
	ld.global.u32 	%r412, [%rd321+12];
	not.b32 	%r413, %r412;
	and.b32  	%r1799, %r413, 1;
$L__BB5_443:
	setp.ge.s32 	%p23, %r247, %r147;
	mov.b32 	%r1800, 1;
	@%p23 bra 	$L__BB5_445;
	ld.global.u32 	%r415, [%rd321+16];
	not.b32 	%r416, %r415;
	and.b32  	%r1800, %r416, 1;
$L__BB5_445:
	setp.ge.s32 	%p24, %r250, %r147;
	mov.b32 	%r1801, 1;
	@%p24 bra 	$L__BB5_447;
	ld.global.u32 	%r418, [%rd321+20];
	not.b32 	%r419, %r418;
	and.b32  	%r1801, %r419, 1;
$L__BB5_447:
	setp.ge.s32 	%p25, %r253, %r147;
	mov.b32 	%r1802, 1;
	@%p25 bra 	$L__BB5_449;
	ld.global.u32 	%r421, [%rd321+24];
	not.b32 	%r422, %r421;
	and.b32  	%r1802, %r422, 1;
$L__BB5_449:
	setp.ge.s32 	%p26, %r256, %r147;
	mov.b32 	%r1803, 1;
	@%p26 bra 	$L__BB5_451;
	ld.global.u32 	%r424, [%rd321+28];
	not.b32 	%r425, %r424;
	and.b32  	%r1803, %r425, 1;
$L__BB5_451:
	setp.ge.s32 	%p27, %r259, %r147;
	mov.b32 	%r1804, 1;
	@%p27 bra 	$L__BB5_453;
	ld.global.u32 	%r427, [%rd321+32];
	not.b32 	%r428, %r427;
	and.b32  	%r1804, %r428, 1;
$L__BB5_453:
	setp.ge.s32 	%p28, %r262, %r147;
	mov.b32 	%r1805, 1;
	@%p28 bra 	$L__BB5_455;
	ld.global.u32 	%r430, [%rd321+36];
	not.b32 	%r431, %r430;
	and.b32  	%r1805, %r431, 1;
$L__BB5_455:
	setp.ge.s32 	%p29, %r265, %r147;
	mov.b32 	%r1806, 1;
	@%p29 bra 	$L__BB5_457;
	ld.global.u32 	%r433, [%rd321+40];
	not.b32 	%r434, %r433;
	and.b32  	%r1806, %r434, 1;
$L__BB5_457:
	setp.ge.s32 	%p30, %r394, %r147;
	mov.b32 	%r1807, 1;
	@%p30 bra 	$L__BB5_459;
	ld.global.u32 	%r438, [%rd321+44];
	not.b32 	%r439, %r438;
	and.b32  	%r1807, %r439, 1;
$L__BB5_459:
	setp.ge.s32 	%p31, %r397, %r147;
	mov.b32 	%r1808, 1;
	@%p31 bra 	$L__BB5_461;
	ld.global.u32 	%r443, [%rd321+48];
	not.b32 	%r444, %r443;
	and.b32  	%r1808, %r444, 1;
$L__BB5_461:
	setp.ge.s32 	%p32, %r400, %r147;
	mov.b32 	%r1809, 1;
	@%p32 bra 	$L__BB5_463;
	ld.global.u32 	%r448, [%rd321+52];
	not.b32 	%r449, %r448;
	and.b32  	%r1809, %r449, 1;
$L__BB5_463:
	bar.sync 	0;
	add.s32 	%r481, %r1797, %r1796;
	add.s32 	%r482, %r1798, %r481;
	add.s32 	%r483, %r1799, %r482;
	add.s32 	%r484, %r1800, %r483;
	add.s32 	%r485, %r1801, %r484;
	add.s32 	%r486, %r1802, %r485;
	add.s32 	%r487, %r1803, %r486;
	add.s32 	%r488, %r1804, %r487;
	add.s32 	%r489, %r1805, %r488;
	add.s32 	%r490, %r1806, %r489;
	add.s32 	%r491, %r1807, %r490;
	add.s32 	%r492, %r1808, %r491;
	add.s32 	%r455, %r1809, %r492;
	// begin inline asm
	mov.u32 %r450, %laneid;
	// end inline asm
	mov.b32 	%r453, 1;
	mov.b32 	%r478, 0;
	mov.b32 	%r480, -1;
	// begin inline asm
	{  .reg .s32 r0;  .reg .pred p;  shfl.sync.up.b32 r0|p, %r455, %r453, %r478, %r480;  @p add.s32 r0, r0, %r455;  mov.s32 %r451, r0;}
	// end inline asm
	mov.b32 	%r459, 2;
	// begin inline asm
	{  .reg .s32 r0;  .reg .pred p;  shfl.sync.up.b32 r0|p, %r451, %r459, %r478, %r480;  @p add.s32 r0, r0, %r451;  mov.s32 %r457, r0;}
	// end inline asm
	mov.b32 	%r465, 4;
	// begin inline asm
	{  .reg .s32 r0;  .reg .pred p;  shfl.sync.up.b32 r0|p, %r457, %r465, %r478, %r480;  @p add.s32 r0, r0, %r457;  mov.s32 %r463, r0;}
	// end inline asm
	mov.b32 	%r471, 8;
	// begin inline asm
	{  .reg .s32 r0;  .reg .pred p;  shfl.sync.up.b32 r0|p, %r463, %r471, %r478, %r480;  @p add.s32 r0, r0, %r463;  mov.s32 %r469, r0;}
	// end inline asm
	mov.b32 	%r477, 16;
	// begin inline asm
	{  .reg .s32 r0;  .reg .pred p;  shfl.sync.up.b32 r0|p, %r469, %r477, %r478, %r480;  @p add.s32 r0, r0, %r469;  mov.s32 %r475, r0;}
	// end inline asm
	setp.ne.s32 	%p33, %r450, 31;
	@%p33 bra 	$L__BB5_465;
	shr.u32 	%r493, %r370, 3;
	and.b32  	%r494, %r493, 124;
	mov.u32 	%r495, _ZZN3cub18CUB_300001_SM_10006detail6select23DeviceSelectSweepKernelINS2_10policy_hubIiilLb0ELNS0_10SelectImplE2EE10Policy1000EPiN6thrust24THRUST_300001_SM_1000_NS6detail15normal_iteratorINSA_10device_ptrIiEEEESF_PlNS0_13ScanTileStateIiLb1EEE7is_evenNS0_8NullTypeEiNS2_19streaming_context_tIlLb1EEELS5_2EEEvT0_T1_T2_T3_T4_T5_T6_T7_iT8_NS1_7vsmem_tEE19static_temp_storage;
	add.s32 	%r496, %r495, %r494;
	st.shared.u32 	[%r496], %r475;
$L__BB5_465:
	sub.s32 	%r497, %r475, %r455;
	bar.sync 	0;
	ld.shared.v4.u32 	{%r498, %r499, %r500, %r501}, [_ZZN3cub18CUB_300001_SM_10006detail6select23DeviceSelectSweepKernelINS2_10policy_hubIiilLb0ELNS0_10SelectImplE2EE10Policy1000EPiN6thrust24THRUST_300001_SM_1000_NS6detail15normal_iteratorINSA_10device_ptrIiEEEESF_PlNS0_13ScanTileStateIiLb1EEE7is_evenNS0_8NullTypeEiNS2_19streaming_context_tIlLb1EEELS5_2EEEvT0_T1_T2_T3_T4_T5_T6_T7_iT8_NS1_7vsmem_tEE19static_temp_storage];
	shr.u32 	%r502, %r370, 5;
	add.s32 	%r503, %r499, %r498;
	setp.eq.s32 	%p34, %r502, 2;
	selp.b32 	%r504, %r503, %r498, %p34;
	add.s32 	%r505, %r503, %r500;
	setp.eq.s32 	%p35, %r502, 3;
	selp.b32 	%r506, %r505, %r504, %p35;
	add.s32 	%r507, %r505, %r501;
	setp.eq.s32 	%p36, %r502, 4;
	selp.b32 	%r508, %r507, %r506, %p36;
	ld.shared.v4.u32 	{%r509, %r510, %r511, %r512}, [_ZZN3cub18CUB_300001_SM_10006detail6select23DeviceSelectSweepKernelINS2_10policy_hubIiilLb0ELNS0_10SelectImplE2EE10Policy1000EPiN6thrust24THRUST_300001_SM_1000_NS6detail15normal_iteratorINSA_10device_ptrIiEEEESF_PlNS0_13ScanTileStateIiLb1EEE7is_evenNS0_8NullTypeEiNS2_19streaming_context_tIlLb1EEELS5_2EEEvT0_T1_T2_T3_T4_T5_T6_T7_iT8_NS1_7vsmem_tEE19static_temp_storage+16];
	add.s32 	%r513, %r507, %r509;
	setp.eq.s32 	%p37, %r502, 5;
	selp.b32 	%r514, %r513, %r508, %p37;
	add.s32 	%r515, %r513, %r510;
	setp.eq.s32 	%p38, %r502, 6;
	selp.b32 	%r516, %r515, %r514, %p38;
	add.s32 	%r517, %r515, %r511;
	setp.eq.s32 	%p39, %r502, 7;
	selp.b32 	%r518, %r517, %r516, %p39;
	add.s32 	%r519, %r517, %r512;
	setp.eq.s32 	%p40, %r502, 8;
	selp.b32 	%r520, %r519, %r518, %p40;
	.pragma "used_bytes_mask 4095";
	ld.shared.v4.u32 	{%r521, %r522, %r523, %r524}, [_ZZN3cub18CUB_300001_SM_10006detail6select23DeviceSelectSweepKernelINS2_10policy_hubIiilLb0ELNS0_10SelectImplE2EE10Policy1000EPiN6thrust24THRUST_300001_SM_1000_NS6detail15normal_iteratorINSA_10device_ptrIiEEEESF_PlNS0_13ScanTileStateIiLb1EEE7is_evenNS0_8NullTypeEiNS2_19streaming_context_tIlLb1EEELS5_2EEEvT0_T1_T2_T3_T4_T5_T6_T7_iT8_NS1_7vsmem_tEE19static_temp_storage+32];
	add.s32 	%r525, %r519, %r521;
	setp.eq.s32 	%p41, %r502, 9;
	selp.b32 	%r526, %r525, %r520, %p41;
	add.s32 	%r527, %r525, %r522;
	setp.eq.s32 	%p42, %r502, 10;
	selp.b32 	%r528, %r527, %r526, %p42;
	add.s32 	%r306, %r527, %r523;
	setp.gt.u32 	%p43, %r370, 31;
	setp.lt.u32 	%p44, %r370, 32;
	setp.eq.s32 	%p45, %r450, 0;
	selp.b32 	%r529, 0, %r497, %p45;
	add.s32 	%r1823, %r528, %r529;
	selp.b32 	%r308, %r497, %r1823, %p44;
	@%p43 bra 	$L__BB5_481;
	setp.ne.s32 	%p46, %r370, 0;
	mul.wide.s32 	%rd447, %r1810, 8;
	add.s64 	%rd322, %rd3, %rd447;
	@%p46 bra 	$L__BB5_468;
	st.shared.u32 	[_ZZN3cub18CUB_300001_SM_10006detail6select23DeviceSelectSweepKernelINS2_10policy_hubIiilLb0ELNS0_10SelectImplE2EE10Policy1000EPiN6thrust24THRUST_300001_SM_1000_NS6detail15normal_iteratorINSA_10device_ptrIiEEEESF_PlNS0_13ScanTileStateIiLb1EEE7is_evenNS0_8NullTypeEiNS2_19streaming_context_tIlLb1EEELS5_2EEEvT0_T1_T2_T3_T4_T5_T6_T7_iT8_NS1_7vsmem_tEE19static_temp_storage+76], %r306;
	add.s64 	%rd448, %rd322, 256;
	mov.b32 	%r533, 100;
	// begin inline asm
	st.relaxed.gpu.v2.u32 [%rd448], {%r533, %r306};
	// end inline asm
$L__BB5_468:
	not.b32 	%r539, %r370;
	add.s32 	%r1818, %r1810, %r539;
	mov.b32 	%r535, 655;
	// begin inline asm
	nanosleep.u32 %r535;
	// end inline asm
	mul.wide.s32 	%rd450, %r1818, 8;
	add.s64 	%rd451, %rd3, %rd450;
	add.s64 	%rd449, %rd451, 256;
	// begin inline asm
	ld.relaxed.gpu.v2.u32 {%r1820, %r1812}, [%rd449];
	// end inline asm
	mov.b32 	%r1813, 722;
$L__BB5_469:
	setp.eq.s32 	%p47, %r1820, 99;
	mov.b32 	%r540, -1;
	vote.sync.any.pred 	%p48, %p47, %r540;
	not.pred 	%p49, %p48;
	@%p49 bra 	$L__BB5_471;
	shr.u32 	%r319, %r1813, 1;
	mul.lo.s32 	%r801, %r1810, 16807;
	and.b32  	%r1810, %r801, 2147483647;
	sub.s32 	%r802, %r1813, %r319;
	add.s32 	%r803, %r802, 1;
	rem.u32 	%r804, %r1810, %r803;
	add.s32 	%r798, %r804, %r319;
	// begin inline asm
	nanosleep.u32 %r798;
	// end inline asm
	// begin inline asm
	ld.relaxed.gpu.v2.u32 {%r1820, %r1812}, [%rd449];
	// end inline asm
	mov.u32 	%r1813, %r319;
	bra.uni 	$L__BB5_469;
$L__BB5_471:
	setp.eq.s32 	%p50, %r1820, 101;
	mov.b32 	%r567, -1;
	vote.sync.ballot.b32 	%r569, %p50, %r567;
	// begin inline asm
	mov.u32 %r542, %lanemask_ge;
	// end inline asm
	and.b32  	%r570, %r569, %r542;
	or.b32  	%r571, %r570, -2147483648;
	add.s32 	%r572, %r571, -1;
	not.b32 	%r573, %r571;
	and.b32  	%r574, %r573, %r572;
	popc.b32 	%r546, %r574;
	mov.b32 	%r545, 1;
	// begin inline asm
	shfl.sync.down.b32 %r543, %r1812, %r545, %r546, %r567;
	// end inline asm
	setp.lt.s32 	%p52, %r450, %r546;
	selp.b32 	%r575, %r543, 0, %p52;
	add.s32 	%r549, %r575, %r1812;
	mov.b32 	%r550, 2;
	// begin inline asm
	shfl.sync.down.b32 %r548, %r549, %r550, %r546, %r567;
	// end inline asm
	add.s32 	%r576, %r450, 2;
	setp.gt.s32 	%p53, %r576, %r546;
	selp.b32 	%r577, 0, %r548, %p53;
	add.s32 	%r554, %r549, %r577;
	mov.b32 	%r555, 4;
	// begin inline asm
	shfl.sync.down.b32 %r553, %r554, %r555, %r546, %r567;
	// end inline asm
	add.s32 	%r578, %r450, 4;
	setp.gt.s32 	%p54, %r578, %r546;
	selp.b32 	%r579, 0, %r553, %p54;
	add.s32 	%r559, %r554, %r579;
	mov.b32 	%r560, 8;
	// begin inline asm
	shfl.sync.down.b32 %r558, %r559, %r560, %r546, %r567;
	// end inline asm
	add.s32 	%r580, %r450, 8;
	setp.gt.s32 	%p55, %r580, %r546;
	selp.b32 	%r581, 0, %r558, %p55;
	add.s32 	%r564, %r559, %r581;
	mov.b32 	%r565, 16;
	// begin inline asm
	shfl.sync.down.b32 %r563, %r564, %r565, %r546, %r567;
	// end inline asm
	add.s32 	%r582, %r450, 16;
	setp.gt.s32 	%p56, %r582, %r546;
	selp.b32 	%r583, 0, %r563, %p56;
	add.s32 	%r1816, %r564, %r583;
	add.s64 	%rd323, %rd3, 256;
	mov.b32 	%r1814, 722;
$L__BB5_472:
	setp.ne.s32 	%p57, %r1820, 101;
	mov.b32 	%r584, -1;
	vote.sync.all.pred 	%p58, %p57, %r584;
	not.pred 	%p59, %p58;
	@%p59 bra 	$L__BB5_477;
	shr.u32 	%r1814, %r1814, 1;
	mul.wide.s32 	%rd610, %r1818, 8;
	add.s64 	%rd611, %rd323, %rd610;
	add.s64 	%rd609, %rd611, -256;
	// begin inline asm
	ld.relaxed.gpu.v2.u32 {%r1820, %r1821}, [%rd609];
	// end inline asm
	mov.u32 	%r1822, %r1814;
$L__BB5_474:
	setp.eq.s32 	%p133, %r1820, 99;
	mov.b32 	%r748, -1;
	vote.sync.any.pred 	%p134, %p133, %r748;
	not.pred 	%p135, %p134;
	@%p135 bra 	$L__BB5_476;
	shr.u32 	%r339, %r1822, 1;
	mul.lo.s32 	%r794, %r1810, 16807;
	and.b32  	%r1810, %r794, 2147483647;
	sub.s32 	%r795, %r1822, %r339;
	add.s32 	%r796, %r795, 1;
	rem.u32 	%r797, %r1810, %r796;
	add.s32 	%r791, %r797, %r339;
	// begin inline asm
	nanosleep.u32 %r791;
	// end inline asm
	// begin inline asm
	ld.relaxed.gpu.v2.u32 {%r1820, %r1821}, [%rd609];
	// end inline asm
	mov.u32 	%r1822, %r339;
	bra.uni 	$L__BB5_474;
$L__BB5_476:
	setp.eq.s32 	%p136, %r1820, 101;
	mov.b32 	%r774, -1;
	vote.sync.ballot.b32 	%r775, %p136, %r774;
	and.b32  	%r776, %r775, %r542;
	or.b32  	%r777, %r776, -2147483648;
	add.s32 	%r778, %r777, -1;
	not.b32 	%r779, %r777;
	and.b32  	%r780, %r779, %r778;
	popc.b32 	%r753, %r780;
	mov.b32 	%r752, 1;
	// begin inline asm
	shfl.sync.down.b32 %r750, %r1821, %r752, %r753, %r774;
	// end inline asm
	setp.lt.s32 	%p138, %r450, %r753;
	selp.b32 	%r781, %r750, 0, %p138;
	add.s32 	%r756, %r781, %r1821;
	mov.b32 	%r757, 2;
	// begin inline asm
	shfl.sync.down.b32 %r755, %r756, %r757, %r753, %r774;
	// end inline asm
	setp.gt.s32 	%p139, %r576, %r753;
	selp.b32 	%r783, 0, %r755, %p139;
	add.s32 	%r761, %r756, %r783;
	mov.b32 	%r762, 4;
	// begin inline asm
	shfl.sync.down.b32 %r760, %r761, %r762, %r753, %r774;
	// end inline asm
	setp.gt.s32 	%p140, %r578, %r753;
	selp.b32 	%r785, 0, %r760, %p140;
	add.s32 	%r766, %r761, %r785;
	mov.b32 	%r767, 8;
	// begin inline asm
	shfl.sync.down.b32 %r765, %r766, %r767, %r753, %r774;
	// end inline asm
	setp.gt.s32 	%p141, %r580, %r753;
	selp.b32 	%r787, 0, %r765, %p141;
	add.s32 	%r771, %r766, %r787;
	mov.b32 	%r772, 16;
	// begin inline asm
	shfl.sync.down.b32 %r770, %r771, %r772, %r753, %r774;
	// end inline asm
	add.s32 	%r788, %r450, 16;
	setp.gt.s32 	%p142, %r788, %r753;
	selp.b32 	%r789, 0, %r770, %p142;
	add.s32 	%r790, %r789, %r1816;
	add.s32 	%r1816, %r790, %r771;
	add.s32 	%r1818, %r1818, -32;
	bra.uni 	$L__BB5_472;
$L__BB5_477:
	setp.ne.s32 	%p60, %r370, 0;
	@%p60 bra 	$L__BB5_479;
	add.s32 	%r587, %r1816, %r306;
	add.s64 	%rd452, %rd322, 256;
	mov.b32 	%r586, 101;
	// begin inline asm
	st.relaxed.gpu.v2.u32 [%rd452], {%r586, %r587};
	// end inline asm
	st.shared.u32 	[_ZZN3cub18CUB_300001_SM_10006detail6select23DeviceSelectSweepKernelINS2_10policy_hubIiilLb0ELNS0_10SelectImplE2EE10Policy1000EPiN6thrust24THRUST_300001_SM_1000_NS6detail15normal_iteratorINSA_10device_ptrIiEEEESF_PlNS0_13ScanTileStateIiLb1EEE7is_evenNS0_8NullTypeEiNS2_19streaming_context_tIlLb1EEELS5_2EEEvT0_T1_T2_T3_T4_T5_T6_T7_iT8_NS1_7vsmem_tEE19static_temp_storage+68], %r1816;
	st.shared.u32 	[_ZZN3cub18CUB_300001_SM_10006detail6select23DeviceSelectSweepKernelINS2_10policy_hubIiilLb0ELNS0_10SelectImplE2EE10Policy1000EPiN6thrust24THRUST_300001_SM_1000_NS6detail15normal_iteratorINSA_10device_ptrIiEEEESF_PlNS0_13ScanTileStateIiLb1EEE7is_evenNS0_8NullTypeEiNS2_19streaming_context_tIlLb1EEELS5_2EEEvT0_T1_T2_T3_T4_T5_T6_T7_iT8_NS1_7vsmem_tEE19static_temp_storage+72], %r587;
$L__BB5_479:
	setp.ne.s32 	%p61, %r450, 0;
	mov.u32 	%r1823, %r308;
	@%p61 bra 	$L__BB5_481;
	st.shared.u32 	[_ZZN3cub18CUB_300001_SM_10006detail6select23DeviceSelectSweepKernelINS2_10policy_hubIiilLb0ELNS0_10SelectImplE2EE10Policy1000EPiN6thrust24THRUST_300001_SM_1000_NS6detail15normal_iteratorINSA_10device_ptrIiEEEESF_PlNS0_13ScanTileStateIiLb1EEE7is_evenNS0_8NullTypeEiNS2_19streaming_context_tIlLb1EEELS5_2EEEvT0_T1_T2_T3_T4_T5_T6_T7_iT8_NS1_7vsmem_tEE19static_temp_storage+56], %r1816;
	mov.u32 	%r1823, %r1816;
$L__BB5_481:
	mul.lo.s32 	%r588, %r370, 14;
	bar.sync 	0;
	setp.eq.s32 	%p62, %r370, 0;
	mov.u32 	%r589, _ZZN3cub18CUB_300001_SM_10006detail6select23DeviceSelectSweepKernelINS2_10policy_hubIiilLb0ELNS0_10SelectImplE2EE10Policy1000EPiN6thrust24THRUST_300001_SM_1000_NS6detail15normal_iteratorINSA_10device_ptrIiEEEESF_PlNS0_13ScanTileStateIiLb1EEE7is_evenNS0_8NullTypeEiNS2_19streaming_context_tIlLb1EEELS5_2EEEvT0_T1_T2_T3_T4_T5_T6_T7_iT8_NS1_7vsmem_tEE19static_temp_storage;
	ld.shared.u32 	%r590, [_ZZN3cub18CUB_300001_SM_10006detail6select23DeviceSelectSweepKernelINS2_10policy_hubIiilLb0ELNS0_10SelectImplE2EE10Policy1000EPiN6thrust24THRUST_300001_SM_1000_NS6detail15normal_iteratorINSA_10device_ptrIiEEEESF_PlNS0_13ScanTileStateIiLb1EEE7is_evenNS0_8NullTypeEiNS2_19streaming_context_tIlLb1EEELS5_2EEEvT0_T1_T2_T3_T4_T5_T6_T7_iT8_NS1_7vsmem_tEE19static_temp_storage+56];
	.pragma "used_bytes_mask 65520";
	ld.shared.v4.u32 	{%r591, %r592, %r593, %r594}, [_ZZN3cub18CUB_300001_SM_10006detail6select23DeviceSelectSweepKernelINS2_10policy_hubIiilLb0ELNS0_10SelectImplE2EE10Policy1000EPiN6thrust24THRUST_300001_SM_1000_NS6detail15normal_iteratorINSA_10device_ptrIiEEEESF_PlNS0_13ScanTileStateIiLb1EEE7is_evenNS0_8NullTypeEiNS2_19streaming_context_tIlLb1EEELS5_2EEEvT0_T1_T2_T3_T4_T5_T6_T7_iT8_NS1_7vsmem_tEE19static_temp_storage+64];
	selp.b32 	%r595, 0, %r590, %p62;
	add.s32 	%r596, %r595, %r1823;
	add.s32 	%r597, %r596, %r1796;
	add.s32 	%r598, %r1797, %r1796;
	add.s32 	%r599, %r598, %r596;
	add.s32 	%r600, %r599, %r1798;
	add.s32 	%r601, %r600, %r1799;
	add.s32 	%r602, %r601, %r1800;
	add.s32 	%r603, %r602, %r1801;
	add.s32 	%r604, %r603, %r1802;
	add.s32 	%r605, %r604, %r1803;
	add.s32 	%r606, %r605, %r1804;
	add.s32 	%r607, %r606, %r1805;
	add.s32 	%r608, %r607, %r1806;
	add.s32 	%r609, %r608, %r1807;
	add.s32 	%r610, %r609, %r1808;
	mov.u32 	%r611, %ctaid.x;
	mov.u32 	%r612, %nctaid.y;
	mov.u32 	%r613, %ctaid.y;
	mad.lo.s32 	%r614, %r611, %r612, %r613;
	mul.lo.s32 	%r615, %r614, 4928;
	sub.s32 	%r616, %r615, %r592;
	sub.s32 	%r617, 4928, %r147;
	sub.s32 	%r1824, %r593, %r617;
	sub.s32 	%r618, %r617, %r594;
	bar.sync 	0;
	add.s32 	%r347, %r618, %r147;
	sub.s32 	%r619, %r596, %r592;
	sub.s32 	%r620, %r588, %r619;
	setp.eq.s32 	%p63, %r1796, 0;
	add.s32 	%r621, %r619, %r347;
	selp.b32 	%r622, %r620, %r621, %p63;
	shl.b32 	%r623, %r622, 2;
	add.s32 	%r624, %r589, %r623;
	st.shared.u32 	[%r624], %r1782;
	sub.s32 	%r625, %r592, %r597;
	add.s32 	%r626, %r588, %r625;
	add.s32 	%r627, %r626, 1;
	setp.eq.s32 	%p64, %r1797, 0;
	add.s32 	%r628, %r621, %r1796;
	selp.b32 	%r629, %r627, %r628, %p64;
	shl.b32 	%r630, %r629, 2;
	add.s32 	%r631, %r589, %r630;
	st.shared.u32 	[%r631], %r1783;
	sub.s32 	%r632, %r592, %r599;
	add.s32 	%r633, %r588, %r632;
	add.s32 	%r634, %r633, 2;
	setp.eq.s32 	%p65, %r1798, 0;
	add.s32 	%r635, %r628, %r1797;
	selp.b32 	%r636, %r634, %r635, %p65;
	shl.b32 	%r637, %r636, 2;
	add.s32 	%r638, %r589, %r637;
	st.shared.u32 	[%r638], %r1784;
	sub.s32 	%r639, %r592, %r600;
	add.s32 	%r640, %r588, %r639;
	add.s32 	%r641, %r640, 3;
	setp.eq.s32 	%p66, %r1799, 0;
	add.s32 	%r642, %r635, %r1798;
	selp.b32 	%r643, %r641, %r642, %p66;
	shl.b32 	%r644, %r643, 2;
	add.s32 	%r645, %r589, %r644;
	st.shared.u32 	[%r645], %r1785;
	sub.s32 	%r646, %r592, %r601;
	add.s32 	%r647, %r588, %r646;
	add.s32 	%r648, %r647, 4;
	setp.eq.s32 	%p67, %r1800, 0;
	add.s32 	%r649, %r642, %r1799;
	selp.b32 	%r650, %r648, %r649, %p67;
	shl.b32 	%r651, %r650, 2;
	add.s32 	%r652, %r589, %r651;
	st.shared.u32 	[%r652], %r1786;
	sub.s32 	%r653, %r592, %r602;
	add.s32 	%r654, %r588, %r653;
	add.s32 	%r655, %r654, 5;
	setp.eq.s32 	%p68, %r1801, 0;
	add.s32 	%r656, %r649, %r1800;
	selp.b32 	%r657, %r655, %r656, %p68;
	shl.b32 	%r658, %r657, 2;
	add.s32 	%r659, %r589, %r658;
	st.shared.u32 	[%r659], %r1787;
	sub.s32 	%r660, %r592, %r603;
	add.s32 	%r661, %r588, %r660;
	add.s32 	%r662, %r661, 6;
	setp.eq.s32 	%p69, %r1802, 0;
	add.s32 	%r663, %r656, %r1801;
	selp.b32 	%r664, %r662, %r663, %p69;
	shl.b32 	%r665, %r664, 2;
	add.s32 	%r666, %r589, %r665;
	st.shared.u32 	[%r666], %r1788;
	sub.s32 	%r667, %r592, %r604;
	add.s32 	%r668, %r588, %r667;
	add.s32 	%r669, %r668, 7;
	setp.eq.s32 	%p70, %r1803, 0;
	add.s32 	%r670, %r663, %r1802;
	selp.b32 	%r671, %r669, %r670, %p70;
	shl.b32 	%r672, %r671, 2;
	add.s32 	%r673, %r589, %r672;
	st.shared.u32 	[%r673], %r1789;
	sub.s32 	%r674, %r592, %r605;
	add.s32 	%r675, %r588, %r674;
	add.s32 	%r676, %r675, 8;
	setp.eq.s32 	%p71, %r1804, 0;
	add.s32 	%r677, %r670, %r1803;
	selp.b32 	%r678, %r676, %r677, %p71;
	shl.b32 	%r679, %r678, 2;
	add.s32 	%r680, %r589, %r679;
	st.shared.u32 	[%r680], %r1790;
	sub.s32 	%r681, %r592, %r606;
	add.s32 	%r682, %r588, %r681;
	add.s32 	%r683, %r682, 9;
	setp.eq.s32 	%p72, %r1805, 0;
	add.s32 	%r684, %r677, %r1804;
	selp.b32 	%r685, %r683, %r684, %p72;
	shl.b32 	%r686, %r685, 2;
	add.s32 	%r687, %r589, %r686;
	st.shared.u32 	[%r687], %r1791;
	sub.s32 	%r688, %r592, %r607;
	add.s32 	%r689, %r588, %r688;
	add.s32 	%r690, %r689, 10;
	setp.eq.s32 	%p73, %r1806, 0;
	add.s32 	%r691, %r684, %r1805;
	selp.b32 	%r692, %r690, %r691, %p73;
	shl.b32 	%r693, %r692, 2;
	add.s32 	%r694, %r589, %r693;
	st.shared.u32 	[%r694], %r1792;
	sub.s32 	%r695, %r592, %r608;
	add.s32 	%r696, %r588, %r695;
	add.s32 	%r697, %r696, 11;
	setp.eq.s32 	%p74, %r1807, 0;
	add.s32 	%r698, %r691, %r1806;
	selp.b32 	%r699, %r697, %r698, %p74;
	shl.b32 	%r700, %r699, 2;
	add.s32 	%r701, %r589, %r700;
	st.shared.u32 	[%r701], %r1793;
	sub.s32 	%r702, %r592, %r609;
	add.s32 	%r703, %r588, %r702;
	add.s32 	%r704, %r703, 12;
	setp.eq.s32 	%p75, %r1808, 0;
	add.s32 	%r705, %r698, %r1807;
	selp.b32 	%r706, %r704, %r705, %p75;
	shl.b32 	%r707, %r706, 2;
	add.s32 	%r708, %r589, %r707;
	st.shared.u32 	[%r708], %r1794;
	sub.s32 	%r709, %r592, %r610;
	add.s32 	%r710, %r588, %r709;
	add.s32 	%r711, %r710, 13;
	setp.eq.s32 	%p76, %r1809, 0;
	add.s32 	%r712, %r705, %r1808;
	selp.b32 	%r713, %r711, %r712, %p76;
	shl.b32 	%r714, %r713, 2;
	add.s32 	%r715, %r589, %r714;
	st.shared.u32 	[%r715], %r1795;
	bar.sync 	0;
	mov.u64 	%rd453, %rd434;
	ld.param.u8 	%rs4, [%rd453];
	ld.param.u64 	%rd454, [%rd453+24];
	cvta.to.global.u64 	%rd324, %rd454;
	cvt.s64.s32 	%rd325, %r592;
	ld.param.u64 	%rd326, [%rd453+8];
	ld.param.u64 	%rd327, [%rd453+16];
	cvt.s64.s32 	%rd328, %r616;
	setp.ge.s32 	%p77, %r370, %r347;
	@%p77 bra 	$L__BB5_485;
	setp.ne.s16 	%p79, %rs4, 0;
	mov.b64 	%rd1218, 0;
	@%p79 bra 	$L__BB5_484;
	ld.global.u64 	%rd459, [%rd324];
	sub.s64 	%rd1218, %rd327, %rd459;
$L__BB5_484:
	cvt.u64.u32 	%rd460, %r370;
	add.s64 	%rd461, %rd460, %rd328;
	add.s64 	%rd462, %rd461, %rd1218;
	not.b64 	%rd463, %rd462;
	add.s64 	%rd1220, %rd326, %rd463;
	bra.uni 	$L__BB5_488;
$L__BB5_485:
	setp.ne.s16 	%p78, %rs4, 0;
	mov.b64 	%rd1219, 0;
	@%p78 bra 	$L__BB5_487;
	ld.global.u64 	%rd1219, [%rd324];
$L__BB5_487:
	sub.s32 	%r716, %r370, %r347;
	cvt.s64.s32 	%rd456, %r716;
	add.s64 	%rd457, %rd456, %rd325;
	add.s64 	%rd1220, %rd457, %rd1219;
$L__BB5_488:
	setp.ge.s32 	%p80, %r370, %r147;
	shl.b32 	%r717, %r370, 2;
	add.s32 	%r348, %r589, %r717;
	@%p80 bra 	$L__BB5_490;
	ld.shared.u32 	%r719, [%r348];
	shl.b64 	%rd464, %rd1220, 2;
	add.s64 	%rd465, %rd4, %rd464;
	st.global.u32 	[%rd465], %r719;
$L__BB5_490:
	add.s32 	%r349, %r370, 352;
	setp.lt.s32 	%p81, %r349, %r347;
	@%p81 bra 	$L__BB5_494;
	setp.ne.s16 	%p82, %rs4, 0;
	mov.b64 	%rd1221, 0;
	@%p82 bra 	$L__BB5_493;
	ld.global.u64 	%rd1221, [%rd324];
$L__BB5_493:
	sub.s32 	%r720, %r349, %r347;
	cvt.s64.s32 	%rd467, %r720;
	add.s64 	%rd468, %rd467, %rd325;
	add.s64 	%rd1223, %rd468, %rd1221;
	bra.uni 	$L__BB5_497;
$L__BB5_494:
	setp.ne.s16 	%p83, %rs4, 0;
	mov.b64 	%rd1222, 0;
	@%p83 bra 	$L__BB5_496;
	ld.global.u64 	%rd470, [%rd324];
	sub.s64 	%rd1222, %rd327, %rd470;
$L__BB5_496:
	cvt.u64.u32 	%rd471, %r349;
	add.s64 	%rd472, %rd471, %rd328;
	add.s64 	%rd473, %rd472, %rd1222;
	not.b64 	%rd474, %rd473;
	add.s64 	%rd1223, %rd326, %rd474;
$L__BB5_497:
	setp.ge.s32 	%p84, %r349, %r147;
	@%p84 bra 	$L__BB5_499;
	ld.shared.u32 	%r721, [%r348+1408];
	shl.b64 	%rd475, %rd1223, 2;
	add.s64 	%rd476, %rd4, %rd475;
	st.global.u32 	[%rd476], %r721;
$L__BB5_499:
	add.s32 	%r350, %r370, 704;
	setp.lt.s32 	%p85, %r350, %r347;
	@%p85 bra 	$L__BB5_503;
	setp.ne.s16 	%p86, %rs4, 0;
	mov.b64 	%rd1224, 0;
	@%p86 bra 	$L__BB5_502;
	ld.global.u64 	%rd1224, [%rd324];
$L__BB5_502:
	sub.s32 	%r722, %r350, %r347;
	cvt.s64.s32 	%rd478, %r722;
	add.s64 	%rd479, %rd478, %rd325;
	add.s64 	%rd1226, %rd479, %rd1224;
	bra.uni 	$L__BB5_506;
$L__BB5_503:
	setp.ne.s16 	%p87, %rs4, 0;
	mov.b64 	%rd1225, 0;
	@%p87 bra 	$L__BB5_505;
	ld.global.u64 	%rd481, [%rd324];
	sub.s64 	%rd1225, %rd327, %rd481;
$L__BB5_505:
	cvt.u64.u32 	%rd482, %r350;
	add.s64 	%rd483, %rd482, %rd328;
	add.s64 	%rd484, %rd483, %rd1225;
	not.b64 	%rd485, %rd484;
	add.s64 	%rd1226, %rd326, %rd485;
$L__BB5_506:
	setp.ge.s32 	%p88, %r350, %r147;
	@%p88 bra 	$L__BB5_508;
	ld.shared.u32 	%r723, [%r348+2816];
	shl.b64 	%rd486, %rd1226, 2;
	add.s64 	%rd487, %rd4, %rd486;
	st.global.u32 	[%rd487], %r723;
$L__BB5_508:
	add.s32 	%r351, %r370, 1056;
	setp.lt.s32 	%p89, %r351, %r347;
	@%p89 bra 	$L__BB5_512;
	setp.ne.s16 	%p90, %rs4, 0;
	mov.b64 	%rd1227, 0;
	@%p90 bra 	$L__BB5_511;
	ld.global.u64 	%rd1227, [%rd324];
$L__BB5_511:
	sub.s32 	%r724, %r351, %r347;
	cvt.s64.s32 	%rd489, %r724;
	add.s64 	%rd490, %rd489, %rd325;
	add.s64 	%rd1229, %rd490, %rd1227;
	bra.uni 	$L__BB5_515;
$L__BB5_512:
	setp.ne.s16 	%p91, %rs4, 0;
	mov.b64 	%rd1228, 0;
	@%p91 bra 	$L__BB5_514;
	ld.global.u64 	%rd492, [%rd324];
	sub.s64 	%rd1228, %rd327, %rd492;
$L__BB5_514:
	cvt.u64.u32 	%rd493, %r351;
	add.s64 	%rd494, %rd493, %rd328;
	add.s64 	%rd495, %rd494, %rd1228;
	not.b64 	%rd496, %rd495;
	add.s64 	%rd1229, %rd326, %rd496;
$L__BB5_515:
	setp.ge.s32 	%p92, %r351, %r147;
	@%p92 bra 	$L__BB5_517;
	ld.shared.u32 	%r725, [%r348+4224];
	shl.b64 	%rd497, %rd1229, 2;
	add.s64 	%rd498, %rd4, %rd497;
	st.global.u32 	[%rd498], %r725;
$L__BB5_517:
	add.s32 	%r352, %r370, 1408;
	setp.lt.s32 	%p93, %r352, %r347;
	@%p93 bra 	$L__BB5_521;
	setp.ne.s16 	%p94, %rs4, 0;
	mov.b64 	%rd1230, 0;
	@%p94 bra 	$L__BB5_520;
	ld.global.u64 	%rd1230, [%rd324];
$L__BB5_520:
	sub.s32 	%r726, %r352, %r347;
	cvt.s64.s32 	%rd500, %r726;
	add.s64 	%rd501, %rd500, %rd325;
	add.s64 	%rd1232, %rd501, %rd1230;
	bra.uni 	$L__BB5_524;
$L__BB5_521:
	setp.ne.s16 	%p95, %rs4, 0;
	mov.b64 	%rd1231, 0;
	@%p95 bra 	$L__BB5_523;
	ld.global.u64 	%rd503, [%rd324];
	sub.s64 	%rd1231, %rd327, %rd503;
$L__BB5_523:
	cvt.u64.u32 	%rd504, %r352;
	add.s64 	%rd505, %rd504, %rd328;
	add.s64 	%rd506, %rd505, %rd1231;
	not.b64 	%rd507, %rd506;
	add.s64 	%rd1232, %rd326, %rd507;
$L__BB5_524:
	setp.ge.s32 	%p96, %r352, %r147;
	@%p96 bra 	$L__BB5_526;
	ld.shared.u32 	%r727, [%r348+5632];
	shl.b64 	%rd508, %rd1232, 2;
	add.s64 	%rd509, %rd4, %rd508;
	st.global.u32 	[%rd509], %r727;
$L__BB5_526:
	add.s32 	%r353, %r370, 1760;
	setp.lt.s32 	%p97, %r353, %r347;
	@%p97 bra 	$L__BB5_530;
	setp.ne.s16 	%p98, %rs4, 0;
	mov.b64 	%rd1233, 0;
	@%p98 bra 	$L__BB5_529;
	ld.global.u64 	%rd1233, [%rd324];
$L__BB5_529:
	sub.s32 	%r728, %r353, %r347;
	cvt.s64.s32 	%rd511, %r728;
	add.s64 	%rd512, %rd511, %rd325;
	add.s64 	%rd1235, %rd512, %rd1233;
	bra.uni 	$L__BB5_533;
$L__BB5_530:
	setp.ne.s16 	%p99, %rs4, 0;
	mov.b64 	%rd1234, 0;
	@%p99 bra 	$L__BB5_532;
	ld.global.u64 	%rd514, [%rd324];
	sub.s64 	%rd1234, %rd327, %rd514;
$L__BB5_532:
	cvt.u64.u32 	%rd515, %r353;
	add.s64 	%rd516, %rd515, %rd328;
	add.s64 	%rd517, %rd516, %rd1234;
	not.b64 	%rd518, %rd517;
	add.s64 	%rd1235, %rd326, %rd518;
$L__BB5_533:
	setp.ge.s32 	%p100, %r353, %r147;
	@%p100 bra 	$L__BB5_535;
	ld.shared.u32 	%r729, [%r348+7040];
	shl.b64 	%rd519, %rd1235, 2;
	add.s64 	%rd520, %rd4, %rd519;
	st.global.u32 	[%rd520], %r729;
$L__BB5_535:
	add.s32 	%r354, %r370, 2112;
	setp.lt.s32 	%p101, %r354, %r347;
	@%p101 bra 	$L__BB5_539;
	setp.ne.s16 	%p102, %rs4, 0;
	mov.b64 	%rd1236, 0;
	@%p102 bra 	$L__BB5_538;
	ld.global.u64 	%rd1236, [%rd324];
$L__BB5_538:
	sub.s32 	%r730, %r354, %r347;
	cvt.s64.s32 	%rd522, %r730;
	add.s64 	%rd523, %rd522, %rd325;
	add.s64 	%rd1238, %rd523, %rd1236;
	bra.uni 	$L__BB5_542;
$L__BB5_539:
	setp.ne.s16 	%p103, %rs4, 0;
	mov.b64 	%rd1237, 0;
	@%p103 bra 	$L__BB5_541;
	ld.global.u64 	%rd525, [%rd324];
	sub.s64 	%rd1237, %rd327, %rd525;
$L__BB5_541:
	cvt.u64.u32 	%rd526, %r354;
	add.s64 	%rd527, %rd526, %rd328;
	add.s64 	%rd528, %rd527, %rd1237;
	not.b64 	%rd529, %rd528;
	add.s64 	%rd1238, %rd326, %rd529;
$L__BB5_542:
	setp.ge.s32 	%p104, %r354, %r147;
	@%p104 bra 	$L__BB5_544;
	ld.shared.u32 	%r731, [%r348+8448];
	shl.b64 	%rd530, %rd1238, 2;
	add.s64 	%rd531, %rd4, %rd530;
	st.global.u32 	[%rd531], %r731;
$L__BB5_544:
	add.s32 	%r355, %r370, 2464;
	setp.lt.s32 	%p105, %r355, %r347;
	@%p105 bra 	$L__BB5_548;
	setp.ne.s16 	%p106, %rs4, 0;
	mov.b64 	%rd1239, 0;
	@%p106 bra 	$L__BB5_547;
	ld.global.u64 	%rd1239, [%rd324];
$L__BB5_547:
	sub.s32 	%r732, %r355, %r347;
	cvt.s64.s32 	%rd533, %r732;
	add.s64 	%rd534, %rd533, %rd325;
	add.s64 	%rd1241, %rd534, %rd1239;
	bra.uni 	$L__BB5_551;
$L__BB5_548:
	setp.ne.s16 	%p107, %rs4, 0;
	mov.b64 	%rd1240, 0;
	@%p107 bra 	$L__BB5_550;
	ld.global.u64 	%rd536, [%rd324];
	sub.s64 	%rd1240, %rd327, %rd536;
$L__BB5_550:
	cvt.u64.u32 	%rd537, %r355;
	add.s64 	%rd538, %rd537, %rd328;
	add.s64 	%rd539, %rd538, %rd1240;
	not.b64 	%rd540, %rd539;
	add.s64 	%rd1241, %rd326, %rd540;
$L__BB5_551:
	setp.ge.s32 	%p108, %r355, %r147;
	@%p108 bra 	$L__BB5_553;
	ld.shared.u32 	%r733, [%r348+9856];
	shl.b64 	%rd541, %rd1241, 2;
	add.s64 	%rd542, %rd4, %rd541;
	st.global.u32 	[%rd542], %r733;
$L__BB5_553:
	add.s32 	%r356, %r370, 2816;
	setp.lt.s32 	%p109, %r356, %r347;
	@%p109 bra 	$L__BB5_557;
	setp.ne.s16 	%p110, %rs4, 0;
	mov.b64 	%rd1242, 0;
	@%p110 bra 	$L__BB5_556;
	ld.global.u64 	%rd1242, [%rd324];
$L__BB5_556:
	sub.s32 	%r734, %r356, %r347;
	cvt.s64.s32 	%rd544, %r734;
	add.s64 	%rd545, %rd544, %rd325;
	add.s64 	%rd1244, %rd545, %rd1242;
	bra.uni 	$L__BB5_560;
$L__BB5_557:
	setp.ne.s16 	%p111, %rs4, 0;
	mov.b64 	%rd1243, 0;
	@%p111 bra 	$L__BB5_559;
	ld.global.u64 	%rd547, [%rd324];
	sub.s64 	%rd1243, %rd327, %rd547;
$L__BB5_559:
	cvt.u64.u32 	%rd548, %r356;
	add.s64 	%rd549, %rd548, %rd328;
	add.s64 	%rd550, %rd549, %rd1243;
	not.b64 	%rd551, %rd550;
	add.s64 	%rd1244, %rd326, %rd551;
$L__BB5_560:
	setp.ge.s32 	%p112, %r356, %r147;
	@%p112 bra 	$L__BB5_562;
	ld.shared.u32 	%r735, [%r348+11264];
	shl.b64 	%rd552, %rd1244, 2;
	add.s64 	%rd553, %rd4, %rd552;
	st.global.u32 	[%rd553], %r735;
$L__BB5_562:
	add.s32 	%r357, %r370, 3168;
	setp.lt.s32 	%p113, %r357, %r347;
	@%p113 bra 	$L__BB5_566;
	setp.ne.s16 	%p114, %rs4, 0;
	mov.b64 	%rd1245, 0;
	@%p114 bra 	$L__BB5_565;
	ld.global.u64 	%rd1245, [%rd324];
$L__BB5_565:
	sub.s32 	%r736, %r357, %r347;
	cvt.s64.s32 	%rd555, %r736;
	add.s64 	%rd556, %rd555, %rd325;
	add.s64 	%rd1247, %rd556, %rd1245;
	bra.uni 	$L__BB5_569;
$L__BB5_566:
	setp.ne.s16 	%p115, %rs4, 0;
	mov.b64 	%rd1246, 0;
	@%p115 bra 	$L__BB5_568;
	ld.global.u64 	%rd558, [%rd324];
	sub.s64 	%rd1246, %rd327, %rd558;
$L__BB5_568:
	cvt.u64.u32 	%rd559, %r357;
	add.s64 	%rd560, %rd559, %rd328;
	add.s64 	%rd561, %rd560, %rd1246;
	not.b64 	%rd562, %rd561;
	add.s64 	%rd1247, %rd326, %rd562;
$L__BB5_569:
	setp.ge.s32 	%p116, %r357, %r147;
	@%p116 bra 	$L__BB5_571;
	ld.shared.u32 	%r737, [%r348+12672];
	shl.b64 	%rd563, %rd1247, 2;
	add.s64 	%rd564, %rd4, %rd563;
	st.global.u32 	[%rd564], %r737;
$L__BB5_571:
	add.s32 	%r358, %r370, 3520;
	setp.lt.s32 	%p117, %r358, %r347;
	@%p117 bra 	$L__BB5_575;
	setp.ne.s16 	%p118, %rs4, 0;
	mov.b64 	%rd1248, 0;
	@%p118 bra 	$L__BB5_574;
	ld.global.u64 	%rd1248, [%rd324];
$L__BB5_574:
	sub.s32 	%r738, %r358, %r347;
	cvt.s64.s32 	%rd566, %r738;
	add.s64 	%rd567, %rd566, %rd325;
	add.s64 	%rd1250, %rd567, %rd1248;
	bra.uni 	$L__BB5_578;
$L__BB5_575:
	setp.ne.s16 	%p119, %rs4, 0;
	mov.b64 	%rd1249, 0;
	@%p119 bra 	$L__BB5_577;
	ld.global.u64 	%rd569, [%rd324];
	sub.s64 	%rd1249, %rd327, %rd569;
$L__BB5_577:
	cvt.u64.u32 	%rd570, %r358;
	add.s64 	%rd571, %rd570, %rd328;
	add.s64 	%rd572, %rd571, %rd1249;
	not.b64 	%rd573, %rd572;
	add.s64 	%rd1250, %rd326, %rd573;
$L__BB5_578:
	setp.ge.s32 	%p120, %r358, %r147;
	@%p120 bra 	$L__BB5_580;
	ld.shared.u32 	%r739, [%r348+14080];
	shl.b64 	%rd574, %rd1250, 2;
	add.s64 	%rd575, %rd4, %rd574;
	st.global.u32 	[%rd575], %r739;
$L__BB5_580:
	add.s32 	%r359, %r370, 3872;
	setp.lt.s32 	%p121, %r359, %r347;
	@%p121 bra 	$L__BB5_584;
	setp.ne.s16 	%p122, %rs4, 0;
	mov.b64 	%rd1251, 0;
	@%p122 bra 	$L__BB5_583;
	ld.global.u64 	%rd1251, [%rd324];
$L__BB5_583:
	sub.s32 	%r740, %r359, %r347;
	cvt.s64.s32 	%rd577, %r740;
	add.s64 	%rd578, %rd577, %rd325;
	add.s64 	%rd1253, %rd578, %rd1251;
	bra.uni 	$L__BB5_587;
$L__BB5_584:
	setp.ne.s16 	%p123, %rs4, 0;
	mov.b64 	%rd1252, 0;
	@%p123 bra 	$L__BB5_586;
	ld.global.u64 	%rd580, [%rd324];
	sub.s64 	%rd1252, %rd327, %rd580;
$L__BB5_586:
	cvt.u64.u32 	%rd581, %r359;
	add.s64 	%rd582, %rd581, %rd328;
	add.s64 	%rd583, %rd582, %rd1252;
	not.b64 	%rd584, %rd583;
	add.s64 	%rd1253, %rd326, %rd584;
$L__BB5_587:
	setp.ge.s32 	%p124, %r359, %r147;
	@%p124 bra 	$L__BB5_589;
	ld.shared.u32 	%r741, [%r348+15488];
	shl.b64 	%rd585, %rd1253, 2;
	add.s64 	%rd586, %rd4, %rd585;
	st.global.u32 	[%rd586], %r741;
$L__BB5_589:
	add.s32 	%r360, %r370, 4224;
	setp.lt.s32 	%p125, %r360, %r347;
	@%p125 bra 	$L__BB5_593;
	setp.ne.s16 	%p126, %rs4, 0;
	mov.b64 	%rd1254, 0;
	@%p126 bra 	$L__BB5_592;
	ld.global.u64 	%rd1254, [%rd324];
$L__BB5_592:
	sub.s32 	%r742, %r360, %r347;
	cvt.s64.s32 	%rd588, %r742;
	add.s64 	%rd589, %rd588, %rd325;
	add.s64 	%rd1256, %rd589, %rd1254;
	bra.uni 	$L__BB5_596;
$L__BB5_593:
	setp.ne.s16 	%p127, %rs4, 0;
	mov.b64 	%rd1255, 0;
	@%p127 bra 	$L__BB5_595;
	ld.global.u64 	%rd591, [%rd324];
	sub.s64 	%rd1255, %rd327, %rd591;
$L__BB5_595:
	cvt.u64.u32 	%rd592, %r360;
	add.s64 	%rd593, %rd592, %rd328;
	add.s64 	%rd594, %rd593, %rd1255;
	not.b64 	%rd595, %rd594;
	add.s64 	%rd1256, %rd326, %rd595;
$L__BB5_596:
	setp.ge.s32 	%p128, %r360, %r147;
	@%p128 bra 	$L__BB5_598;
	ld.shared.u32 	%r743, [%r348+16896];
	shl.b64 	%rd596, %rd1256, 2;
	add.s64 	%rd597, %rd4, %rd596;
	st.global.u32 	[%rd597], %r743;
$L__BB5_598:
	add.s32 	%r361, %r370, 4576;
	setp.lt.s32 	%p129, %r361, %r347;
	@%p129 bra 	$L__BB5_602;
	setp.ne.s16 	%p130, %rs4, 0;
	mov.b64 	%rd1257, 0;
	@%p130 bra 	$L__BB5_601;
	ld.global.u64 	%rd1257, [%rd324];
$L__BB5_601:
	sub.s32 	%r744, %r361, %r347;
	cvt.s64.s32 	%rd599, %r744;
	add.s64 	%rd600, %rd599, %rd325;
	add.s64 	%rd1259, %rd600, %rd1257;
	bra.uni 	$L__BB5_605;
$L__BB5_602:
	setp.ne.s16 	%p131, %rs4, 0;
	mov.b64 	%rd1258, 0;
	@%p131 bra 	$L__BB5_604;
	ld.global.u64 	%rd602, [%rd324];
	sub.s64 	%rd1258, %rd327, %rd602;
$L__BB5_604:
	cvt.u64.u32 	%rd603, %r361;
	add.s64 	%rd604, %rd603, %rd328;
	add.s64 	%rd605, %rd604, %rd1258;
	not.b64 	%rd606, %rd605;
	add.s64 	%rd1259, %rd326, %rd606;
$L__BB5_605:
	setp.ge.s32 	%p132, %r361, %r147;
	@%p132 bra 	$L__BB5_607;
	ld.shared.u32 	%r745, [%r348+18304];
	shl.b64 	%rd607, %rd1259, 2;
	add.s64 	%rd608, %rd4, %rd607;
	st.global.u32 	[%rd608], %r745;
$L__BB5_607:
	mov.u32 	%r1101, %tid.x;
	setp.ne.s32 	%p255, %r1101, 0;
	@%p255 bra 	$L__BB5_615;
	mov.u64 	%rd427, %rd434;
	ld.param.u8 	%rs65, [%rd427+1];
	setp.eq.s16 	%p256, %rs65, 0;
	@%p256 bra 	$L__BB5_612;
	ld.param.u8 	%rs66, [%rd427];
	setp.ne.s16 	%p257, %rs66, 0;
	mov.b64 	%rd1260, 0;
	@%p257 bra 	$L__BB5_611;
	ld.param.u64 	%rd757, [%rd427+24];
	cvta.to.global.u64 	%rd758, %rd757;
	ld.global.u64 	%rd1260, [%rd758];
$L__BB5_611:
	ld.param.u64 	%rd1091, [_ZN3cub18CUB_300001_SM_10006detail6select23DeviceSelectSweepKernelINS2_10policy_hubIiilLb0ELNS0_10SelectImplE2EE10Policy1000EPiN6thrust24THRUST_300001_SM_1000_NS6detail15normal_iteratorINSA_10device_ptrIiEEEESF_PlNS0_13ScanTileStateIiLb1EEE7is_evenNS0_8NullTypeEiNS2_19streaming_context_tIlLb1EEELS5_2EEEvT0_T1_T2_T3_T4_T5_T6_T7_iT8_NS1_7vsmem_tE_param_3];
	cvt.s64.s32 	%rd759, %r1824;
	add.s64 	%rd760, %rd1260, %rd759;
	cvta.to.global.u64 	%rd761, %rd1091;
	st.global.u64 	[%rd761], %rd760;
	bra.uni 	$L__BB5_615;
$L__BB5_612:
	ld.param.u8 	%rs67, [%rd427];
	setp.ne.s16 	%p258, %rs67, 0;
	mov.b64 	%rd1261, 0;
	@%p258 bra 	$L__BB5_614;
	ld.param.u64 	%rd763, [%rd427+24];
	cvta.to.global.u64 	%rd764, %rd763;
	ld.global.u64 	%rd1261, [%rd764];
$L__BB5_614:
	cvt.s64.s32 	%rd765, %r1824;
	add.s64 	%rd766, %rd1261, %rd765;
	ld.param.u64 	%rd767, [%rd427+32];
	cvta.to.global.u64 	%rd768, %rd767;
	st.global.u64 	[%rd768], %rd766;
$L__BB5_615:
	ret;

}


// ===== COMPILED SASS (sm_100) =====

	.target	sm_100

	.elftype	@"ET_EXEC"


//--------------------- .note.nv.tkinfo           --------------------------
	.section	.note.nv.tkinfo,"",@"SHT_NOTE"
	.sectionflags	@"SHF_NOTE_NV_TKINFO"
	.tkinfo
        /*0018*/ 	.word	0x00000002
        /*0030*/ 	.string	""
        /*0030*/ 	.string	"ptxas"
        /*0030*/ 	.string	"Cuda compilation tools, release 13.0, V13.0.88"
        /*0030*/ 	.string	"Build cuda_13.0.r13.0/compiler.36424714_0"
        /*0030*/ 	.string	"-arch sm_100 -m 64 "



//--------------------- .note.nv.cuinfo           --------------------------
	.section	.note.nv.cuinfo,"",@"SHT_NOTE"
	.sectionflags	@"SHF_NOTE_NV_CUINFO"
        /*0018*/ 	.short	0x0002
        /*001a*/ 	.short	0x0064
        /*001c*/ 	.short	0x0082
	.zero		2


//--------------------- .nv.info                  --------------------------
	.section	.nv.info,"",@"SHT_CUDA_INFO"
	.align	4


	//----- nvinfo : EIATTR_REGCOUNT
	.align		4
        /*0000*/ 	.byte	0x04, 0x2f
        /*0002*/ 	.short	(.L_46 - .L_45)
	.align		4
.L_45:
        /*0004*/ 	.word	index@(_ZN3cub18CUB_300001_SM_10006detail11EmptyKernelIvEEvv)
        /*0008*/ 	.word	0x00000004


	//----- nvinfo : EIATTR_FRAME_SIZE
	.align		4
.L_46:
        /*000c*/ 	.byte	0x04, 0x11
        /*000e*/ 	.short	(.L_48 - .L_47)
	.align		4
.L_47:
        /*0010*/ 	.word	index@(_ZN3cub18CUB_300001_SM_10006detail11EmptyKernelIvEEvv)
        /*0014*/ 	.word	0x00000000


	//----- nvinfo : EIATTR_REGCOUNT
	.align		4
.L_48:
        /*0018*/ 	.byte	0x04, 0x2f
        /*001a*/ 	.short	(.L_50 - .L_49)
	.align		4
.L_49:
        /*001c*/ 	.word	index@(_ZN3cub18CUB_300001_SM_10006detail8for_each13static_kernelINS2_12policy_hub_t12policy_500_tElN6thrust24THRUST_300001_SM_1000_NS8cuda_cub20__uninitialized_copy7functorINS7_6detail15normal_iteratorINS7_10device_ptrIiEEEENSC_INS7_7pointerIiNS8_3tagENS7_11use_defaultESI_EEEEEEEEvT0_T1_)
        /*0020*/ 	.word	0x0000000c


	//----- nvinfo : EIATTR_FRAME_SIZE
	.align		4
.L_50:
        /*0024*/ 	.byte	0x04, 0x11
        /*0026*/ 	.short	(.L_52 - .L_51)
	.align		4
.L_51:
        /*0028*/ 	.word	index@(_ZN3cub18CUB_300001_SM_10006detail8for_each13static_kernelINS2_12policy_hub_t12policy_500_tElN6thrust24THRUST_300001_SM_1000_NS8cuda_cub20__uninitialized_copy7functorINS7_6detail15normal_iteratorINS7_10device_ptrIiEEEENSC_INS7_7pointerIiNS8_3tagENS7_11use_defaultESI_EEEEEEEEvT0_T1_)
        /*002c*/ 	.word	0x00000000


	//----- nvinfo : EIATTR_REGCOUNT
	.align		4
.L_52:
        /*0030*/ 	.byte	0x04, 0x2f
        /*0032*/ 	.short	(.L_54 - .L_53)
	.align		4
.L_53:
        /*0034*/ 	.word	index@(_ZN3cub18CUB_300001_SM_10006detail4scan23DeviceCompactInitKernelINS0_13ScanTileStateIiLb1EEEPiEEvT_iT0_)
        /*0038*/ 	.word	0x0000000a


	//----- nvinfo : EIATTR_FRAME_SIZE
	.align		4
.L_54:
        /*003c*/ 	.byte	0x04, 0x11
        /*003e*/ 	.short	(.L_56 - .L_55)
	.align		4
.L_55:
        /*0040*/ 	.word	index@(_ZN3cub18CUB_300001_SM_10006detail4scan23DeviceCompactInitKernelINS0_13ScanTileStateIiLb1EEEPiEEvT_iT0_)
        /*0044*/ 	.word	0x00000000


	//----- nvinfo : EIATTR_REGCOUNT
	.align		4
.L_56:
        /*0048*/ 	.byte	0x04, 0x2f
        /*004a*/ 	.short	(.L_58 - .L_57)
	.align		4
.L_57:
        /*004c*/ 	.word	index@(_ZN3cub18CUB_300001_SM_10006detail4scan23DeviceCompactInitKernelINS0_13ScanTileStateIiLb1EEEPlEEvT_iT0_)
        /*0050*/ 	.word	0x0000000a


	//----- nvinfo : EIATTR_FRAME_SIZE
	.align		4
.L_58:
        /*0054*/ 	.byte	0x04, 0x11
        /*0056*/ 	.short	(.L_60 - .L_59)
	.align		4
.L_59:
        /*0058*/ 	.word	index@(_ZN3cub18CUB_300001_SM_10006detail4scan23DeviceCompactInitKernelINS0_13ScanTileStateIiLb1EEEPlEEvT_iT0_)
        /*005c*/ 	.word	0x00000000


	//----- nvinfo : EIATTR_REGCOUNT
	.align		4
.L_60:
        /*0060*/ 	.byte	0x04, 0x2f
        /*0062*/ 	.short	(.L_62 - .L_61)
	.align		4
.L_61:
        /*0064*/ 	.word	index@(_ZN3cub18CUB_300001_SM_10006detail6select23DeviceSelectSweepKernelINS2_10policy_hubIiiiLb0ELNS0_10SelectImplE2EE10Policy1000EPiN6thrust24THRUST_300001_SM_1000_NS6detail15normal_iteratorINSA_10device_ptrIiEEEESF_S8_NS0_13ScanTileStateIiLb1EEE7is_evenNS0_8NullTypeEiNS2_19streaming_context_tIiLb0EEELS5_2EEEvT0_T1_T2_T3_T4_T5_T6_T7_iT8_NS1_7vsmem_tE)
        /*0068*/ 	.word	0x00000038


	//----- nvinfo : EIATTR_FRAME_SIZE
	.align		4
.L_62:
        /*006c*/ 	.byte	0x04, 0x11
        /*006e*/ 	.short	(.L_64 - .L_63)
	.align		4
.L_63:
        /*0070*/ 	.word	index@(_ZN3cub18CUB_300001_SM_10006detail6select23DeviceSelectSweepKernelINS2_10policy_hubIiiiLb0ELNS0_10SelectImplE2EE10Policy1000EPiN6thrust24THRUST_300001_SM_1000_NS6detail15normal_iteratorINSA_10device_ptrIiEEEESF_S8_NS0_13ScanTileStateIiLb1EEE7is_evenNS0_8NullTypeEiNS2_19streaming_context_tIiLb0EEELS5_2EEEvT0_T1_T2_T3_T4_T5_T6_T7_iT8_NS1_7vsmem_tE)
        /*0074*/ 	.word	0x00000000


	//----- nvinfo : EIATTR_REGCOUNT
	.align		4
.L_64:
        /*0078*/ 	.byte	0x04, 0x2f
        /*007a*/ 	.short	(.L_66 - .L_65)
	.align		4
.L_65:
        /*007c*/ 	.word	index@(_ZN3cub18CUB_300001_SM_10006detail6select23DeviceSelectSweepKernelINS2_10policy_hubIiilLb0ELNS0_10SelectImplE2EE10Policy1000EPiN6thrust24THRUST_300001_SM_1000_NS6detail15normal_iteratorINSA_10device_ptrIiEEEESF_PlNS0_13ScanTileStateIiLb1EEE7is_evenNS0_8NullTypeEiNS2_19streaming_context_tIlLb1EEELS5_2EEEvT0_T1_T2_T3_T4_T5_T6_T7_iT8_NS1_7vsmem_tE)
        /*0080*/ 	.word	0x00000038


	//----- nvinfo : EIATTR_FRAME_SIZE
	.align		4
.L_66:
        /*0084*/ 	.byte	0x04, 0x11
        /*0086*/ 	.short	(.L_68 - .L_67)
	.align		4
.L_67:
        /*0088*/ 	.word	index@(_ZN3cub18CUB_300001_SM_10006detail6select23DeviceSelectSweepKernelINS2_10policy_hubIiilLb0ELNS0_10SelectImplE2EE10Policy1000EPiN6thrust24THRUST_300001_SM_1000_NS6detail15normal_iteratorINSA_10device_ptrIiEEEESF_PlNS0_13ScanTileStateIiLb1EEE7is_evenNS0_8NullTypeEiNS2_19streaming_context_tIlLb1EEELS5_2EEEvT0_T1_T2_T3_T4_T5_T6_T7_iT8_NS1_7vsmem_tE)
        /*008c*/ 	.word	0x00000000


	//----- nvinfo : EIATTR_MIN_STACK_SIZE
	.align		4
.L_68:
        /*0090*/ 	.byte	0x04, 0x12
        /*0092*/ 	.short	(.L_70 - .L_69)
	.align		4
.L_69:
        /*0094*/ 	.word	index@(_ZN3cub18CUB_300001_SM_10006detail6select23DeviceSelectSweepKernelINS2_10policy_hubIiilLb0ELNS0_10SelectImplE2EE10Policy1000EPiN6thrust24THRUST_300001_SM_1000_NS6detail15normal_iteratorINSA_10device_ptrIiEEEESF_PlNS0_13ScanTileStateIiLb1EEE7is_evenNS0_8NullTypeEiNS2_19streaming_context_tIlLb1EEELS5_2EEEvT0_T1_T2_T3_T4_T5_T6_T7_iT8_NS1_7vsmem_tE)
        /*0098*/ 	.word	0x00000000


	//----- nvinfo : EIATTR_MIN_STACK_SIZE
	.align		4
.L_70:
        /*009c*/ 	.byte	0x04, 0x12
        /*009e*/ 	.short	(.L_72 - .L_71)
	.align		4
.L_71:
        /*00a0*/ 	.word	index@(_ZN3cub18CUB_300001_SM_10006detail6select23DeviceSelectSweepKernelINS2_10policy_hubIiiiLb0ELNS0_10SelectImplE2EE10Policy1000EPiN6thrust24THRUST_300001_SM_1000_NS6detail15normal_iteratorINSA_10device_ptrIiEEEESF_S8_NS0_13ScanTileStateIiLb1EEE7is_evenNS0_8NullTypeEiNS2_19streaming_context_tIiLb0EEELS5_2EEEvT0_T1_T2_T3_T4_T5_T6_T7_iT8_NS1_7vsmem_tE)
        /*00a4*/ 	.word	0x00000000


	//----- nvinfo : EIATTR_MIN_STACK_SIZE
	.align		4
.L_72:
        /*00a8*/ 	.byte	0x04, 0x12
        /*00aa*/ 	.short	(.L_74 - .L_73)
	.align		4
.L_73:
        /*00ac*/ 	.word	index@(_ZN3cub18CUB_300001_SM_10006detail4scan23DeviceCompactInitKernelINS0_13ScanTileStateIiLb1EEEPlEEvT_iT0_)
        /*00b0*/ 	.word	0x00000000


	//----- nvinfo : EIATTR_MIN_STACK_SIZE
	.align		4
.L_74:
        /*00b4*/ 	.byte	0x04, 0x12
        /*00b6*/ 	.short	(.L_76 - .L_75)
	.align		4
.L_75:
        /*00b8*/ 	.word	index@(_ZN3cub18CUB_300001_SM_10006detail4scan23DeviceCompactInitKernelINS0_13ScanTileStateIiLb1EEEPiEEvT_iT0_)
        /*00bc*/ 	.word	0x00000000


	//----- nvinfo : EIATTR_MIN_STACK_SIZE
	.align		4
.L_76:
        /*00c0*/ 	.byte	0x04, 0x12
        /*00c2*/ 	.short	(.L_78 - .L_77)
	.align		4
.L_77:
        /*00c4*/ 	.word	index@(_ZN3cub18CUB_300001_SM_10006detail8for_each13static_kernelINS2_12policy_hub_t12policy_500_tElN6thrust24THRUST_300001_SM_1000_NS8cuda_cub20__uninitialized_copy7functorINS7_6detail15normal_iteratorINS7_10device_ptrIiEEEENSC_INS7_7pointerIiNS8_3tagENS7_11use_defaultESI_EEEEEEEEvT0_T1_)
        /*00c8*/ 	.word	0x00000000


	//----- nvinfo : EIATTR_MIN_STACK_SIZE
	.align		4
.L_78:
        /*00cc*/ 	.byte	0x04, 0x12
        /*00ce*/ 	.short	(.L_80 - .L_79)
	.align		4
.L_79:
        /*00d0*/ 	.word	index@(_ZN3cub18CUB_300001_SM_10006detail11EmptyKernelIvEEvv)
        /*00d4*/ 	.word	0x00000000
.L_80:


//--------------------- .nv.compat                --------------------------
	.section	.nv.compat,"",@"SHT_CUDA_COMPAT_INFO"
	.align	4
        /*0000*/ 	.byte	0x02, 0x09, 0x00, 0x00, 0x02, 0x02, 0x01, 0x00, 0x02, 0x05, 0x05, 0x00, 0x03, 0x07, 0x01, 0x01
        /*0010*/ 	.byte	0x02, 0x03, 0x00, 0x00, 0x02, 0x06, 0x01, 0x00, 0x04, 0x0b, 0x08, 0x00, 0x09, 0x00, 0x00, 0x00
        /*0020*/ 	.byte	0x00, 0x00, 0x00, 0x00


//--------------------- .nv.info._ZN3cub18CUB_300001_SM_10006detail6select23DeviceSelectSweepKernelINS2_10policy_hubIiilLb0ELNS0_10SelectImplE2EE10Policy1000EPiN6thrust24THRUST_300001_SM_1000_NS6detail15normal_iteratorINSA_10device_ptrIiEEEESF_PlNS0_13ScanTileStateIiLb1EEE7is_evenNS0_8NullTypeEiNS2_19streaming_context_tIlLb1EEELS5_2EEEvT0_T1_T2_T3_T4_T5_T6_T7_iT8_NS1_7vsmem_tE --------------------------
	.section	.nv.info._ZN3cub18CUB_300001_SM_10006detail6select23DeviceSelectSweepKernelINS2_10policy_hubIiilLb0ELNS0_10SelectImplE2EE10Policy1000EPiN6thrust24THRUST_300001_SM_1000_NS6detail15normal_iteratorINSA_10device_ptrIiEEEESF_PlNS0_13ScanTileStateIiLb1EEE7is_evenNS0_8NullTypeEiNS2_19streaming_context_tIlLb1EEELS5_2EEEvT0_T1_T2_T3_T4_T5_T6_T7_iT8_NS1_7vsmem_tE,"",@"SHT_CUDA_INFO"
	.sectionflags	@""
	.align	4


	//----- nvinfo : EIATTR_CUDA_API_VERSION
	.align		4
        /*0000*/ 	.byte	0x04, 0x37
        /*0002*/ 	.short	(.L_82 - .L_81)
.L_81:
        /*0004*/ 	.word	0x00000082


	//----- nvinfo : EIATTR_KPARAM_INFO
	.align		4
.L_82:
        /*0008*/ 	.byte	0x04, 0x17
        /*000a*/ 	.short	(.L_84 - .L_83)
.L_83:
        /*000c*/ 	.word	0x00000000
        /*0010*/ 	.short	0x000a
        /*0012*/ 	.short	0x0060
        /*0014*/ 	.byte	0x00, 0xf0, 0x21, 0x00


	//----- nvinfo : EIATTR_KPARAM_INFO
	.align		4
.L_84:
        /*0018*/ 	.byte	0x04, 0x17
        /*001a*/ 	.short	(.L_86 - .L_85)
.L_85:
        /*001c*/ 	.word	0x00000000
        /*0020*/ 	.short	0x0009
        /*0022*/ 	.short	0x0038
        /*0024*/ 	.byte	0x00, 0xf0, 0xa1, 0x00


	//----- nvinfo : EIATTR_KPARAM_INFO
	.align		4
.L_86:
        /*0028*/ 	.byte	0x04, 0x17
        /*002a*/ 	.short	(.L_88 - .L_87)
.L_87:
        /*002c*/ 	.word	0x00000000
        /*0030*/ 	.short	0x0008
        /*0032*/ 	.short	0x0030
        /*0034*/ 	.byte	0x00, 0xf0, 0x11, 0x00


	//----- nvinfo : EIATTR_KPARAM_INFO
	.align		4
.L_88:
        /*0038*/ 	.byte	0x04, 0x17
        /*003a*/ 	.short	(.L_90 - .L_89)
.L_89:
        /*003c*/ 	.word	0x00000000
        /*0040*/ 	.short	0x0007
        /*0042*/ 	.short	0x002c
        /*0044*/ 	.byte	0x00, 0xf0, 0x11, 0x00


	//----- nvinfo : EIATTR_KPARAM_INFO
	.align		4
.L_90:
        /*0048*/ 	.byte	0x04, 0x17
        /*004a*/ 	.short	(.L_92 - .L_91)
.L_91:
        /*004c*/ 	.word	0x00000000
        /*0050*/ 	.short	0x0006
        /*0052*/ 	.short	0x0029
        /*0054*/ 	.byte	0x00, 0xf0, 0x05, 0x00


	//----- nvinfo : EIATTR_KPARAM_INFO
	.align		4
.L_92:
        /*0058*/ 	.byte	0x04, 0x17
        /*005a*/ 	.short	(.L_94 - .L_93)
.L_93:
        /*005c*/ 	.word	0x00000000
        /*0060*/ 	.short	0x0005
        /*0062*/ 	.short	0x0028
        /*0064*/ 	.byte	0x00, 0xf0, 0x05, 0x00


	//----- nvinfo : EIATTR_KPARAM_INFO
	.align		4
.L_94:
        /*0068*/ 	.byte	0x04, 0x17
        /*006a*/ 	.short	(.L_96 - .L_95)
.L_95:
        /*006c*/ 	.word	0x00000000
        /*0070*/ 	.short	0x0004
        /*0072*/ 	.short	0x0020
        /*0074*/ 	.byte	0x00, 0xf0, 0x21, 0x00


	//----- nvinfo : EIATTR_KPARAM_INFO
	.align		4
.L_96:
        /*0078*/ 	.byte	0x04, 0x17
        /*007a*/ 	.short	(.L_98 - .L_97)
.L_97:
        /*007c*/ 	.word	0x00000000
        /*0080*/ 	.short	0x0003
        /*0082*/ 	.short	0x0018
        /*0084*/ 	.byte	0x00, 0xf5, 0x21, 0x00


	//----- nvinfo : EIATTR_KPARAM_INFO
	.align		4
.L_98:
        /*0088*/ 	.byte	0x04, 0x17
        /*008a*/ 	.short	(.L_100 - .L_99)
.L_99:
        /*008c*/ 	.word	0x00000000
        /*0090*/ 	.short	0x0002
        /*0092*/ 	.short	0x0010
        /*0094*/ 	.byte	0x00, 0xf0, 0x21, 0x00


	//----- nvinfo : EIATTR_KPARAM_INFO
	.align		4
.L_100:
        /*0098*/ 	.byte	0x04, 0x17
        /*009a*/ 	.short	(.L_102 - .L_101)
.L_101:
        /*009c*/ 	.word	0x00000000
        /*00a0*/ 	.short	0x0001
        /*00a2*/ 	.short	0x0008
        /*00a4*/ 	.byte	0x00, 0xf0, 0x21, 0x00


	//----- nvinfo : EIATTR_KPARAM_INFO
	.align		4
.L_102:
        /*00a8*/ 	.byte	0x04, 0x17
        /*00aa*/ 	.short	(.L_104 - .L_103)
.L_103:
        /*00ac*/ 	.word	0x00000000
        /*00b0*/ 	.short	0x0000
        /*00b2*/ 	.short	0x0000
        /*00b4*/ 	.byte	0x00, 0xf5, 0x21, 0x00


	//----- nvinfo : EIATTR_SPARSE_MMA_MASK
	.align		4
.L_104:
        /*00b8*/ 	.byte	0x03, 0x50
        /*00ba*/ 	.short	0x0000


	//----- nvinfo : EIATTR_MAXREG_COUNT
	.align		4
        /*00bc*/ 	.byte	0x03, 0x1b
        /*00be*/ 	.short	0x00a8


	//----- nvinfo : EIATTR_NUM_BARRIERS
	.align		4
        /*00c0*/ 	.byte	0x02, 0x4c
        /*00c2*/ 	.byte	0x01
	.zero		1


	//----- nvinfo : EIATTR_MERCURY_ISA_VERSION
	.align		4
        /*00c4*/ 	.byte	0x03, 0x5f
        /*00c6*/ 	.short	0x0101


	//----- nvinfo : EIATTR_UNUSED_LOAD_BYTE_OFFSET
	.align		4
        /*00c8*/ 	.byte	0x04, 0x44
        /*00ca*/ 	.short	(.L_106 - .L_105)


	//   ....[0]....
.L_105:
        /*00cc*/ 	.word	0x00000940
        /*00d0*/ 	.word	0x00000fff


	//   ....[1]....
        /*00d4*/ 	.word	0x00003590
        /*00d8*/ 	.word	0x00000fff


	//   ....[2]....
        /*00dc*/ 	.word	0x00007520
        /*00e0*/ 	.word	0x00000fff


	//   ....[3]....
        /*00e4*/ 	.word	0x0000a780
        /*00e8*/ 	.word	0x00000fff


	//   ....[4]....
        /*00ec*/ 	.word	0x0000b5a0
        /*00f0*/ 	.word	0x0000fff0


	//----- nvinfo : EIATTR_COOP_GROUP_MASK_REGIDS
	.align		4
.L_106:
        /*00f4*/ 	.byte	0x04, 0x29
        /*00f6*/ 	.short	(.L_108 - .L_107)


	//   ....[0]....
.L_107:
        /*00f8*/ 	.word	0xffffffff


	//   ....[1]....
        /*00fc*/ 	.word	0xffffffff


	//   ....[2]....
        /*0100*/ 	.word	0xffffffff


	//   ....[3]....
        /*0104*/ 	.word	0xffffffff


	//   ....[4]....
        /*0108*/ 	.word	0xffffffff


	//   ....[5]....
        /*010c*/ 	.word	0xffffffff


	//   ....[6]....
        /*0110*/ 	.word	0xffffffff


	//   ....[7]....
        /*0114*/ 	.word	0xffffffff


	//   ....[8]....
        /*0118*/ 	.word	0xffffffff


	//   ....[9]....
        /*011c*/ 	.word	0xffffffff


	//   ....[10]....
        /*0120*/ 	.word	0xffffffff


	//   ....[11]....
        /*0124*/ 	.word	0xffffffff


	//   ....[12]....
        /*0128*/ 	.word	0xffffffff


	//   ....[13]....
        /*012c*/ 	.word	0xffffffff


	//   ....[14]....
        /*0130*/ 	.word	0xffffffff


	//   ....[15]....
        /*0134*/ 	.word	0xffffffff


	//   ....[16]....
        /*0138*/ 	.word	0xffffffff


	//   ....[17]....
        /*013c*/ 	.word	0xffffffff


	//   ....[18]....
        /*0140*/ 	.word	0xffffffff


	//   ....[19]....
        /*0144*/ 	.word	0xffffffff


	//   ....[20]....
        /*0148*/ 	.word	0xffffffff


	//   ....[21]....
        /*014c*/ 	.word	0xffffffff


	//   ....[22]....
        /*0150*/ 	.word	0xffffffff


	//   ....[23]....
        /*0154*/ 	.word	0xffffffff


	//   ....[24]....
        /*0158*/ 	.word	0xffffffff


	//   ....[25]....
        /*015c*/ 	.word	0xffffffff


	//   ....[26]....
        /*0160*/ 	.word	0xffffffff


	//   ....[27]....
        /*0164*/ 	.word	0xffffffff


	//   ....[28]....
        /*0168*/ 	.word	0xffffffff


	//   ....[29]....
        /*016c*/ 	.word	0xffffffff


	//   ....[30]....
        /*0170*/ 	.word	0xffffffff


	//   ....[31]....
        /*0174*/ 	.word	0xffffffff


	//   ....[32]....
        /*0178*/ 	.word	0xffffffff


	//   ....[33]....
        /*017c*/ 	.word	0xffffffff


	//   ....[34]....
        /*0180*/ 	.word	0xffffffff


	//   ....[35]....
        /*0184*/ 	.word	0xffffffff


	//   ....[36]....
        /*0188*/ 	.word	0xffffffff


	//   ....[37]....
        /*018c*/ 	.word	0xffffffff


	//   ....[38]....
        /*0190*/ 	.word	0xffffffff


	//   ....[39]....
        /*0194*/ 	.word	0xffffffff


	//   ....[40]....
        /*0198*/ 	.word	0xffffffff


	//   ....[41]....
        /*019c*/ 	.word	0xffffffff


	//   ....[42]....
        /*01a0*/ 	.word	0xffffffff


	//   ....[43]....
        /*01a4*/ 	.word	0xffffffff


	//   ....[44]....
        /*01a8*/ 	.word	0xffffffff


	//   ....[45]....
        /*01ac*/ 	.word	0xffffffff


	//   ....[46]....
        /*01b0*/ 	.word	0xffffffff


	//   ....[47]....
        /*01b4*/ 	.word	0xffffffff


	//   ....[48]....
        /*01b8*/ 	.word	0xffffffff


	//   ....[49]....
        /*01bc*/ 	.word	0xffffffff


	//   ....[50]....
        /*01c0*/ 	.word	0xffffffff


	//   ....[51]....
        /*01c4*/ 	.word	0xffffffff


	//   ....[52]....
        /*01c8*/ 	.word	0xffffffff


	//   ....[53]....
        /*01cc*/ 	.word	0xffffffff


	//   ....[54]....
        /*01d0*/ 	.word	0xffffffff


	//   ....[55]....
        /*01d4*/ 	.word	0xffffffff


	//   ....[56]....
        /*01d8*/ 	.word	0x0500000e


	//   ....[57]....
        /*01dc*/ 	.word	0x0500000e


	//   ....[58]....
        /*01e0*/ 	.word	0x0500000e


	//   ....[59]....
        /*01e4*/ 	.word	0x0500000e


	//   ....[60]....
        /*01e8*/ 	.word	0x0500000e


	//   ....[61]....
        /*01ec*/ 	.word	0x0500000e


	//   ....[62]....
        /*01f0*/ 	.word	0x0500000e


	//   ....[63]....
        /*01f4*/ 	.word	0x0500000e


	//   ....[64]....
        /*01f8*/ 	.word	0x0500000e


	//   ....[65]....
        /*01fc*/ 	.word	0x0500000e


	//   ....[66]....
        /*0200*/ 	.word	0x0500000e


	//   ....[67]....
        /*0204*/ 	.word	0x0500000e


	//   ....[68]....
        /*0208*/ 	.word	0x0500000e


	//   ....[69]....
        /*020c*/ 	.word	0x0500000e


	//   ....[70]....
        /*0210*/ 	.word	0x0500000e


	//   ....[71]....
        /*0214*/ 	.word	0x0500000e


	//   ....[72]....
        /*0218*/ 	.word	0x0500000e


	//   ....[73]....
        /*021c*/ 	.word	0x0500000e


	//   ....[74]....
        /*0220*/ 	.word	0x0500000e


	//   ....[75]....
        /*0224*/ 	.word	0x0500000e


	//   ....[76]....
        /*0228*/ 	.word	0x0500000e


	//   ....[77]....
        /*022c*/ 	.word	0x0500000e


	//   ....[78]....
        /*0230*/ 	.word	0x0500000e


	//   ....[79]....
        /*0234*/ 	.word	0x0500000e


	//   ....[80]....
        /*0238*/ 	.word	0x0500000e


	//   ....[81]....
        /*023c*/ 	.word	0x0500000e


	//   ....[82]....
        /*0240*/ 	.word	0x0500000e


	//   ....[83]....
        /*0244*/ 	.word	0x0500000e


	//   ....[84]....
        /*0248*/ 	.word	0x0500000e


	//   ....[85]....
        /*024c*/ 	.word	0x0500000e


	//   ....[86]....
        /*0250*/ 	.word	0x0500000e


	//   ....[87]....
        /*0254*/ 	.word	0x0500000e


	//   ....[88]....
        /*0258*/ 	.word	0x0500000e


	//   ....[89]....
        /*025c*/ 	.word	0x0500000e


	//   ....[90]....
        /*0260*/ 	.word	0x0500000e


	//   ....[91]....
        /*0264*/ 	.word	0x0500000e


	//----- nvinfo : EIATTR_COOP_GROUP_INSTR_OFFSETS
	.align		4
.L_108:
        /*0268*/ 	.byte	0x04, 0x28
        /*026a*/ 	.short	(.L_110 - .L_109)


	//   ....[0]....
.L_109:
        /*026c*/ 	.word	0x00000660


	//   ....[1]....
        /*0270*/ 	.word	0x00000690


	//   ....[2]....
        /*0274*/ 	.word	0x000006b0


	//   ....[3]....
        /*0278*/ 	.word	0x000006d0


	//   ....[4]....
        /*027c*/ 	.word	0x00000700


	//   ....[5]....
        /*0280*/ 	.word	0x00003470


	//   ....[6]....
        /*0284*/ 	.word	0x00003490


	//   ....[7]....
        /*0288*/ 	.word	0x000034c0


	//   ....[8]....
        /*028c*/ 	.word	0x000034f0


	//   ....[9]....
        /*0290*/ 	.word	0x00003510


	//   ....[10]....
        /*0294*/ 	.word	0x000038a0


	//   ....[11]....
        /*0298*/ 	.word	0x00003a90


	//   ....[12]....
        /*029c*/ 	.word	0x00003af0


	//   ....[13]....
        /*02a0*/ 	.word	0x00003b80


	//   ....[14]....
        /*02a4*/ 	.word	0x00003bf0


	//   ....[15]....
        /*02a8*/ 	.word	0x00003c40


	//   ....[16]....
        /*02ac*/ 	.word	0x00003c80


	//   ....[17]....
        /*02b0*/ 	.word	0x00003cd0


	//   ....[18]....
        /*02b4*/ 	.word	0x00003ce0


	//   ....[19]....
        /*02b8*/ 	.word	0x00003da0


	//   ....[20]....
        /*02bc*/ 	.word	0x00003f90


	//   ....[21]....
        /*02c0*/ 	.word	0x00003fe0


	//   ....[22]....
        /*02c4*/ 	.word	0x00004040


	//   ....[23]....
        /*02c8*/ 	.word	0x00004090


	//   ....[24]....
        /*02cc*/ 	.word	0x000040d0


	//   ....[25]....
        /*02d0*/ 	.word	0x00004110


	//   ....[26]....
        /*02d4*/ 	.word	0x00004160


	//   ....[27]....
        /*02d8*/ 	.word	0x00004180


	//   ....[28]....
        /*02dc*/ 	.word	0x00007410


	//   ....[29]....
        /*02e0*/ 	.word	0x00007430


	//   ....[30]....
        /*02e4*/ 	.word	0x00007450


	//   ....[31]....
        /*02e8*/ 	.word	0x00007470


	//   ....[32]....
        /*02ec*/ 	.word	0x00007490


	//   ....[33]....
        /*02f0*/ 	.word	0x0000a680


	//   ....[34]....
        /*02f4*/ 	.word	0x0000a6a0


	//   ....[35]....
        /*02f8*/ 	.word	0x0000a6c0


	//   ....[36]....
        /*02fc*/ 	.word	0x0000a6e0


	//   ....[37]....
        /*0300*/ 	.word	0x0000a700


	//   ....[38]....
        /*0304*/ 	.word	0x0000aab0


	//   ....[39]....
        /*0308*/ 	.word	0x0000aca0


	//   ....[40]....
        /*030c*/ 	.word	0x0000ad00


	//   ....[41]....
        /*0310*/ 	.word	0x0000ad80


	//   ....[42]....
        /*0314*/ 	.word	0x0000adf0


	//   ....[43]....
        /*0318*/ 	.word	0x0000ae50


	//   ....[44]....
        /*031c*/ 	.word	0x0000aea0


	//   ....[45]....
        /*0320*/ 	.word	0x0000aee0


	//   ....[46]....
        /*0324*/ 	.word	0x0000aef0


	//   ....[47]....
        /*0328*/ 	.word	0x0000afb0


	//   ....[48]....
        /*032c*/ 	.word	0x0000b1a0


	//   ....[49]....
        /*0330*/ 	.word	0x0000b1f0


	//   ....[50]....
        /*0334*/ 	.word	0x0000b250


	//   ....[51]....
        /*0338*/ 	.word	0x0000b2a0


	//   ....[52]....
        /*033c*/ 	.word	0x0000b2e0


	//   ....[53]....
        /*0340*/ 	.word	0x0000b330


	//   ....[54]....
        /*0344*/ 	.word	0x0000b380


	//   ....[55]....
        /*0348*/ 	.word	0x0000b390


	//   ....[56]....
        /*034c*/ 	.word	0x0000e140


	//   ....[57]....
        /*0350*/ 	.word	0x0000e1c0


	//   ....[58]....
        /*0354*/ 	.word	0x0000e250


	//   ....[59]....
        /*0358*/ 	.word	0x0000e340


	//   ....[60]....
        /*035c*/ 	.word	0x0000e3c0


	//   ....[61]....
        /*0360*/ 	.word	0x0000e440


	//   ....[62]....
        /*0364*/ 	.word	0x0000e4d0


	//   ....[63]....
        /*0368*/ 	.word	0x0000e550


	//   ....[64]....
        /*036c*/ 	.word	0x0000e580


	//   ....[65]....
        /*0370*/ 	.word	0x0000e650


	//   ....[66]....
        /*0374*/ 	.word	0x0000e6d0


	//   ....[67]....
        /*0378*/ 	.word	0x0000e750


	//   ....[68]....
        /*037c*/ 	.word	0x0000e800


	//   ....[69]....
        /*0380*/ 	.word	0x0000e890


	//   ....[70]....
        /*0384*/ 	.word	0x0000e910


	//   ....[71]....
        /*0388*/ 	.word	0x0000e9a0


	//   ....[72]....
        /*038c*/ 	.word	0x0000ea20


	//   ....[73]....
        /*0390*/ 	.word	0x0000ea80


	//   ....[74]....
        /*0394*/ 	.word	0x0000eaf0


	//   ....[75]....
        /*0398*/ 	.word	0x0000eb70


	//   ....[76]....
        /*039c*/ 	.word	0x0000ec10


	//   ....[77]....
        /*03a0*/ 	.word	0x0000ece0


	//   ....[78]....
        /*03a4*/ 	.word	0x0000ed60


	//   ....[79]....
        /*03a8*/ 	.word	0x0000edf0


	//   ....[80]....
        /*03ac*/ 	.word	0x0000ee80


	//   ....[81]....
        /*03b0*/ 	.word	0x0000ef00


	//   ....[82]....
        /*03b4*/ 	.word	0x0000ef30


	//   ....[83]....
        /*03b8*/ 	.word	0x0000f000


	//   ....[84]....
        /*03bc*/ 	.word	0x0000f080


	//   ....[85]....
        /*03c0*/ 	.word	0x0000f100


	//   ....[86]....
        /*03c4*/ 	.word	0x0000f1b0


	//   ....[87]....
        /*03c8*/ 	.word	0x0000f240


	//   ....[88]....
        /*03cc*/ 	.word	0x0000f2c0


	//   ....[89]....
        /*03d0*/ 	.word	0x0000f340


	//   ....[90]....
        /*03d4*/ 	.word	0x0000f3c0


	//   ....[91]....
        /*03d8*/ 	.word	0x0000f420


	//----- nvinfo : EIATTR_VRC_CTA_INIT_COUNT
	.align		4
.L_110:
        /*03dc*/ 	.byte	0x02, 0x4a
	.zero		1
	.zero		1


	//----- nvinfo : EIATTR_EXIT_INSTR_OFFSETS
	.align		4
        /*03e0*/ 	.byte	0x04, 0x1c
        /*03e2*/ 	.short	(.L_112 - .L_111)


	//   ....[0]....
.L_111:
        /*03e4*/ 	.word	0x00002ec0


	//   ....[1]....
        /*03e8*/ 	.word	0x00006bf0


	//   ....[2]....
        /*03ec*/ 	.word	0x0000df60


	//   ....[3]....
        /*03f0*/ 	.word	0x0000e040


	//   ....[4]....
        /*03f4*/ 	.word	0x0000e0f0


	//----- nvinfo : EIATTR_MAX_THREADS
	.align		4
.L_112:
        /*03f8*/ 	.byte	0x04, 0x05
        /*03fa*/ 	.short	(.L_114 - .L_113)
.L_113:
        /*03fc*/ 	.word	0x00000160
        /*0400*/ 	.word	0x00000001
        /*0404*/ 	.word	0x00000001


	//----- nvinfo : EIATTR_CRS_STACK_SIZE
	.align		4
.L_114:
        /*0408*/ 	.byte	0x04, 0x1e
        /*040a*/ 	.short	(.L_116 - .L_115)
.L_115:
        /*040c*/ 	.word	0x00000000


	//----- nvinfo : EIATTR_CBANK_PARAM_SIZE
	.align		4
.L_116:
        /*0410*/ 	.byte	0x03, 0x19
        /*0412*/ 	.short	0x0068


	//----- nvinfo : EIATTR_PARAM_CBANK
	.align		4
        /*0414*/ 	.byte	0x04, 0x0a
        /*0416*/ 	.short	(.L_118 - .L_117)
	.align		4
.L_117:
        /*0418*/ 	.word	index@(.nv.constant0._ZN3cub18CUB_300001_SM_10006detail6select23DeviceSelectSweepKernelINS2_10policy_hubIiilLb0ELNS0_10SelectImplE2EE10Policy1000EPiN6thrust24THRUST_300001_SM_1000_NS6detail15normal_iteratorINSA_10device_ptrIiEEEESF_PlNS0_13ScanTileStateIiLb1EEE7is_evenNS0_8NullTypeEiNS2_19streaming_context_tIlLb1EEELS5_2EEEvT0_T1_T2_T3_T4_T5_T6_T7_iT8_NS1_7vsmem_tE)
        /*041c*/ 	.short	0x0380
        /*041e*/ 	.short	0x0068


	//----- nvinfo : EIATTR_SW_WAR
	.align		4
.L_118:
        /*0420*/ 	.byte	0x04, 0x36
        /*0422*/ 	.short	(.L_120 - .L_119)
.L_119:
        /*0424*/ 	.word	0x00000008
.L_120:


//--------------------- .nv.info._ZN3cub18CUB_300001_SM_10006detail6select23DeviceSelectSweepKernelINS2_10policy_hubIiiiLb0ELNS0_10SelectImplE2EE10Policy1000EPiN6thrust24THRUST_300001_SM_1000_NS6detail15normal_iteratorINSA_10device_ptrIiEEEESF_S8_NS0_13ScanTileStateIiLb1EEE7is_evenNS0_8NullTypeEiNS2_19streaming_context_tIiLb0EEELS5_2EEEvT0_T1_T2_T3_T4_T5_T6_T7_iT8_NS1_7vsmem_tE --------------------------
	.section	.nv.info._ZN3cub18CUB_300001_SM_10006detail6select23DeviceSelectSweepKernelINS2_10policy_hubIiiiLb0ELNS0_10SelectImplE2EE10Policy1000EPiN6thrust24THRUST_300001_SM_1000_NS6detail15normal_iteratorINSA_10device_ptrIiEEEESF_S8_NS0_13ScanTileStateIiLb1EEE7is_evenNS0_8NullTypeEiNS2_19streaming_context_tIiLb0EEELS5_2EEEvT0_T1_T2_T3_T4_T5_T6_T7_iT8_NS1_7vsmem_tE,"",@"SHT_CUDA_INFO"
	.sectionflags	@""
	.align	4


	//----- nvinfo : EIATTR_CUDA_API_VERSION
	.align		4
        /*0000*/ 	.byte	0x04, 0x37
        /*0002*/ 	.short	(.L_122 - .L_121)
.L_121:
        /*0004*/ 	.word	0x00000082


	//----- nvinfo : EIATTR_KPARAM_INFO
	.align		4
.L_122:
        /*0008*/ 	.byte	0x04, 0x17
        /*000a*/ 	.short	(.L_124 - .L_123)
.L_123:
        /*000c*/ 	.word	0x00000000
        /*0010*/ 	.short	0x000a
        /*0012*/ 	.short	0x0038
        /*0014*/ 	.byte	0x00, 0xf0, 0x21, 0x00


	//----- nvinfo : EIATTR_KPARAM_INFO
	.align		4
.L_124:
        /*0018*/ 	.byte	0x04, 0x17
        /*001a*/ 	.short	(.L_126 - .L_125)
.L_125:
        /*001c*/ 	.word	0x00000000
        /*0020*/ 	.short	0x0009
        /*0022*/ 	.short	0x0034
        /*0024*/ 	.byte	0x00, 0xf0, 0x05, 0x00


	//----- nvinfo : EIATTR_KPARAM_INFO
	.align		4
.L_126:
        /*0028*/ 	.byte	0x04, 0x17
        /*002a*/ 	.short	(.L_128 - .L_127)
.L_127:
        /*002c*/ 	.word	0x00000000
        /*0030*/ 	.short	0x0008
        /*0032*/ 	.short	0x0030
        /*0034*/ 	.byte	0x00, 0xf0, 0x11, 0x00


	//----- nvinfo : EIATTR_KPARAM_INFO
	.align		4
.L_128:
        /*0038*/ 	.byte	0x04, 0x17
        /*003a*/ 	.short	(.L_130 - .L_129)
.L_129:
        /*003c*/ 	.word	0x00000000
        /*0040*/ 	.short	0x0007
        /*0042*/ 	.short	0x002c
        /*0044*/ 	.byte	0x00, 0xf0, 0x11, 0x00


	//----- nvinfo : EIATTR_KPARAM_INFO
	.align		4
.L_130:
        /*0048*/ 	.byte	0x04, 0x17
        /*004a*/ 	.short	(.L_132 - .L_131)
.L_131:
        /*004c*/ 	.word	0x00000000
        /*0050*/ 	.short	0x0006
        /*0052*/ 	.short	0x0029
        /*0054*/ 	.byte	0x00, 0xf0, 0x05, 0x00


	//----- nvinfo : EIATTR_KPARAM_INFO
	.align		4
.L_132:
        /*0058*/ 	.byte	0x04, 0x17
        /*005a*/ 	.short	(.L_134 - .L_133)
.L_133:
        /*005c*/ 	.word	0x00000000
        /*0060*/ 	.short	0x0005
        /*0062*/ 	.short	0x0028
        /*0064*/ 	.byte	0x00, 0xf0, 0x05, 0x00


	//----- nvinfo : EIATTR_KPARAM_INFO
	.align		4
.L_134:
        /*0068*/ 	.byte	0x04, 0x17
        /*006a*/ 	.short	(.L_136 - .L_135)
.L_135:
        /*006c*/ 	.word	0x00000000
        /*0070*/ 	.short	0x0004
        /*0072*/ 	.short	0x0020
        /*0074*/ 	.byte	0x00, 0xf0, 0x21, 0x00


	//----- nvinfo : EIATTR_KPARAM_INFO
	.align		4
.L_136:
        /*0078*/ 	.byte	0x04, 0x17
        /*007a*/ 	.short	(.L_138 - .L_137)
.L_137:
        /*007c*/ 	.word	0x00000000
        /*0080*/ 	.short	0x0003
        /*0082*/ 	.short	0x0018
        /*0084*/ 	.byte	0x00, 0xf5, 0x21, 0x00


	//----- nvinfo : EIATTR_KPARAM_INFO
	.align		4
.L_138:
        /*0088*/ 	.byte	0x04, 0x17
        /*008a*/ 	.short	(.L_140 - .L_139)
.L_139:
        /*008c*/ 	.word	0x00000000
        /*0090*/ 	.short	0x0002
        /*0092*/ 	.short	0x0010
        /*0094*/ 	.byte	0x00, 0xf0, 0x21, 0x00


	//----- nvinfo : EIATTR_KPARAM_INFO
	.align		4
.L_140:
        /*0098*/ 	.byte	0x04, 0x17
        /*009a*/ 	.short	(.L_142 - .L_141)
.L_141:
        /*009c*/ 	.word	0x00000000
        /*00a0*/ 	.short	0x0001
        /*00a2*/ 	.short	0x0008
        /*00a4*/ 	.byte	0x00, 0xf0, 0x21, 0x00


	//----- nvinfo : EIATTR_KPARAM_INFO
	.align		4
.L_142:
        /*00a8*/ 	.byte	0x04, 0x17
        /*00aa*/ 	.short	(.L_144 - .L_143)
.L_143:
        /*00ac*/ 	.word	0x00000000
        /*00b0*/ 	.short	0x0000
        /*00b2*/ 	.short	0x0000
        /*00b4*/ 	.byte	0x00, 0xf5, 0x21, 0x00


	//----- nvinfo : EIATTR_SPARSE_MMA_MASK
	.align		4
.L_144:
        /*00b8*/ 	.byte	0x03, 0x50
        /*00ba*/ 	.short	0x0000


	//----- nvinfo : EIATTR_MAXREG_COUNT
	.align		4
        /*00bc*/ 	.byte	0x03, 0x1b
        /*00be*/ 	.short	0x0080


	//----- nvinfo : EIATTR_NUM_BARRIERS
	.align		4
        /*00c0*/ 	.byte	0x02, 0x4c
        /*00c2*/ 	.byte	0x01
	.zero		1


	//----- nvinfo : EIATTR_MERCURY_ISA_VERSION
	.align		4
        /*00c4*/ 	.byte	0x03, 0x5f
        /*00c6*/ 	.short	0x0101


	//----- nvinfo : EIATTR_UNUSED_LOAD_BYTE_OFFSET
	.align		4
        /*00c8*/ 	.byte	0x04, 0x44
        /*00ca*/ 	.short	(.L_146 - .L_145)


	//   ....[0]....
.L_145:
        /*00cc*/ 	.word	0x00005930
        /*00d0*/ 	.word	0x0000fff0


	//----- nvinfo : EIATTR_COOP_GROUP_MASK_REGIDS
	.align		4
.L_146:
        /*00d4*/ 	.byte	0x04, 0x29
        /*00d6*/ 	.short	(.L_148 - .L_147)


	//   ....[0]....
.L_147:
        /*00d8*/ 	.word	0xffffffff


	//   ....[1]....
        /*00dc*/ 	.word	0xffffffff


	//   ....[2]....
        /*00e0*/ 	.word	0xffffffff


	//   ....[3]....
        /*00e4*/ 	.word	0xffffffff


	//   ....[4]....
        /*00e8*/ 	.word	0xffffffff


	//   ....[5]....
        /*00ec*/ 	.word	0xffffffff


	//   ....[6]....
        /*00f0*/ 	.word	0xffffffff


	//   ....[7]....
        /*00f4*/ 	.word	0xffffffff


	//   ....[8]....
        /*00f8*/ 	.word	0xffffffff


	//   ....[9]....
        /*00fc*/ 	.word	0xffffffff


	//   ....[10]....
        /*0100*/ 	.word	0xffffffff


	//   ....[11]....
        /*0104*/ 	.word	0xffffffff


	//   ....[12]....
        /*0108*/ 	.word	0xffffffff


	//   ....[13]....
        /*010c*/ 	.word	0xffffffff


	//   ....[14]....
        /*0110*/ 	.word	0xffffffff


	//   ....[15]....
        /*0114*/ 	.word	0xffffffff


	//   ....[16]....
        /*0118*/ 	.word	0xffffffff


	//   ....[17]....
        /*011c*/ 	.word	0xffffffff


	//   ....[18]....
        /*0120*/ 	.word	0xffffffff


	//   ....[19]....
        /*0124*/ 	.word	0xffffffff


	//   ....[20]....
        /*0128*/ 	.word	0xffffffff


	//   ....[21]....
        /*012c*/ 	.word	0xffffffff


	//   ....[22]....
        /*0130*/ 	.word	0xffffffff


	//   ....[23]....
        /*0134*/ 	.word	0xffffffff


	//   ....[24]....
        /*0138*/ 	.word	0xffffffff


	//   ....[25]....
        /*013c*/ 	.word	0xffffffff


	//   ....[26]....
        /*0140*/ 	.word	0xffffffff


	//   ....[27]....
        /*0144*/ 	.word	0xffffffff


	//   ....[28]....
        /*0148*/ 	.word	0xffffffff


	//   ....[29]....
        /*014c*/ 	.word	0xffffffff


	//   ....[30]....
        /*0150*/ 	.word	0xffffffff


	//   ....[31]....
        /*0154*/ 	.word	0xffffffff


	//   ....[32]....
        /*0158*/ 	.word	0xffffffff


	//   ....[33]....
        /*015c*/ 	.word	0xffffffff


	//   ....[34]....
        /*0160*/ 	.word	0xffffffff


	//   ....[35]....
        /*0164*/ 	.word	0xffffffff


	//   ....[36]....
        /*0168*/ 	.word	0xffffffff


	//   ....[37]....
        /*016c*/ 	.word	0xffffffff


	//   ....[38]....
        /*0170*/ 	.word	0xffffffff


	//   ....[39]....
        /*0174*/ 	.word	0xffffffff


	//   ....[40]....
        /*0178*/ 	.word	0xffffffff


	//   ....[41]....
        /*017c*/ 	.word	0xffffffff


	//   ....[42]....
        /*0180*/ 	.word	0xffffffff


	//   ....[43]....
        /*0184*/ 	.word	0xffffffff


	//   ....[44]....
        /*0188*/ 	.word	0xffffffff


	//   ....[45]....
        /*018c*/ 	.word	0xffffffff


	//   ....[46]....
        /*0190*/ 	.word	0xffffffff


	//   ....[47]....
        /*0194*/ 	.word	0xffffffff


	//   ....[48]....
        /*0198*/ 	.word	0xffffffff


	//   ....[49]....
        /*019c*/ 	.word	0xffffffff


	//   ....[50]....
        /*01a0*/ 	.word	0xffffffff


	//   ....[51]....
        /*01a4*/ 	.word	0xffffffff


	//   ....[52]....
        /*01a8*/ 	.word	0xffffffff


	//   ....[53]....
        /*01ac*/ 	.word	0xffffffff


	//   ....[54]....
        /*01b0*/ 	.word	0xffffffff


	//   ....[55]....
        /*01b4*/ 	.word	0xffffffff


	//   ....[56]....
        /*01b8*/ 	.word	0x05000000


	//   ....[57]....
        /*01bc*/ 	.word	0x05000000


	//   ....[58]....
        /*01c0*/ 	.word	0x05000000


	//   ....[59]....
        /*01c4*/ 	.word	0x05000000


	//   ....[60]....
        /*01c8*/ 	.word	0x05000000


	//   ....[61]....
        /*01cc*/ 	.word	0x05000000


	//   ....[62]....
        /*01d0*/ 	.word	0x05000000


	//   ....[63]....
        /*01d4*/ 	.word	0x05000000


	//   ....[64]....
        /*01d8*/ 	.word	0x05000000


	//   ....[65]....
        /*01dc*/ 	.word	0x05000000


	//   ....[66]....
        /*01e0*/ 	.word	0x05000000


	//   ....[67]....
        /*01e4*/ 	.word	0x05000000


	//   ....[68]....
        /*01e8*/ 	.word	0x05000000


	//   ....[69]....
        /*01ec*/ 	.word	0x05000000


	//   ....[70]....
        /*01f0*/ 	.word	0x05000000


	//   ....[71]....
        /*01f4*/ 	.word	0x05000000


	//   ....[72]....
        /*01f8*/ 	.word	0x05000000


	//   ....[73]....
        /*01fc*/ 	.word	0x05000000


	//   ....[74]....
        /*0200*/ 	.word	0x05000000


	//   ....[75]....
        /*0204*/ 	.word	0x05000000


	//   ....[76]....
        /*0208*/ 	.word	0x05000000


	//   ....[77]....
        /*020c*/ 	.word	0x05000000


	//   ....[78]....
        /*0210*/ 	.word	0x05000000


	//   ....[79]....
        /*0214*/ 	.word	0x05000000


	//   ....[80]....
        /*0218*/ 	.word	0x05000000


	//   ....[81]....
        /*021c*/ 	.word	0x05000000


	//   ....[82]....
        /*0220*/ 	.word	0x05000000


	//   ....[83]....
        /*0224*/ 	.word	0x05000000


	//   ....[84]....
        /*0228*/ 	.word	0x05000000


	//   ....[85]....
        /*022c*/ 	.word	0x05000000


	//   ....[86]....
        /*0230*/ 	.word	0x05000000


	//   ....[87]....
        /*0234*/ 	.word	0x05000000


	//   ....[88]....
        /*0238*/ 	.word	0x05000000


	//   ....[89]....
        /*023c*/ 	.word	0x05000000


	//   ....[90]....
        /*0240*/ 	.word	0x05000000


	//   ....[91]....
        /*0244*/ 	.word	0x05000000


	//----- nvinfo : EIATTR_COOP_GROUP_INSTR_OFFSETS
	.align		4
.L_148:
        /*0248*/ 	.byte	0x04, 0x28
        /*024a*/ 	.short	(.L_150 - .L_149)


	//   ....[0]....
.L_149:
        /*024c*/ 	.word	0x00000500


	//   ....[1]....
        /*0250*/ 	.word	0x00000530


	//   ....[2]....
        /*0254*/ 	.word	0x00000550


	//   ....[3]....
        /*0258*/ 	.word	0x00000580


	//   ....[4]....
        /*025c*/ 	.word	0x000005d0


	//   ....[5]....
        /*0260*/ 	.word	0x00001740


	//   ....[6]....
        /*0264*/ 	.word	0x00001760


	//   ....[7]....
        /*0268*/ 	.word	0x00001790


	//   ....[8]....
        /*026c*/ 	.word	0x000017c0


	//   ....[9]....
        /*0270*/ 	.word	0x000017e0


	//   ....[10]....
        /*0274*/ 	.word	0x00001c00


	//   ....[11]....
        /*0278*/ 	.word	0x00001c90


	//   ....[12]....
        /*027c*/ 	.word	0x00001cf0


	//   ....[13]....
        /*0280*/ 	.word	0x00001d80


	//   ....[14]....
        /*0284*/ 	.word	0x00001de0


	//   ....[15]....
        /*0288*/ 	.word	0x00001e30


	//   ....[16]....
        /*028c*/ 	.word	0x00001e90


	//   ....[17]....
        /*0290*/ 	.word	0x00001ed0


	//   ....[18]....
        /*0294*/ 	.word	0x00001ee0


	//   ....[19]....
        /*0298*/ 	.word	0x00001fc0


	//   ....[20]....
        /*029c*/ 	.word	0x00002050


	//   ....[21]....
        /*02a0*/ 	.word	0x000020a0


	//   ....[22]....
        /*02a4*/ 	.word	0x00002100


	//   ....[23]....
        /*02a8*/ 	.word	0x00002160


	//   ....[24]....
        /*02ac*/ 	.word	0x000021a0


	//   ....[25]....
        /*02b0*/ 	.word	0x000021e0


	//   ....[26]....
        /*02b4*/ 	.word	0x00002220


	//   ....[27]....
        /*02b8*/ 	.word	0x00002230


	//   ....[28]....
        /*02bc*/ 	.word	0x00003620


	//   ....[29]....
        /*02c0*/ 	.word	0x00003640


	//   ....[30]....
        /*02c4*/ 	.word	0x00003660


	//   ....[31]....
        /*02c8*/ 	.word	0x00003690


	//   ....[32]....
        /*02cc*/ 	.word	0x000036c0


	//   ....[33]....
        /*02d0*/ 	.word	0x00004c10


	//   ....[34]....
        /*02d4*/ 	.word	0x00004c30


	//   ....[35]....
        /*02d8*/ 	.word	0x00004c50


	//   ....[36]....
        /*02dc*/ 	.word	0x00004c70


	//   ....[37]....
        /*02e0*/ 	.word	0x00004ca0


	//   ....[38]....
        /*02e4*/ 	.word	0x000050f0


	//   ....[39]....
        /*02e8*/ 	.word	0x00005180


	//   ....[40]....
        /*02ec*/ 	.word	0x000051e0


	//   ....[41]....
        /*02f0*/ 	.word	0x00005260


	//   ....[42]....
        /*02f4*/ 	.word	0x000052d0


	//   ....[43]....
        /*02f8*/ 	.word	0x00005310


	//   ....[44]....
        /*02fc*/ 	.word	0x00005380


	//   ....[45]....
        /*0300*/ 	.word	0x000053c0


	//   ....[46]....
        /*0304*/ 	.word	0x000053d0


	//   ....[47]....
        /*0308*/ 	.word	0x000054b0


	//   ....[48]....
        /*030c*/ 	.word	0x00005540


	//   ....[49]....
        /*0310*/ 	.word	0x00005590


	//   ....[50]....
        /*0314*/ 	.word	0x000055f0


	//   ....[51]....
        /*0318*/ 	.word	0x00005650


	//   ....[52]....
        /*031c*/ 	.word	0x00005690


	//   ....[53]....
        /*0320*/ 	.word	0x000056f0


	//   ....[54]....
        /*0324*/ 	.word	0x00005730


	//   ....[55]....
        /*0328*/ 	.word	0x00005740


	//   ....[56]....
        /*032c*/ 	.word	0x000066b0


	//   ....[57]....
        /*0330*/ 	.word	0x00006730


	//   ....[58]....
        /*0334*/ 	.word	0x000067d0


	//   ....[59]....
        /*0338*/ 	.word	0x000068b0


	//   ....[60]....
        /*033c*/ 	.word	0x00006940


	//   ....[61]....
        /*0340*/ 	.word	0x000069d0


	//   ....[62]....
        /*0344*/ 	.word	0x00006a50


	//   ....[63]....
        /*0348*/ 	.word	0x00006ae0


	//   ....[64]....
        /*034c*/ 	.word	0x00006b10


	//   ....[65]....
        /*0350*/ 	.word	0x00006bc0


	//   ....[66]....
        /*0354*/ 	.word	0x00006c40


	//   ....[67]....
        /*0358*/ 	.word	0x00006cc0


	//   ....[68]....
        /*035c*/ 	.word	0x00006d80


	//   ....[69]....
        /*0360*/ 	.word	0x00006e10


	//   ....[70]....
        /*0364*/ 	.word	0x00006e90


	//   ....[71]....
        /*0368*/ 	.word	0x00006f10


	//   ....[72]....
        /*036c*/ 	.word	0x00006f90


	//   ....[73]....
        /*0370*/ 	.word	0x00006ff0


	//   ....[74]....
        /*0374*/ 	.word	0x00007060


	//   ....[75]....
        /*0378*/ 	.word	0x000070e0


	//   ....[76]....
        /*037c*/ 	.word	0x00007180


	//   ....[77]....
        /*0380*/ 	.word	0x00007260


	//   ....[78]....
        /*0384*/ 	.word	0x000072e0


	//   ....[79]....
        /*0388*/ 	.word	0x00007370


	//   ....[80]....
        /*038c*/ 	.word	0x00007400


	//   ....[81]....
        /*0390*/ 	.word	0x00007480


	//   ....[82]....
        /*0394*/ 	.word	0x000074b0


	//   ....[83]....
        /*0398*/ 	.word	0x00007570


	//   ....[84]....
        /*039c*/ 	.word	0x000075f0


	//   ....[85]....
        /*03a0*/ 	.word	0x00007670


	//   ....[86]....
        /*03a4*/ 	.word	0x00007720


	//   ....[87]....
        /*03a8*/ 	.word	0x000077b0


	//   ....[88]....
        /*03ac*/ 	.word	0x00007840


	//   ....[89]....
        /*03b0*/ 	.word	0x000078d0


	//   ....[90]....
        /*03b4*/ 	.word	0x00007950


	//   ....[91]....
        /*03b8*/ 	.word	0x000079b0


	//----- nvinfo : EIATTR_VRC_CTA_INIT_COUNT
	.align		4
.L_150:
        /*03bc*/ 	.byte	0x02, 0x4a
	.zero		1
	.zero		1


	//----- nvinfo : EIATTR_EXIT_INSTR_OFFSETS
	.align		4
        /*03c0*/ 	.byte	0x04, 0x1c
        /*03c2*/ 	.short	(.L_152 - .L_151)


	//   ....[0]....
.L_151:
        /*03c4*/ 	.word	0x000012d0


	//   ....[1]....
        /*03c8*/ 	.word	0x00003000


	//   ....[2]....
        /*03cc*/ 	.word	0x00006630


	//   ....[3]....
        /*03d0*/ 	.word	0x00006660


	//----- nvinfo : EIATTR_MAX_THREADS
	.align		4
.L_152:
        /*03d4*/ 	.byte	0x04, 0x05
        /*03d6*/ 	.short	(.L_154 - .L_153)
.L_153:
        /*03d8*/ 	.word	0x000001c0
        /*03dc*/ 	.word	0x00000001
        /*03e0*/ 	.word	0x00000001


	//----- nvinfo : EIATTR_CRS_STACK_SIZE
	.align		4
.L_154:
        /*03e4*/ 	.byte	0x04, 0x1e
        /*03e6*/ 	.short	(.L_156 - .L_155)
.L_155:
        /*03e8*/ 	.word	0x00000000


	//----- nvinfo : EIATTR_CBANK_PARAM_SIZE
	.align		4
.L_156:
        /*03ec*/ 	.byte	0x03, 0x19
        /*03ee*/ 	.short	0x0040


	//----- nvinfo : EIATTR_PARAM_CBANK
	.align		4
        /*03f0*/ 	.byte	0x04, 0x0a
        /*03f2*/ 	.short	(.L_158 - .L_157)
	.align		4
.L_157:
        /*03f4*/ 	.word	index@(.nv.constant0._ZN3cub18CUB_300001_SM_10006detail6select23DeviceSelectSweepKernelINS2_10policy_hubIiiiLb0ELNS0_10SelectImplE2EE10Policy1000EPiN6thrust24THRUST_300001_SM_1000_NS6detail15normal_iteratorINSA_10device_ptrIiEEEESF_S8_NS0_13ScanTileStateIiLb1EEE7is_evenNS0_8NullTypeEiNS2_19streaming_context_tIiLb0EEELS5_2EEEvT0_T1_T2_T3_T4_T5_T6_T7_iT8_NS1_7vsmem_tE)
        /*03f8*/ 	.short	0x0380
        /*03fa*/ 	.short	0x0040


	//----- nvinfo : EIATTR_SW_WAR
	.align		4
.L_158:
        /*03fc*/ 	.byte	0x04, 0x36
        /*03fe*/ 	.short	(.L_160 - .L_159)
.L_159:
        /*0400*/ 	.word	0x00000008
.L_160:


//--------------------- .nv.info._ZN3cub18CUB_300001_SM_10006detail4scan23DeviceCompactInitKernelINS0_13ScanTileStateIiLb1EEEPlEEvT_iT0_ --------------------------
	.section	.nv.info._ZN3cub18CUB_300001_SM_10006detail4scan23DeviceCompactInitKernelINS0_13ScanTileStateIiLb1EEEPlEEvT_iT0_,"",@"SHT_CUDA_INFO"
	.sectionflags	@""
	.align	4


	//----- nvinfo : EIATTR_CUDA_API_VERSION
	.align		4
        /*0000*/ 	.byte	0x04, 0x37
        /*0002*/ 	.short	(.L_162 - .L_161)
.L_161:
        /*0004*/ 	.word	0x00000082


	//----- nvinfo : EIATTR_KPARAM_INFO
	.align		4
.L_162:
        /*0008*/ 	.byte	0x04, 0x17
        /*000a*/ 	.short	(.L_164 - .L_163)
.L_163:
        /*000c*/ 	.word	0x00000000
        /*0010*/ 	.short	0x0002
        /*0012*/ 	.short	0x0010
        /*0014*/ 	.byte	0x00, 0xf5, 0x21, 0x00


	//----- nvinfo : EIATTR_KPARAM_INFO
	.align		4
.L_164:
        /*0018*/ 	.byte	0x04, 0x17
        /*001a*/ 	.short	(.L_166 - .L_165)
.L_165:
        /*001c*/ 	.word	0x00000000
        /*0020*/ 	.short	0x0001
        /*0022*/ 	.short	0x0008
        /*0024*/ 	.byte	0x00, 0xf0, 0x11, 0x00


	//----- nvinfo : EIATTR_KPARAM_INFO
	.align		4
.L_166:
        /*0028*/ 	.byte	0x04, 0x17
        /*002a*/ 	.short	(.L_168 - .L_167)
.L_167:
        /*002c*/ 	.word	0x00000000
        /*0030*/ 	.short	0x0000
        /*0032*/ 	.short	0x0000
        /*0034*/ 	.byte	0x00, 0xf0, 0x21, 0x00


	//----- nvinfo : EIATTR_SPARSE_MMA_MASK
	.align		4
.L_168:
        /*0038*/ 	.byte	0x03, 0x50
        /*003a*/ 	.short	0x0000


	//----- nvinfo : EIATTR_MAXREG_COUNT
	.align		4
        /*003c*/ 	.byte	0x03, 0x1b
        /*003e*/ 	.short	0x00ff


	//----- nvinfo : EIATTR_MERCURY_ISA_VERSION
	.align		4
        /*0040*/ 	.byte	0x03, 0x5f
        /*0042*/ 	.short	0x0101


	//----- nvinfo : EIATTR_VRC_CTA_INIT_COUNT
	.align		4
        /*0044*/ 	.byte	0x02, 0x4a
	.zero		1
	.zero		1


	//----- nvinfo : EIATTR_EXIT_INSTR_OFFSETS
	.align		4
        /*0048*/ 	.byte	0x04, 0x1c
        /*004a*/ 	.short	(.L_170 - .L_169)


	//   ....[0]....
.L_169:
        /*004c*/ 	.word	0x00000130


	//   ....[1]....
        /*0050*/ 	.word	0x00000160


	//----- nvinfo : EIATTR_CBANK_PARAM_SIZE
	.align		4
.L_170:
        /*0054*/ 	.byte	0x03, 0x19
        /*0056*/ 	.short	0x0018


	//----- nvinfo : EIATTR_PARAM_CBANK
	.align		4
        /*0058*/ 	.byte	0x04, 0x0a
        /*005a*/ 	.short	(.L_172 - .L_171)
	.align		4
.L_171:
        /*005c*/ 	.word	index@(.nv.constant0._ZN3cub18CUB_300001_SM_10006detail4scan23DeviceCompactInitKernelINS0_13ScanTileStateIiLb1EEEPlEEvT_iT0_)
        /*0060*/ 	.short	0x0380
        /*0062*/ 	.short	0x0018


	//----- nvinfo : EIATTR_SW_WAR
	.align		4
.L_172:
        /*0064*/ 	.byte	0x04, 0x36
        /*0066*/ 	.short	(.L_174 - .L_173)
.L_173:
        /*0068*/ 	.word	0x00000008
.L_174:


//--------------------- .nv.info._ZN3cub18CUB_300001_SM_10006detail4scan23DeviceCompactInitKernelINS0_13ScanTileStateIiLb1EEEPiEEvT_iT0_ --------------------------
	.section	.nv.info._ZN3cub18CUB_300001_SM_10006detail4scan23DeviceCompactInitKernelINS0_13ScanTileStateIiLb1EEEPiEEvT_iT0_,"",@"SHT_CUDA_INFO"
	.sectionflags	@""
	.align	4


	//----- nvinfo : EIATTR_CUDA_API_VERSION
	.align		4
        /*0000*/ 	.byte	0x04, 0x37
        /*0002*/ 	.short	(.L_176 - .L_175)
.L_175:
        /*0004*/ 	.word	0x00000082


	//----- nvinfo : EIATTR_KPARAM_INFO
	.align		4
.L_176:
        /*0008*/ 	.byte	0x04, 0x17
        /*000a*/ 	.short	(.L_178 - .L_177)
.L_177:
        /*000c*/ 	.word	0x00000000
        /*0010*/ 	.short	0x0002
        /*0012*/ 	.short	0x0010
        /*0014*/ 	.byte	0x00, 0xf5, 0x21, 0x00


	//----- nvinfo : EIATTR_KPARAM_INFO
	.align		4
.L_178:
        /*0018*/ 	.byte	0x04, 0x17
        /*001a*/ 	.short	(.L_180 - .L_179)
.L_179:
        /*001c*/ 	.word	0x00000000
        /*0020*/ 	.short	0x0001
        /*0022*/ 	.short	0x0008
        /*0024*/ 	.byte	0x00, 0xf0, 0x11, 0x00


	//----- nvinfo : EIATTR_KPARAM_INFO
	.align		4
.L_180:
        /*0028*/ 	.byte	0x04, 0x17
        /*002a*/ 	.short	(.L_182 - .L_181)
.L_181:
        /*002c*/ 	.word	0x00000000
        /*0030*/ 	.short	0x0000
        /*0032*/ 	.short	0x0000
        /*0034*/ 	.byte	0x00, 0xf0, 0x21, 0x00


	//----- nvinfo : EIATTR_SPARSE_MMA_MASK
	.align		4
.L_182:
        /*0038*/ 	.byte	0x03, 0x50
        /*003a*/ 	.short	0x0000


	//----- nvinfo : EIATTR_MAXREG_COUNT
	.align		4
        /*003c*/ 	.byte	0x03, 0x1b
        /*003e*/ 	.short	0x00ff


	//----- nvinfo : EIATTR_MERCURY_ISA_VERSION
	.align		4
        /*0040*/ 	.byte	0x03, 0x5f
        /*0042*/ 	.short	0x0101


	//----- nvinfo : EIATTR_VRC_CTA_INIT_COUNT
	.align		4
        /*0044*/ 	.byte	0x02, 0x4a
	.zero		1
	.zero		1


	//----- nvinfo : EIATTR_EXIT_INSTR_OFFSETS
	.align		4
        /*0048*/ 	.byte	0x04, 0x1c
        /*004a*/ 	.short	(.L_184 - .L_183)


	//   ....[0]....
.L_183:
        /*004c*/ 	.word	0x00000130


	//   ....[1]....
        /*0050*/ 	.word	0x00000160


	//----- nvinfo : EIATTR_CBANK_PARAM_SIZE
	.align		4
.L_184:
        /*0054*/ 	.byte	0x03, 0x19
        /*0056*/ 	.short	0x0018


	//----- nvinfo : EIATTR_PARAM_CBANK
	.align		4
        /*0058*/ 	.byte	0x04, 0x0a
        /*005a*/ 	.short	(.L_186 - .L_185)
	.align		4
.L_185:
        /*005c*/ 	.word	index@(.nv.constant0._ZN3cub18CUB_300001_SM_10006detail4scan23DeviceCompactInitKernelINS0_13ScanTileStateIiLb1EEEPiEEvT_iT0_)
        /*0060*/ 	.short	0x0380
        /*0062*/ 	.short	0x0018


	//----- nvinfo : EIATTR_SW_WAR
	.align		4
.L_186:
        /*0064*/ 	.byte	0x04, 0x36
        /*0066*/ 	.short	(.L_188 - .L_187)
.L_187:
        /*0068*/ 	.word	0x00000008
.L_188:


//--------------------- .nv.info._ZN3cub18CUB_300001_SM_10006detail8for_each13static_kernelINS2_12policy_hub_t12policy_500_tElN6thrust24THRUST_300001_SM_1000_NS8cuda_cub20__uninitialized_copy7functorINS7_6detail15normal_iteratorINS7_10device_ptrIiEEEENSC_INS7_7pointerIiNS8_3tagENS7_11use_defaultESI_EEEEEEEEvT0_T1_ --------------------------
	.section	.nv.info._ZN3cub18CUB_300001_SM_10006detail8for_each13static_kernelINS2_12policy_hub_t12policy_500_tElN6thrust24THRUST_300001_SM_1000_NS8cuda_cub20__uninitialized_copy7functorINS7_6detail15normal_iteratorINS7_10device_ptrIiEEEENSC_INS7_7pointerIiNS8_3tagENS7_11use_defaultESI_EEEEEEEEvT0_T1_,"",@"SHT_CUDA_INFO"
	.sectionflags	@""
	.align	4


	//----- nvinfo : EIATTR_CUDA_API_VERSION
	.align		4
        /*0000*/ 	.byte	0x04, 0x37
        /*0002*/ 	.short	(.L_190 - .L_189)
.L_189:
        /*0004*/ 	.word	0x00000082


	//----- nvinfo : EIATTR_KPARAM_INFO
	.align		4
.L_190:
        /*0008*/ 	.byte	0x04, 0x17
        /*000a*/ 	.short	(.L_192 - .L_191)
.L_191:
        /*000c*/ 	.word	0x00000000
        /*0010*/ 	.short	0x0001
        /*0012*/ 	.short	0x0008
        /*0014*/ 	.byte	0x00, 0xf0, 0x41, 0x00


	//----- nvinfo : EIATTR_KPARAM_INFO
	.align		4
.L_192:
        /*0018*/ 	.byte	0x04, 0x17
        /*001a*/ 	.short	(.L_194 - .L_193)
.L_193:
        /*001c*/ 	.word	0x00000000
        /*0020*/ 	.short	0x0000
        /*0022*/ 	.short	0x0000
        /*0024*/ 	.byte	0x00, 0xf0, 0x21, 0x00


	//----- nvinfo : EIATTR_SPARSE_MMA_MASK
	.align		4
.L_194:
        /*0028*/ 	.byte	0x03, 0x50
        /*002a*/ 	.short	0x0000


	//----- nvinfo : EIATTR_MAXREG_COUNT
	.align		4
        /*002c*/ 	.byte	0x03, 0x1b
        /*002e*/ 	.short	0x00ff


	//----- nvinfo : EIATTR_MERCURY_ISA_VERSION
	.align		4
        /*0030*/ 	.byte	0x03, 0x5f
        /*0032*/ 	.short	0x0101


	//----- nvinfo : EIATTR_VRC_CTA_INIT_COUNT
	.align		4
        /*0034*/ 	.byte	0x02, 0x4a
	.zero		1
	.zero		1


	//----- nvinfo : EIATTR_EXIT_INSTR_OFFSETS
	.align		4
        /*0038*/ 	.byte	0x04, 0x1c
        /*003a*/ 	.short	(.L_196 - .L_195)


	//   ....[0]....
.L_195:
        /*003c*/ 	.word	0x00000190


	//   ....[1]....
        /*0040*/ 	.word	0x00000320


	//   ....[2]....
        /*0044*/ 	.word	0x000003f0


	//----- nvinfo : EIATTR_MAX_THREADS
	.align		4
.L_196:
        /*0048*/ 	.byte	0x04, 0x05
        /*004a*/ 	.short	(.L_198 - .L_197)
.L_197:
        /*004c*/ 	.word	0x00000100
        /*0050*/ 	.word	0x00000001
        /*0054*/ 	.word	0x00000001


	//----- nvinfo : EIATTR_CRS_STACK_SIZE
	.align		4
.L_198:
        /*0058*/ 	.byte	0x04, 0x1e
        /*005a*/ 	.short	(.L_200 - .L_199)
.L_199:
        /*005c*/ 	.word	0x00000000


	//----- nvinfo : EIATTR_CBANK_PARAM_SIZE
	.align		4
.L_200:
        /*0060*/ 	.byte	0x03, 0x19
        /*0062*/ 	.short	0x0018


	//----- nvinfo : EIATTR_PARAM_CBANK
	.align		4
        /*0064*/ 	.byte	0x04, 0x0a
        /*0066*/ 	.short	(.L_202 - .L_201)
	.align		4
.L_201:
        /*0068*/ 	.word	index@(.nv.constant0._ZN3cub18CUB_300001_SM_10006detail8for_each13static_kernelINS2_12policy_hub_t12policy_500_tElN6thrust24THRUST_300001_SM_1000_NS8cuda_cub20__uninitialized_copy7functorINS7_6detail15normal_iteratorINS7_10device_ptrIiEEEENSC_INS7_7pointerIiNS8_3tagENS7_11use_defaultESI_EEEEEEEEvT0_T1_)
        /*006c*/ 	.short	0x0380
        /*006e*/ 	.short	0x0018


	//----- nvinfo : EIATTR_SW_WAR
	.align		4
.L_202:
        /*0070*/ 	.byte	0x04, 0x36
        /*0072*/ 	.short	(.L_204 - .L_203)
.L_203:
        /*0074*/ 	.word	0x00000008
.L_204:


//--------------------- .nv.info._ZN3cub18CUB_300001_SM_10006detail11EmptyKernelIvEEvv --------------------------
	.section	.nv.info._ZN3cub18CUB_300001_SM_10006detail11EmptyKernelIvEEvv,"",@"SHT_CUDA_INFO"
	.sectionflags	@""
	.align	4


	//----- nvinfo : EIATTR_CUDA_API_VERSION
	.align		4
        /*0000*/ 	.byte	0x04, 0x37
        /*0002*/ 	.short	(.L_206 - .L_205)
.L_205:
        /*0004*/ 	.word	0x00000082


	//----- nvinfo : EIATTR_SPARSE_MMA_MASK
	.align		4
.L_206:
        /*0008*/ 	.byte	0x03, 0x50
        /*000a*/ 	.short	0x0000


	//----- nvinfo : EIATTR_MAXREG_COUNT
	.align		4
        /*000c*/ 	.byte	0x03, 0x1b
        /*000e*/ 	.short	0x00ff


	//----- nvinfo : EIATTR_MERCURY_ISA_VERSION
	.align		4
        /*0010*/ 	.byte	0x03, 0x5f
        /*0012*/ 	.short	0x0101


	//----- nvinfo : EIATTR_VRC_CTA_INIT_COUNT
	.align		4
        /*0014*/ 	.byte	0x02, 0x4a
	.zero		1
	.zero		1


	//----- nvinfo : EIATTR_EXIT_INSTR_OFFSETS
	.align		4
        /*0018*/ 	.byte	0x04, 0x1c
        /*001a*/ 	.short	(.L_208 - .L_207)


	//   ....[0]....
.L_207:
        /*001c*/ 	.word	0x00000010


	//----- nvinfo : EIATTR_SW_WAR
	.align		4
.L_208:
        /*0020*/ 	.byte	0x04, 0x36
        /*0022*/ 	.short	(.L_210 - .L_209)
.L_209:
        /*0024*/ 	.word	0x00000008
.L_210:


//--------------------- .nv.callgraph             --------------------------
	.section	.nv.callgraph,"",@"SHT_CUDA_CALLGRAPH"
	.align	4
	.sectionentsize	8
	.align		4
        /*0000*/ 	.word	0x00000000
	.align		4
        /*0004*/ 	.word	0xffffffff
	.align		4
        /*0008*/ 	.word	0x00000000
	.align		4
        /*000c*/ 	.word	0xfffffffe
	.align		4
        /*0010*/ 	.word	0x00000000
	.align		4
        /*0014*/ 	.word	0xfffffffd
	.align		4
        /*0018*/ 	.word	0x00000000
	.align		4
        /*001c*/ 	.word	0xfffffffc


//--------------------- .nv.constant4             --------------------------
	.section	.nv.constant4,"a",@progbits
	.align	8
	.align		8
.nv.constant4:
        /*0000*/ 	.dword	_ZN30_INTERNAL_b4ed514c_4_k_cu_main4cuda3std3__45__cpo5beginE
	.align		8
        /*0008*/ 	.dword	_ZN30_INTERNAL_b4ed514c_4_k_cu_main4cuda3std3__45__cpo3endE
	.align		8
        /*0010*/ 	.dword	_ZN30_INTERNAL_b4ed514c_4_k_cu_main4cuda3std3__45__cpo6cbeginE
	.align		8
        /*0018*/ 	.dword	_ZN30_INTERNAL_b4ed514c_4_k_cu_main4cuda3std3__45__cpo4cendE
	.align		8
        /*0020*/ 	.dword	_ZN30_INTERNAL_b4ed514c_4_k_cu_main4cuda3std3__45__cpo6rbeginE
	.align		8
        /*0028*/ 	.dword	_ZN30_INTERNAL_b4ed514c_4_k_cu_main4cuda3std3__45__cpo4rendE
	.align		8
        /*0030*/ 	.dword	_ZN30_INTERNAL_b4ed514c_4_k_cu_main4cuda3std3__45__cpo7crbeginE
	.align		8
        /*0038*/ 	.dword	_ZN30_INTERNAL_b4ed514c_4_k_cu_main4cuda3std3__45__cpo5crendE
	.align		8
        /*0040*/ 	.dword	_ZN30_INTERNAL_b4ed514c_4_k_cu_main4cuda3std3__432_GLOBAL__N__b4ed514c_4_k_cu_main6ignoreE
	.align		8
        /*0048*/ 	.dword	_ZN30_INTERNAL_b4ed514c_4_k_cu_main4cuda3std3__419piecewise_constructE
	.align		8
        /*0050*/ 	.dword	_ZN30_INTERNAL_b4ed514c_4_k_cu_main4cuda3std3__48in_placeE
	.align		8
        /*0058*/ 	.dword	_ZN30_INTERNAL_b4ed514c_4_k_cu_main4cuda3std3__420unreachable_sentinelE
	.align		8
        /*0060*/ 	.dword	_ZN30_INTERNAL_b4ed514c_4_k_cu_main4cuda3std3__47nulloptE
	.align		8
        /*0068*/ 	.dword	_ZN30_INTERNAL_b4ed514c_4_k_cu_main4cuda3std3__48unexpectE
	.align		8
        /*0070*/ 	.dword	_ZN30_INTERNAL_b4ed514c_4_k_cu_main4cuda3std6ranges3__45__cpo4swapE
	.align		8
        /*0078*/ 	.dword	_ZN30_INTERNAL_b4ed514c_4_k_cu_main4cuda3std6ranges3__45__cpo9iter_moveE
	.align		8
        /*0080*/ 	.dword	_ZN30_INTERNAL_b4ed514c_4_k_cu_main4cuda3std6ranges3__45__cpo5beginE
	.align		8
        /*0088*/ 	.dword	_ZN30_INTERNAL_b4ed514c_4_k_cu_main4cuda3std6ranges3__45__cpo3endE
	.align		8
        /*0090*/ 	.dword	_ZN30_INTERNAL_b4ed514c_4_k_cu_main4cuda3std6ranges3__45__cpo6cbeginE
	.align		8
        /*0098*/ 	.dword	_ZN30_INTERNAL_b4ed514c_4_k_cu_main4cuda3std6ranges3__45__cpo4cendE
	.align		8
        /*00a0*/ 	.dword	_ZN30_INTERNAL_b4ed514c_4_k_cu_main4cuda3std6ranges3__45__cpo7advanceE
	.align		8
        /*00a8*/ 	.dword	_ZN30_INTERNAL_b4ed514c_4_k_cu_main4cuda3std6ranges3__45__cpo9iter_swapE
	.align		8
        /*00b0*/ 	.dword	_ZN30_INTERNAL_b4ed514c_4_k_cu_main4cuda3std6ranges3__45__cpo4nextE
	.align		8
        /*00b8*/ 	.dword	_ZN30_INTERNAL_b4ed514c_4_k_cu_main4cuda3std6ranges3__45__cpo4prevE
	.align		8
        /*00c0*/ 	.dword	_ZN30_INTERNAL_b4ed514c_4_k_cu_main4cuda3std6ranges3__45__cpo4dataE
	.align		8
        /*00c8*/ 	.dword	_ZN30_INTERNAL_b4ed514c_4_k_cu_main4cuda3std6ranges3__45__cpo5cdataE
	.align		8
        /*00d0*/ 	.dword	_ZN30_INTERNAL_b4ed514c_4_k_cu_main4cuda3std6ranges3__45__cpo4sizeE
	.align		8
        /*00d8*/ 	.dword	_ZN30_INTERNAL_b4ed514c_4_k_cu_main4cuda3std6ranges3__45__cpo5ssizeE
	.align		8
        /*00e0*/ 	.dword	_ZN30_INTERNAL_b4ed514c_4_k_cu_main4cuda3std6ranges3__45__cpo8distanceE
	.align		8
        /*00e8*/ 	.dword	_ZN30_INTERNAL_b4ed514c_4_k_cu_main6thrust24THRUST_300001_SM_1000_NS8cuda_cub3parE
	.align		8
        /*00f0*/ 	.dword	_ZN30_INTERNAL_b4ed514c_4_k_cu_main6thrust24THRUST_300001_SM_1000_NS8cuda_cub10par_nosyncE
	.align		8
        /*00f8*/ 	.dword	_ZN30_INTERNAL_b4ed514c_4_k_cu_main6thrust24THRUST_300001_SM_1000_NS6system6detail10sequential3seqE
	.align		8
        /*0100*/ 	.dword	_ZN30_INTERNAL_b4ed514c_4_k_cu_main6thrust24THRUST_300001_SM_1000_NS6system3cpp3parE
	.align		8
        /*0108*/ 	.dword	_ZN30_INTERNAL_b4ed514c_4_k_cu_main6thrust24THRUST_300001_SM_1000_NS12placeholders2_1E
	.align		8
        /*0110*/ 	.dword	_ZN30_INTERNAL_b4ed514c_4_k_cu_main6thrust24THRUST_300001_SM_1000_NS12placeholders2_2E
	.align		8
        /*0118*/ 	.dword	_ZN30_INTERNAL_b4ed514c_4_k_cu_main6thrust24THRUST_300001_SM_1000_NS12placeholders2_3E
	.align		8
        /*0120*/ 	.dword	_ZN30_INTERNAL_b4ed514c_4_k_cu_main6thrust24THRUST_300001_SM_1000_NS12placeholders2_4E
	.align		8
        /*0128*/ 	.dword	_ZN30_INTERNAL_b4ed514c_4_k_cu_main6thrust24THRUST_300001_SM_1000_NS12placeholders2_5E
	.align		8
        /*0130*/ 	.dword	_ZN30_INTERNAL_b4ed514c_4_k_cu_main6thrust24THRUST_300001_SM_1000_NS12placeholders2_6E
	.align		8
        /*0138*/ 	.dword	_ZN30_INTERNAL_b4ed514c_4_k_cu_main6thrust24THRUST_300001_SM_1000_NS12placeholders2_7E
	.align		8
        /*0140*/ 	.dword	_ZN30_INTERNAL_b4ed514c_4_k_cu_main6thrust24THRUST_300001_SM_1000_NS12placeholders2_8E
	.align		8
        /*0148*/ 	.dword	_ZN30_INTERNAL_b4ed514c_4_k_cu_main6thrust24THRUST_300001_SM_1000_NS12placeholders2_9E
	.align		8
        /*0150*/ 	.dword	_ZN30_INTERNAL_b4ed514c_4_k_cu_main6thrust24THRUST_300001_SM_1000_NS12placeholders3_10E
	.align		8
        /*0158*/ 	.dword	_ZN30_INTERNAL_b4ed514c_4_k_cu_main6thrust24THRUST_300001_SM_1000_NS3seqE
	.align		8
        /*0160*/ 	.dword	_ZN30_INTERNAL_b4ed514c_4_k_cu_main6thrust24THRUST_300001_SM_1000_NS6deviceE


//--------------------- .text._ZN3cub18CUB_300001_SM_10006detail6select23DeviceSelectSweepKernelINS2_10policy_hubIiilLb0ELNS0_10SelectImplE2EE10Policy1000EPiN6thrust24THRUST_300001_SM_1000_NS6detail15normal_iteratorINSA_10device_ptrIiEEEESF_PlNS0_13ScanTileStateIiLb1EEE7is_evenNS0_8NullTypeEiNS2_19streaming_context_tIlLb1EEELS5_2EEEvT0_T1_T2_T3_T4_T5_T6_T7_iT8_NS1_7vsmem_tE --------------------------
	.section	.text._ZN3cub18CUB_300001_SM_10006detail6select23DeviceSelectSweepKernelINS2_10policy_hubIiilLb0ELNS0_10SelectImplE2EE10Policy1000EPiN6thrust24THRUST_300001_SM_1000_NS6detail15normal_iteratorINSA_10device_ptrIiEEEESF_PlNS0_13ScanTileStateIiLb1EEE7is_evenNS0_8NullTypeEiNS2_19streaming_context_tIlLb1EEELS5_2EEEvT0_T1_T2_T3_T4_T5_T6_T7_iT8_NS1_7vsmem_tE,"ax",@progbits
	.align	128
        .global         _ZN3cub18CUB_300001_SM_10006detail6select23DeviceSelectSweepKernelINS2_10policy_hubIiilLb0ELNS0_10SelectImplE2EE10Policy1000EPiN6thrust24THRUST_300001_SM_1000_NS6detail15normal_iteratorINSA_10device_ptrIiEEEESF_PlNS0_13ScanTileStateIiLb1EEE7is_evenNS0_8NullTypeEiNS2_19streaming_context_tIlLb1EEELS5_2EEEvT0_T1_T2_T3_T4_T5_T6_T7_iT8_NS1_7vsmem_tE
        .type           _ZN3cub18CUB_300001_SM_10006detail6select23DeviceSelectSweepKernelINS2_10policy_hubIiilLb0ELNS0_10SelectImplE2EE10Policy1000EPiN6thrust24THRUST_300001_SM_1000_NS6detail15normal_iteratorINSA_10device_ptrIiEEEESF_PlNS0_13ScanTileStateIiLb1EEE7is_evenNS0_8NullTypeEiNS2_19streaming_context_tIlLb1EEELS5_2EEEvT0_T1_T2_T3_T4_T5_T6_T7_iT8_NS1_7vsmem_tE,@function
        .size           _ZN3cub18CUB_300001_SM_10006detail6select23DeviceSelectSweepKernelINS2_10policy_hubIiilLb0ELNS0_10SelectImplE2EE10Policy1000EPiN6thrust24THRUST_300001_SM_1000_NS6detail15normal_iteratorINSA_10device_ptrIiEEEESF_PlNS0_13ScanTileStateIiLb1EEE7is_evenNS0_8NullTypeEiNS2_19streaming_context_tIlLb1EEELS5_2EEEvT0_T1_T2_T3_T4_T5_T6_T7_iT8_NS1_7vsmem_tE,(.L_x_582 - _ZN3cub18CUB_300001_SM_10006detail6select23DeviceSelectSweepKernelINS2_10policy_hubIiilLb0ELNS0_10SelectImplE2EE10Policy1000EPiN6thrust24THRUST_300001_SM_1000_NS6detail15normal_iteratorINSA_10device_ptrIiEEEESF_PlNS0_13ScanTileStateIiLb1EEE7is_evenNS0_8NullTypeEiNS2_19streaming_context_tIlLb1EEELS5_2EEEvT0_T1_T2_T3_T4_T5_T6_T7_iT8_NS1_7vsmem_tE)
        .other          _ZN3cub18CUB_300001_SM_10006detail6select23DeviceSelectSweepKernelINS2_10policy_hubIiilLb0ELNS0_10SelectImplE2EE10Policy1000EPiN6thrust24THRUST_300001_SM_1000_NS6detail15normal_iteratorINSA_10device_ptrIiEEEESF_PlNS0_13ScanTileStateIiLb1EEE7is_evenNS0_8NullTypeEiNS2_19streaming_context_tIlLb1EEELS5_2EEEvT0_T1_T2_T3_T4_T5_T6_T7_iT8_NS1_7vsmem_tE,@"STO_CUDA_ENTRY STV_DEFAULT"
_ZN3cub18CUB_300001_SM_10006detail6select23DeviceSelectSweepKernelINS2_10policy_hubIiilLb0ELNS0_10SelectImplE2EE10Policy1000EPiN6thrust24THRUST_300001_SM_1000_NS6detail15normal_iteratorINSA_10device_ptrIiEEEESF_PlNS0_13ScanTileStateIiLb1EEE7is_evenNS0_8NullTypeEiNS2_19streaming_context_tIlLb1EEELS5_2EEEvT0_T1_T2_T3_T4_T5_T6_T7_iT8_NS1_7vsmem_tE:
.text._ZN3cub18CUB_300001_SM_10006detail6select23DeviceSelectSweepKernelINS2_10policy_hubIiilLb0ELNS0_10SelectImplE2EE10Policy1000EPiN6thrust24THRUST_300001_SM_1000_NS6detail15normal_iteratorINSA_10device_ptrIiEEEESF_PlNS0_13ScanTileStateIiLb1EEE7is_evenNS0_8NullTypeEiNS2_19streaming_context_tIlLb1EEELS5_2EEEvT0_T1_T2_T3_T4_T5_T6_T7_iT8_NS1_7vsmem_tE:
[----:B------:R-:W-:Y:S08]  /*0000*/  LDC R1, c[0x0][0x37c] ;  /* 0x0000df00ff017b82 */ /* 0x000ff00000000800 */
[----:B------:R-:W-:Y:S01]  /*0010*/  S2UR UR4, SR_CTAID.X ;  /* 0x00000000000479c3 */ /* 0x000fe20000002500 */
[----:B------:R-:W0:Y:S01]  /*0020*/  LDCU UR5, c[0x0][0x374] ;  /* 0x00006e80ff0577ac */ /* 0x000e220008000800 */
[----:B------:R-:W1:Y:S06]  /*0030*/  LDCU UR7, c[0x0][0x3b0] ;  /* 0x00007600ff0777ac */ /* 0x000e6c0008000800 */
[----:B------:R-:W0:Y:S01]  /*0040*/  S2UR UR6, SR_CTAID.Y ;  /* 0x00000000000679c3 */ /* 0x000e220000002600 */
[----:B------:R-:W2:Y:S01]  /*0050*/  LDCU.64 UR8, c[0x0][0x358] ;  /* 0x00006b00ff0877ac */ /* 0x000ea20008000a00 */
[----:B0-----:R-:W-:-:S02]  /*0060*/  UIMAD UR4, UR4, UR5, UR6 ;  /* 0x00000005040472a4 */ /* 0x001fc4000f8e0206 */
[----:B-1----:R-:W-:Y:S02]  /*0070*/  UIADD3 UR5, UPT, UPT, UR7, -0x1, URZ ;  /* 0xffffffff07057890 */ /* 0x002fe4000fffe0ff */
[----:B------:R-:W-:Y:S02]  /*0080*/  UIMAD UR7, UR4, 0x1340, URZ ;  /* 0x00001340040778a4 */ /* 0x000fe4000f8e02ff */
[----:B------:R-:W-:Y:S02]  /*0090*/  UISETP.GE.AND UP0, UPT, UR4, UR5, UPT ;  /* 0x000000050400728c */ /* 0x000fe4000bf06270 */
[----:B------:R-:W-:-:S07]  /*00a0*/  IMAD.U32 R44, RZ, RZ, UR4 ;  /* 0x00000004ff2c7e24 */ /* 0x000fce000f8e00ff */
[----:B--2---:R-:W-:Y:S05]  /*00b0*/  BRA.U UP0, `(.L_x_0) ;  /* 0x0000006900d07547 */ /* 0x004fea000b800000 */
[----:B------:R-:W-:-:S13]  /*00c0*/  ISETP.NE.AND P0, PT, R44, RZ, PT ;  /* 0x000000ff2c00720c */ /* 0x000fda0003f05270 */
[----:B------:R-:W-:Y:S05]  /*00d0*/  @P0 BRA `(.L_x_1) ;  /* 0x0000002c007c0947 */ /* 0x000fea0003800000 */
[----:B------:R-:W0:Y:S01]  /*00e0*/  S2R R0, SR_TID.X ;  /* 0x0000000000007919 */ /* 0x000e220000002100 */
[----:B------:R-:W1:Y:S01]  /*00f0*/  LDC.64 R24, c[0x0][0x3c8] ;  /* 0x0000f200ff187b82 */ /* 0x000e620000000a00 */
[----:B------:R-:W2:Y:S01]  /*0100*/  LDCU.U8 UR6, c[0x0][0x3b8] ;  /* 0x00007700ff0677ac */ /* 0x000ea20008000000 */
[----:B------:R-:W3:Y:S01]  /*0110*/  LDCU.64 UR4, c[0x0][0x380] ;  /* 0x00007000ff0477ac */ /* 0x000ee20008000a00 */
[----:B------:R-:W4:Y:S01]  /*0120*/  LDCU.64 UR10, c[0x0][0x388] ;  /* 0x00007100ff0a77ac */ /* 0x000f220008000a00 */
[----:B--2---:R-:W-:-:S04]  /*0130*/  ISETP.NE.AND P0, PT, RZ, UR6, PT ;  /* 0x00000006ff007c0c */ /* 0x004fc8000bf05270 */
[----:B-1----:R-:W-:Y:S02]  /*0140*/  SEL R2, R24, RZ, !P0 ;  /* 0x000000ff18027207 */ /* 0x002fe40004000000 */
[----:B------:R-:W-:Y:S01]  /*0150*/  SEL R3, R25, RZ, !P0 ;  /* 0x000000ff19037207 */ /* 0x000fe20004000000 */
[----:B0-----:R-:W-:-:S05]  /*0160*/  IMAD R47, R0, 0xe, RZ ;  /* 0x0000000e002f7824 */ /* 0x001fca00078e02ff */
[----:B------:R-:W-:-:S04]  /*0170*/  IADD3 R2, P0, P1, R47, UR7, R2 ;  /* 0x000000072f027c10 */ /* 0x000fc8000f91e002 */
[----:B------:R-:W-:Y:S01]  /*0180*/  IADD3.X R3, PT, PT, RZ, R3, RZ, P0, P1 ;  /* 0x00000003ff037210 */ /* 0x000fe200007e24ff */
[----:B------:R-:W-:-:S03]  /*0190*/  IMAD.SHL.U32 R26, R2, 0x4, RZ ;  /* 0x00000004021a7824 */ /* 0x000fc600078e00ff */
[----:B------:R-:W-:Y:S02]  /*01a0*/  SHF.L.U64.HI R2, R2, 0x2, R3 ;  /* 0x0000000202027819 */ /* 0x000fe40000010203 */
[C---:B---3--:R-:W-:Y:S02]  /*01b0*/  IADD3 R12, P0, PT, R26.reuse, UR4, RZ ;  /* 0x000000041a0c7c10 */ /* 0x048fe4000ff1e0ff */
[----:B----4-:R-:W-:Y:S02]  /*01c0*/  IADD3 R26, P1, PT, R26, UR10, RZ ;  /* 0x0000000a1a1a7c10 */ /* 0x010fe4000ff3e0ff */
[C---:B------:R-:W-:Y:S02]  /*01d0*/  IADD3.X R13, PT, PT, R2.reuse, UR5, RZ, P0, !PT ;  /* 0x00000005020d7c10 */ /* 0x040fe400087fe4ff */
[----:B------:R-:W-:-:S03]  /*01e0*/  IADD3.X R27, PT, PT, R2, UR11, RZ, P1, !PT ;  /* 0x0000000b021b7c10 */ /* 0x000fc60008ffe4ff */
[----:B------:R-:W2:Y:S04]  /*01f0*/  LDG.E R19, desc[UR8][R12.64] ;  /* 0x000000080c137981 */ /* 0x000ea8000c1e1900 */
[----:B------:R-:W3:Y:S04]  /*0200*/  LDG.E R18, desc[UR8][R12.64+0x4] ;  /* 0x000004080c127981 */ /* 0x000ee8000c1e1900 */
[----:B------:R-:W4:Y:S04]  /*0210*/  LDG.E R17, desc[UR8][R12.64+0x8] ;  /* 0x000008080c117981 */ /* 0x000f28000c1e1900 */
[----:B------:R-:W5:Y:S04]  /*0220*/  LDG.E R16, desc[UR8][R12.64+0xc] ;  /* 0x00000c080c107981 */ /* 0x000f68000c1e1900 */
        /* <DEDUP_REMOVED lines=9> */
[----:B------:R0:W5:Y:S01]  /*02c0*/  LDG.E R2, desc[UR8][R12.64+0x34] ;  /* 0x000034080c027981 */ /* 0x000162000c1e1900 */
[----:B------:R-:W-:Y:S06]  /*02d0*/  BAR.SYNC.DEFER_BLOCKING 0x0 ;  /* 0x0000000000007b1d */ /* 0x000fec0000010000 */
[----:B------:R-:W2:Y:S04]  /*02e0*/  LDG.E R14, desc[UR8][R26.64] ;  /* 0x000000081a0e7981 */ /* 0x000ea8000c1e1900 */
[----:B------:R-:W3:Y:S04]  /*02f0*/  LDG.E R15, desc[UR8][R26.64+0x4] ;  /* 0x000004081a0f7981 */ /* 0x000ee8000c1e1900 */
[----:B------:R-:W0:Y:S04]  /*0300*/  LDG.E R21, desc[UR8][R26.64+0xc] ;  /* 0x00000c081a157981 */ /* 0x000e28000c1e1900 */
        /* <DEDUP_REMOVED lines=11> */
[----:B------:R-:W1:Y:S01]  /*03c0*/  S2UR UR5, SR_CgaCtaId ;  /* 0x00000000000579c3 */ /* 0x000e620000008800 */
[----:B------:R-:W-:-:S02]  /*03d0*/  UMOV UR4, 0x400 ;  /* 0x0000040000047882 */ /* 0x000fc40000000000 */
[----:B-1----:R-:W-:-:S05]  /*03e0*/  ULEA UR4, UR5, UR4, 0x18 ;  /* 0x0000000405047291 */ /* 0x002fca000f8ec0ff */
[----:B------:R-:W-:Y:S01]  /*03f0*/  BAR.SYNC.DEFER_BLOCKING 0x0 ;  /* 0x0000000000007b1d */ /* 0x000fe20000010000 */
[----:B--2---:R-:W-:Y:S02]  /*0400*/  LOP3.LUT R44, R14, 0x1, RZ, 0xc0, !PT ;  /* 0x000000010e2c7812 */ /* 0x004fe400078ec0ff */
[----:B---3--:R-:W-:Y:S02]  /*0410*/  LOP3.LUT R14, R15, 0x1, RZ, 0xc0, !PT ;  /* 0x000000010f0e7812 */ /* 0x008fe400078ec0ff */
[C---:B------:R-:W-:Y:S02]  /*0420*/  ISETP.NE.AND P0, PT, R44.reuse, RZ, PT ;  /* 0x000000ff2c00720c */ /* 0x040fe40003f05270 */
[----:B0-----:R-:W-:Y:S02]  /*0430*/  LOP3.LUT R13, R21, 0x1, RZ, 0xc0, !PT ;  /* 0x00000001150d7812 */ /* 0x001fe400078ec0ff */
[----:B------:R-:W-:Y:S02]  /*0440*/  LOP3.LUT R44, R44, 0x1, RZ, 0x3c, !PT ;  /* 0x000000012c2c7812 */ /* 0x000fe400078e3cff */
[----:B----4-:R-:W-:-:S02]  /*0450*/  LOP3.LUT R15, R20, 0x1, RZ, 0xc0, !PT ;  /* 0x00000001140f7812 */ /* 0x010fc400078ec0ff */
[----:B------:R-:W-:Y:S02]  /*0460*/  LOP3.LUT R21, R14, 0x1, RZ, 0x3c, !PT ;  /* 0x000000010e157812 */ /* 0x000fe400078e3cff */
[----:B-----5:R-:W-:Y:S02]  /*0470*/  LOP3.LUT R12, R22, 0x1, RZ, 0xc0, !PT ;  /* 0x00000001160c7812 */ /* 0x020fe400078ec0ff */
[----:B------:R-:W-:Y:S01]  /*0480*/  LOP3.LUT R22, R15, 0x1, RZ, 0x3c, !PT ;  /* 0x000000010f167812 */ /* 0x000fe200078e3cff */
[----:B------:R-:W-:Y:S01]  /*0490*/  IMAD.IADD R23, R44, 0x1, R21 ;  /* 0x000000012c177824 */ /* 0x000fe200078e0215 */
[----:B------:R-:W-:Y:S02]  /*04a0*/  LOP3.LUT R50, R50, 0x1, RZ, 0xc0, !PT ;  /* 0x0000000132327812 */ /* 0x000fe400078ec0ff */
[----:B------:R-:W-:Y:S01]  /*04b0*/  LOP3.LUT R26, R13, 0x1, RZ, 0x3c, !PT ;  /* 0x000000010d1a7812 */ /* 0x000fe200078e3cff */
[----:B------:R-:W-:Y:S01]  /*04c0*/  IMAD.IADD R28, R22, 0x1, R23 ;  /* 0x00000001161c7824 */ /* 0x000fe200078e0217 */
[----:B------:R-:W-:-:S02]  /*04d0*/  LOP3.LUT R48, R48, 0x1, RZ, 0xc0, !PT ;  /* 0x0000000130307812 */ /* 0x000fc400078ec0ff */
[----:B------:R-:W-:Y:S02]  /*04e0*/  LOP3.LUT R27, R12, 0x1, RZ, 0x3c, !PT ;  /* 0x000000010c1b7812 */ /* 0x000fe400078e3cff */
[----:B------:R-:W-:Y:S02]  /*04f0*/  LOP3.LUT R29, R29, 0x1, RZ, 0xc0, !PT ;  /* 0x000000011d1d7812 */ /* 0x000fe400078ec0ff */
[----:B------:R-:W-:Y:S02]  /*0500*/  LOP3.LUT R30, R50, 0x1, RZ, 0x3c, !PT ;  /* 0x00000001321e7812 */ /* 0x000fe400078e3cff */
[----:B------:R-:W-:Y:S02]  /*0510*/  LOP3.LUT R31, R48, 0x1, RZ, 0x3c, !PT ;  /* 0x00000001301f7812 */ /* 0x000fe400078e3cff */
[----:B------:R-:W-:Y:S02]  /*0520*/  IADD3 R20, PT, PT, R27, R26, R28 ;  /* 0x0000001a1b147210 */ /* 0x000fe40007ffe01c */
[----:B------:R-:W-:-:S02]  /*0530*/  LOP3.LUT R32, R32, 0x1, RZ, 0xc0, !PT ;  /* 0x0000000120207812 */ /* 0x000fc400078ec0ff */
[----:B------:R-:W-:Y:S02]  /*0540*/  LOP3.LUT R34, R29, 0x1, RZ, 0x3c, !PT ;  /* 0x000000011d227812 */ /* 0x000fe400078e3cff */
[----:B------:R-:W-:Y:S02]  /*0550*/  IADD3 R41, PT, PT, R31, R30, R20 ;  /* 0x0000001e1f297210 */ /* 0x000fe40007ffe014 */
[----:B------:R-:W-:Y:S02]  /*0560*/  LOP3.LUT R37, R32, 0x1, RZ, 0x3c, !PT ;  /* 0x0000000120257812 */ /* 0x000fe400078e3cff */
        /* <DEDUP_REMOVED lines=12> */
[----:B------:R-:W-:Y:S02]  /*0630*/  IADD3 R49, PT, PT, R20, R45, R46 ;  /* 0x0000002d14317210 */ /* 0x000fe40007ffe02e */
[----:B------:R-:W-:-:S05]  /*0640*/  LOP3.LUT R46, R43, 0x1, RZ, 0x3c, !PT ;  /* 0x000000012b2e7812 */ /* 0x000fca00078e3cff */
[----:B------:R-:W-:-:S05]  /*0650*/  IMAD.IADD R46, R46, 0x1, R49 ;  /* 0x000000012e2e7824 */ /* 0x000fca00078e0231 */
[----:B------:R-:W0:Y:S02]  /*0660*/  SHFL.UP P1, R49, R46, 0x1, RZ ;  /* 0x042000002e317989 */ /* 0x000e2400000200ff */
[----:B0-----:R-:W-:Y:S01]  /*0670*/  @P1 IMAD.IADD R49, R46, 0x1, R49 ;  /* 0x000000012e311824 */ /* 0x001fe200078e0231 */
[----:B------:R-:W-:-:S04]  /*0680*/  ISETP.NE.AND P1, PT, R14, RZ, PT ;  /* 0x000000ff0e00720c */ /* 0x000fc80003f25270 */
[----:B------:R-:W0:Y:S02]  /*0690*/  SHFL.UP P2, R14, R49, 0x2, RZ ;  /* 0x04400000310e7989 */ /* 0x000e2400000400ff */
[----:B0-----:R-:W-:-:S05]  /*06a0*/  @P2 IMAD.IADD R14, R49, 0x1, R14 ;  /* 0x00000001310e2824 */ /* 0x001fca00078e020e */
[----:B------:R-:W0:Y:S02]  /*06b0*/  SHFL.UP P2, R53, R14, 0x4, RZ ;  /* 0x048000000e357989 */ /* 0x000e2400000400ff */
[----:B0-----:R-:W-:-:S05]  /*06c0*/  @P2 IMAD.IADD R53, R14, 0x1, R53 ;  /* 0x000000010e352824 */ /* 0x001fca00078e0235 */
[----:B------:R-:W0:Y:S01]  /*06d0*/  SHFL.UP P2, R52, R53, 0x8, RZ ;  /* 0x0500000035347989 */ /* 0x000e2200000400ff */
[----:B------:R-:W1:Y:S01]  /*06e0*/  S2R R14, SR_LANEID ;  /* 0x00000000000e7919 */ /* 0x000e620000000000 */
[----:B0-----:R-:W-:-:S05]  /*06f0*/  @P2 IMAD.IADD R52, R53, 0x1, R52 ;  /* 0x0000000135342824 */ /* 0x001fca00078e0234 */
[----:B------:R-:W0:Y:S01]  /*0700*/  SHFL.UP P4, R51, R52, 0x10, RZ ;  /* 0x0600000034337989 */ /* 0x000e2200000800ff */
[----:B-1----:R-:W-:Y:S02]  /*0710*/  ISETP.NE.AND P2, PT, R14, 0x1f, PT ;  /* 0x0000001f0e00780c */ /* 0x002fe40003f45270 */
[----:B------:R-:W-:-:S11]  /*0720*/  ISETP.NE.AND P5, PT, R13, RZ, PT ;  /* 0x000000ff0d00720c */ /* 0x000fd60003fa5270 */
[----:B------:R-:W-:Y:S01]  /*0730*/  @!P2 SHF.R.U32.HI R13, RZ, 0x3, R0 ;  /* 0x00000003ff0da819 */ /* 0x000fe20000011600 */
[----:B0-----:R-:W-:-:S03]  /*0740*/  @P4 IMAD.IADD R51, R52, 0x1, R51 ;  /* 0x0000000134334824 */ /* 0x001fc600078e0233 */
[----:B------:R-:W-:-:S05]  /*0750*/  @!P2 LOP3.LUT R53, R13, 0x7c, RZ, 0xc0, !PT ;  /* 0x0000007c0d35a812 */ /* 0x000fca00078ec0ff */
[----:B------:R-:W-:Y:S01]  /*0760*/  @!P2 STS [R53+UR4], R51 ;  /* 0x000000333500a988 */ /* 0x000fe20008000804 */
[----:B------:R-:W-:Y:S01]  /*0770*/  BAR.SYNC.DEFER_BLOCKING 0x0 ;  /* 0x0000000000007b1d */ /* 0x000fe20000010000 */
[----:B------:R-:W-:Y:S02]  /*0780*/  ISETP.NE.AND P6, PT, R15, RZ, PT ;  /* 0x000000ff0f00720c */ /* 0x000fe40003fc5270 */
[----:B------:R-:W-:Y:S02]  /*0790*/  ISETP.NE.AND P3, PT, R14, RZ, PT ;  /* 0x000000ff0e00720c */ /* 0x000fe40003f65270 */
[----:B------:R-:W-:Y:S02]  /*07a0*/  ISETP.NE.AND P4, PT, R12, RZ, PT ;  /* 0x000000ff0c00720c */ /* 0x000fe40003f85270 */
[----:B------:R-:W0:Y:S01]  /*07b0*/  LDS.128 R12, [UR4] ;  /* 0x00000004ff0c7984 */ /* 0x000e220008000c00 */
[----:B------:R-:W-:Y:S01]  /*07c0*/  IMAD.IADD R49, R51, 0x1, -R46 ;  /* 0x0000000133317824 */ /* 0x000fe200078e0a2e */
[----:B------:R-:W-:-:S04]  /*07d0*/  SHF.R.U32.HI R46, RZ, 0x5, R0 ;  /* 0x00000005ff2e7819 */ /* 0x000fc80000011600 */
[----:B------:R-:W-:Y:S02]  /*07e0*/  ISETP.NE.AND P2, PT, R46, 0x2, PT ;  /* 0x000000022e00780c */ /* 0x000fe40003f45270 */
[----:B------:R-:W-:Y:S02]  /*07f0*/  SEL R49, R49, RZ, P3 ;  /* 0x000000ff31317207 */ /* 0x000fe40001800000 */
[----:B------:R-:W-:Y:S01]  /*0800*/  ISETP.NE.AND P3, PT, R50, RZ, PT ;  /* 0x000000ff3200720c */ /* 0x000fe20003f65270 */
[----:B0-----:R-:W-:-:S04]  /*0810*/  IMAD.IADD R13, R12, 0x1, R13 ;  /* 0x000000010c0d7824 */ /* 0x001fc800078e020d */
[----:B------:R-:W-:Y:S01]  /*0820*/  IMAD.IADD R14, R14, 0x1, R13 ;  /* 0x000000010e0e7824 */ /* 0x000fe200078e020d */
[----:B------:R-:W-:Y:S02]  /*0830*/  SEL R12, R13, R12, !P2 ;  /* 0x0000000c0d0c7207 */ /* 0x000fe40005000000 */
[----:B------:R-:W-:Y:S01]  /*0840*/  ISETP.NE.AND P2, PT, R46, 0x3, PT ;  /* 0x000000032e00780c */ /* 0x000fe20003f45270 */
[----:B------:R-:W-:-:S03]  /*0850*/  IMAD.IADD R51, R15, 0x1, R14 ;  /* 0x000000010f337824 */ /* 0x000fc600078e020e */
[----:B------:R-:W-:Y:S02]  /*0860*/  SEL R50, R14, R12, !P2 ;  /* 0x0000000c0e327207 */ /* 0x000fe40005000000 */
[----:B------:R-:W0:Y:S01]  /*0870*/  LDS.128 R12, [UR4+0x10] ;  /* 0x00001004ff0c7984 */ /* 0x000e220008000c00 */
[----:B------:R-:W-:-:S04]  /*0880*/  ISETP.NE.AND P2, PT, R46, 0x4, PT ;  /* 0x000000042e00780c */ /* 0x000fc80003f45270 */
[C---:B------:R-:W-:Y:S02]  /*0890*/  SEL R50, R51.reuse, R50, !P2 ;  /* 0x0000003233327207 */ /* 0x040fe40005000000 */
[----:B------:R-:W-:Y:S01]  /*08a0*/  ISETP.NE.AND P2, PT, R46, 0x5, PT ;  /* 0x000000052e00780c */ /* 0x000fe20003f45270 */
[----:B0-----:R-:W-:-:S04]  /*08b0*/  IMAD.IADD R12, R51, 0x1, R12 ;  /* 0x00000001330c7824 */ /* 0x001fc800078e020c */
[----:B------:R-:W-:Y:S01]  /*08c0*/  IMAD.IADD R13, R13, 0x1, R12 ;  /* 0x000000010d0d7824 */ /* 0x000fe200078e020c */
[----:B------:R-:W-:Y:S02]  /*08d0*/  SEL R50, R12, R50, !P2 ;  /* 0x000000320c327207 */ /* 0x000fe40005000000 */
[----:B------:R-:W-:Y:S01]  /*08e0*/  ISETP.NE.AND P2, PT, R46, 0x6, PT ;  /* 0x000000062e00780c */ /* 0x000fe20003f45270 */
[----:B------:R-:W-:-:S03]  /*08f0*/  IMAD.IADD R14, R14, 0x1, R13 ;  /* 0x000000010e0e7824 */ /* 0x000fc600078e020d */
        /* <DEDUP_REMOVED lines=11> */
[----:B------:R-:W-:-:S04]  /*09b0*/  ISETP.NE.AND P2, PT, R46, 0xa, PT ;  /* 0x0000000a2e00780c */ /* 0x000fc80003f45270 */
[----:B------:R-:W-:Y:S02]  /*09c0*/  SEL R50, R13, R50, !P2 ;  /* 0x000000320d327207 */ /* 0x000fe40005000000 */
[----:B------:R-:W-:Y:S01]  /*09d0*/  ISETP.GE.U32.AND P2, PT, R0, 0x20, PT ;  /* 0x000000200000780c */ /* 0x000fe20003f46070 */
[----:B------:R-:W-:-:S03]  /*09e0*/  IMAD.IADD R13, R14, 0x1, R13 ;  /* 0x000000010e0d7824 */ /* 0x000fc600078e020d */
[----:B------:R-:W-:-:S05]  /*09f0*/  SEL R12, R50, RZ, P2 ;  /* 0x000000ff320c7207 */ /* 0x000fca0001000000 */
[----:B------:R-:W-:Y:S01]  /*0a00*/  IMAD.IADD R12, R12, 0x1, R49 ;  /* 0x000000010c0c7824 */ /* 0x000fe200078e0231 */
[----:B------:R-:W-:-:S03]  /*0a10*/  IADD3 R49, PT, PT, -R13, 0x1340, RZ ;  /* 0x000013400d317810 */ /* 0x000fc60007ffe1ff */
[C---:B------:R-:W-:Y:S01]  /*0a20*/  IMAD.IADD R46, R47.reuse, 0x1, -R12 ;  /* 0x000000012f2e7824 */ /* 0x040fe200078e0a0c */
[----:B------:R-:W-:Y:S01]  /*0a30*/  IADD3 R14, PT, PT, R47, -R12, -R44 ;  /* 0x8000000c2f0e7210 */ /* 0x000fe20007ffe82c */
[----:B------:R-:W-:-:S04]  /*0a40*/  IMAD.IADD R15, R12, 0x1, R49 ;  /* 0x000000010c0f7824 */ /* 0x000fc800078e0231 */
[----:B------:R-:W-:Y:S01]  /*0a50*/  VIADD R14, R14, 0x1 ;  /* 0x000000010e0e7836 */ /* 0x000fe20000000000 */
[----:B------:R-:W-:Y:S01]  /*0a60*/  SEL R46, R15, R46, !P0 ;  /* 0x0000002e0f2e7207 */ /* 0x000fe20004000000 */
[----:B------:R-:W-:Y:S01]  /*0a70*/  IMAD.IADD R15, R44, 0x1, R15 ;  /* 0x000000012c0f7824 */ /* 0x000fe200078e020f */
[----:B------:R-:W-:Y:S02]  /*0a80*/  ISETP.NE.AND P0, PT, R29, RZ, PT ;  /* 0x000000ff1d00720c */ /* 0x000fe40003f05270 */
[--C-:B------:R-:W-:Y:S01]  /*0a90*/  IADD3 R29, PT, PT, R47, -R23, -R12.reuse ;  /* 0x800000172f1d7210 */ /* 0x100fe20007ffe80c */
[----:B------:R-:W-:Y:S01]  /*0aa0*/  IMAD.IADD R28, R28, 0x1, R12 ;  /* 0x000000011c1c7824 */ /* 0x000fe200078e020c */
[----:B------:R-:W-:Y:S01]  /*0ab0*/  SEL R23, R15, R14, !P1 ;  /* 0x0000000e0f177207 */ /* 0x000fe20004800000 */
[----:B------:R-:W-:Y:S02]  /*0ac0*/  IMAD.IADD R15, R21, 0x1, R15 ;  /* 0x00000001150f7824 */ /* 0x000fe400078e020f */
[----:B------:R-:W-:-:S02]  /*0ad0*/  VIADD R21, R29, 0x2 ;  /* 0x000000021d157836 */ /* 0x000fc40000000000 */
[----:B------:R-:W-:Y:S02]  /*0ae0*/  IMAD.IADD R14, R26, 0x1, R28 ;  /* 0x000000011a0e7824 */ /* 0x000fe400078e021c */
[----:B------:R-:W-:Y:S01]  /*0af0*/  IMAD.IADD R29, R22, 0x1, R15 ;  /* 0x00000001161d7824 */ /* 0x000fe200078e020f */
[----:B------:R-:W-:Y:S02]  /*0b00*/  SEL R21, R15, R21, !P6 ;  /* 0x000000150f157207 */ /* 0x000fe40007000000 */
[C---:B------:R-:W-:Y:S01]  /*0b10*/  IADD3 R22, PT, PT, R47.reuse, 0x4, -R14 ;  /* 0x000000042f167810 */ /* 0x040fe20007ffe80e */
[----:B------:R-:W-:Y:S01]  /*0b20*/  IMAD.IADD R15, R26, 0x1, R29 ;  /* 0x000000011a0f7824 */ /* 0x000fe200078e021d */
[----:B------:R-:W-:Y:S01]  /*0b30*/  IADD3 R28, PT, PT, R47, 0x3, -R28 ;  /* 0x000000032f1c7810 */ /* 0x000fe20007ffe81c */
[----:B------:R-:W-:-:S03]  /*0b40*/  IMAD.IADD R14, R27, 0x1, R14 ;  /* 0x000000011b0e7824 */ /* 0x000fc600078e020e */
[----:B------:R-:W-:Y:S01]  /*0b50*/  SEL R22, R15, R22, !P4 ;  /* 0x000000160f167207 */ /* 0x000fe20006000000 */
[----:B------:R-:W-:Y:S01]  /*0b60*/  IMAD.IADD R15, R27, 0x1, R15 ;  /* 0x000000011b0f7824 */ /* 0x000fe200078e020f */
[----:B------:R-:W-:Y:S02]  /*0b70*/  ISETP.NE.AND P4, PT, R0, RZ, PT ;  /* 0x000000ff0000720c */ /* 0x000fe40003f85270 */
[----:B------:R-:W-:Y:S01]  /*0b80*/  SEL R26, R29, R28, !P5 ;  /* 0x0000001c1d1a7207 */ /* 0x000fe20006800000 */
[C-C-:B------:R-:W-:Y:S01]  /*0b90*/  IMAD.IADD R28, R30.reuse, 0x1, R14.reuse ;  /* 0x000000011e1c7824 */ /* 0x140fe200078e020e */
[----:B------:R-:W-:Y:S01]  /*0ba0*/  IADD3 R27, PT, PT, R47, 0x5, -R14 ;  /* 0x000000052f1b7810 */ /* 0x000fe20007ffe80e */
[----:B------:R-:W-:Y:S01]  /*0bb0*/  IMAD.IADD R30, R30, 0x1, R15 ;  /* 0x000000011e1e7824 */ /* 0x000fe200078e020f */
[----:B------:R-:W-:Y:S02]  /*0bc0*/  ISETP.NE.AND P2, PT, R48, RZ, PT ;  /* 0x000000ff3000720c */ /* 0x000fe40003f45270 */
[----:B------:R-:W-:-:S02]  /*0bd0*/  SEL R27, R15, R27, !P3 ;  /* 0x0000001b0f1b7207 */ /* 0x000fc40005800000 */
[C---:B------:R-:W-:Y:S02]  /*0be0*/  IADD3 R14, PT, PT, R47.reuse, 0x6, -R28 ;  /* 0x000000062f0e7810 */ /* 0x040fe40007ffe81c */
[----:B------:R-:W-:Y:S02]  /*0bf0*/  IADD3 R15, PT, PT, R47, -R28, -R31 ;  /* 0x8000001c2f0f7210 */ /* 0x000fe40007ffe81f */
[----:B------:R-:W-:-:S03]  /*0c00*/  SEL R28, R30, R14, !P2 ;  /* 0x0000000e1e1c7207 */ /* 0x000fc60005000000 */
[----:B------:R-:W-:Y:S02]  /*0c10*/  VIADD R29, R15, 0x7 ;  /* 0x000000070f1d7836 */ /* 0x000fe40000000000 */
[----:B------:R-:W0:Y:S01]  /*0c20*/  @!P4 LDC.64 R14, c[0x0][0x3a0] ;  /* 0x0000e800ff0ecb82 */ /* 0x000e220000000a00 */
[----:B------:R-:W-:Y:S02]  /*0c30*/  IMAD.IADD R30, R31, 0x1, R30 ;  /* 0x000000011f1e7824 */ /* 0x000fe400078e021e */
[--C-:B------:R-:W-:Y:S01]  /*0c40*/  IMAD.IADD R42, R42, 0x1, R12.reuse ;  /* 0x000000012a2a7824 */ /* 0x100fe200078e020c */
[----:B------:R-:W-:Y:S02]  /*0c50*/  IADD3 R12, PT, PT, R47, -R38, -R12 ;  /* 0x800000262f0c7210 */ /* 0x000fe40007ffe80c */
[----:B------:R-:W-:Y:S01]  /*0c60*/  SEL R29, R30, R29, !P0 ;  /* 0x0000001d1e1d7207 */ /* 0x000fe20004000000 */
[----:B------:R-:W-:Y:S01]  /*0c70*/  IMAD.IADD R30, R34, 0x1, R30 ;  /* 0x00000001221e7824 */ /* 0x000fe200078e021e */
[----:B------:R-:W-:Y:S01]  /*0c80*/  ISETP.NE.AND P1, PT, R32, RZ, PT ;  /* 0x000000ff2000720c */ /* 0x000fe20003f25270 */
[----:B------:R-:W-:-:S05]  /*0c90*/  VIADD R12, R12, 0x8 ;  /* 0x000000080c0c7836 */ /* 0x000fca0000000000 */
[----:B------:R-:W-:Y:S01]  /*0ca0*/  SEL R31, R30, R12, !P1 ;  /* 0x0000000c1e1f7207 */ /* 0x000fe20004800000 */
[----:B------:R-:W-:Y:S01]  /*0cb0*/  @!P4 IMAD.MOV.U32 R12, RZ, RZ, 0x65 ;  /* 0x00000065ff0cc424 */ /* 0x000fe200078e00ff */
[----:B------:R-:W-:Y:S01]  /*0cc0*/  ISETP.NE.AND P3, PT, R36, RZ, PT ;  /* 0x000000ff2400720c */ /* 0x000fe20003f65270 */
[C---:B------:R-:W-:Y:S02]  /*0cd0*/  IMAD.IADD R36, R40.reuse, 0x1, R42 ;  /* 0x0000000128247824 */ /* 0x040fe400078e022a */
[----:B------:R-:W-:Y:S01]  /*0ce0*/  IMAD.IADD R37, R37, 0x1, R30 ;  /* 0x0000000125257824 */ /* 0x000fe200078e021e */
[----:B0-----:R0:W-:Y:S01]  /*0cf0*/  @!P4 ST.E.64.STRONG.GPU desc[UR8][R14.64+0x100], R12 ;  /* 0x0001000c0e00c985 */ /* 0x0011e2000c10fb08 */
[----:B------:R-:W-:Y:S01]  /*0d00*/  IMAD.IADD R34, R41, 0x1, R36 ;  /* 0x0000000129227824 */ /* 0x000fe200078e0224 */
[----:B------:R-:W-:Y:S01]  /*0d10*/  ISETP.NE.AND P0, PT, R43, RZ, PT ;  /* 0x000000ff2b00720c */ /* 0x000fe20003f05270 */
[----:B------:R-:W-:Y:S02]  /*0d20*/  IMAD.IADD R40, R40, 0x1, R37 ;  /* 0x0000000128287824 */ /* 0x000fe400078e0225 */
[----:B------:R-:W-:Y:S01]  /*0d30*/  IMAD.IADD R38, R45, 0x1, R34 ;  /* 0x000000012d267824 */ /* 0x000fe200078e0222 */
[----:B------:R-:W-:Y:S01]  /*0d40*/  ISETP.NE.AND P6, PT, R33, RZ, PT ;  /* 0x000000ff2100720c */ /* 0x000fe20003fc5270 */
[----:B------:R-:W-:-:S03]  /*0d50*/  IMAD.IADD R41, R41, 0x1, R40 ;  /* 0x0000000129297824 */ /* 0x000fc600078e0228 */
[C---:B------:R-:W-:Y:S02]  /*0d60*/  IADD3 R33, PT, PT, R47.reuse, 0xc, -R38 ;  /* 0x0000000c2f217810 */ /* 0x040fe40007ffe826 */
[----:B------:R-:W-:Y:S01]  /*0d70*/  IADD3 R38, PT, PT, R47, -R38, -R20 ;  /* 0x800000262f267210 */ /* 0x000fe20007ffe814 */
[----:B------:R-:W-:Y:S01]  /*0d80*/  IMAD.IADD R45, R45, 0x1, R41 ;  /* 0x000000012d2d7824 */ /* 0x000fe200078e0229 */
[----:B------:R-:W-:Y:S01]  /*0d90*/  LEA R46, R46, UR4, 0x2 ;  /* 0x000000042e2e7c11 */ /* 0x000fe2000f8e10ff */
[----:B------:R-:W-:Y:S01]  /*0da0*/  BAR.SYNC.DEFER_BLOCKING 0x0 ;  /* 0x0000000000007b1d */ /* 0x000fe20000010000 */
[----:B------:R-:W-:Y:S01]  /*0db0*/  IADD3 R32, PT, PT, R47, 0x9, -R42 ;  /* 0x000000092f207810 */ /* 0x000fe20007ffe82a */
[----:B------:R-:W-:Y:S01]  /*0dc0*/  VIADD R30, R38, 0xd ;  /* 0x0000000d261e7836 */ /* 0x000fe20000000000 */
[----:B------:R-:W-:Y:S01]  /*0dd0*/  LEA R23, R23, UR4, 0x2 ;  /* 0x0000000417177c11 */ /* 0x000fe2000f8e10ff */
[----:B------:R-:W-:Y:S01]  /*0de0*/  @!P0 IMAD.IADD R30, R20, 0x1, R45 ;  /* 0x00000001141e8824 */ /* 0x000fe200078e022d */
[----:B------:R-:W-:-:S02]  /*0df0*/  ISETP.NE.AND P5, PT, R35, RZ, PT ;  /* 0x000000ff2300720c */ /* 0x000fc40003fa5270 */
[----:B------:R-:W-:Y:S02]  /*0e00*/  IADD3 R36, PT, PT, R47, 0xa, -R36 ;  /* 0x0000000a2f247810 */ /* 0x000fe40007ffe824 */
[----:B------:R-:W-:Y:S02]  /*0e10*/  LEA R20, R21, UR4, 0x2 ;  /* 0x0000000415147c11 */ /* 0x000fe4000f8e10ff */
[----:B------:R-:W-:Y:S02]  /*0e20*/  IADD3 R34, PT, PT, R47, 0xb, -R34 ;  /* 0x0000000b2f227810 */ /* 0x000fe40007ffe822 */
[----:B------:R-:W-:Y:S02]  /*0e30*/  LEA R21, R26, UR4, 0x2 ;  /* 0x000000041a157c11 */ /* 0x000fe4000f8e10ff */
[----:B------:R-:W-:Y:S02]  /*0e40*/  ISETP.NE.AND P2, PT, R39, RZ, PT ;  /* 0x000000ff2700720c */ /* 0x000fe40003f45270 */
[----:B------:R-:W-:-:S02]  /*0e50*/  LEA R22, R22, UR4, 0x2 ;  /* 0x0000000416167c11 */ /* 0x000fc4000f8e10ff */
[----:B------:R-:W-:Y:S02]  /*0e60*/  SEL R32, R37, R32, !P6 ;  /* 0x0000002025207207 */ /* 0x000fe40007000000 */
[----:B------:R-:W-:Y:S02]  /*0e70*/  LEA R27, R27, UR4, 0x2 ;  /* 0x000000041b1b7c11 */ /* 0x000fe4000f8e10ff */
[----:B------:R-:W-:Y:S01]  /*0e80*/  SEL R36, R40, R36, !P5 ;  /* 0x0000002428247207 */ /* 0x000fe20006800000 */
[----:B------:R-:W-:Y:S01]  /*0e90*/  STS [R46], R19 ;  /* 0x000000132e007388 */ /* 0x000fe20000000800 */
[----:B------:R-:W-:Y:S02]  /*0ea0*/  LEA R28, R28, UR4, 0x2 ;  /* 0x000000041c1c7c11 */ /* 0x000fe4000f8e10ff */
[----:B------:R-:W-:Y:S01]  /*0eb0*/  SEL R34, R41, R34, !P3 ;  /* 0x0000002229227207 */ /* 0x000fe20005800000 */
[----:B------:R-:W-:Y:S01]  /*0ec0*/  STS [R23], R18 ;  /* 0x0000001217007388 */ /* 0x000fe20000000800 */
[----:B------:R-:W-:-:S02]  /*0ed0*/  LEA R29, R29, UR4, 0x2 ;  /* 0x000000041d1d7c11 */ /* 0x000fc4000f8e10ff */
[----:B------:R-:W-:Y:S01]  /*0ee0*/  ISETP.GE.AND P0, PT, R0, R49, PT ;  /* 0x000000310000720c */ /* 0x000fe20003f06270 */
[----:B------:R1:W-:Y:S01]  /*0ef0*/  STS [R20], R17 ;  /* 0x0000001114007388 */ /* 0x0003e20000000800 */
[----:B------:R-:W-:Y:S02]  /*0f00*/  SEL R33, R45, R33, !P2 ;  /* 0x000000212d217207 */ /* 0x000fe40005000000 */
[----:B0-----:R-:W-:Y:S01]  /*0f10*/  LEA R12, R31, UR4, 0x2 ;  /* 0x000000041f0c7c11 */ /* 0x001fe2000f8e10ff */
[----:B------:R0:W-:Y:S01]  /*0f20*/  STS [R21], R16 ;  /* 0x0000001015007388 */ /* 0x0001e20000000800 */
[----:B------:R-:W-:Y:S02]  /*0f30*/  LEA R13, R32, UR4, 0x2 ;  /* 0x00000004200d7c11 */ /* 0x000fe4000f8e10ff */
[----:B------:R-:W-:Y:S01]  /*0f40*/  LEA R36, R36, UR4, 0x2 ;  /* 0x0000000424247c11 */ /* 0x000fe2000f8e10ff */
[----:B------:R0:W-:Y:S01]  /*0f50*/  STS [R22], R11 ;  /* 0x0000000b16007388 */ /* 0x0001e20000000800 */
[----:B------:R-:W-:-:S03]  /*0f60*/  LEA R15, R34, UR4, 0x2 ;  /* 0x00000004220f7c11 */ /* 0x000fc6000f8e10ff */
[----:B------:R0:W-:Y:S01]  /*0f70*/  STS [R27], R10 ;  /* 0x0000000a1b007388 */ /* 0x0001e20000000800 */
[----:B------:R-:W-:-:S03]  /*0f80*/  LEA R14, R33, UR4, 0x2 ;  /* 0x00000004210e7c11 */ /* 0x000fc6000f8e10ff */
[----:B------:R0:W-:Y:S01]  /*0f90*/  STS [R28], R9 ;  /* 0x000000091c007388 */ /* 0x0001e20000000800 */
[----:B-1----:R-:W-:-:S03]  /*0fa0*/  LEA R17, R30, UR4, 0x2 ;  /* 0x000000041e117c11 */ /* 0x002fc6000f8e10ff */
[----:B------:R0:W-:Y:S04]  /*0fb0*/  STS [R29], R8 ;  /* 0x000000081d007388 */ /* 0x0001e80000000800 */
[----:B------:R0:W-:Y:S04]  /*0fc0*/  STS [R12], R7 ;  /* 0x000000070c007388 */ /* 0x0001e80000000800 */
[----:B------:R0:W-:Y:S04]  /*0fd0*/  STS [R13], R6 ;  /* 0x000000060d007388 */ /* 0x0001e80000000800 */
[----:B------:R0:W-:Y:S01]  /*0fe0*/  STS [R36], R5 ;  /* 0x0000000524007388 */ /* 0x0001e20000000800 */
[----:B------:R-:W-:Y:S03]  /*0ff0*/  BSSY.RECONVERGENT B0, `(.L_x_2) ;  /* 0x000001f000007945 */ /* 0x000fe60003800200 */
[----:B------:R0:W-:Y:S04]  /*1000*/  STS [R15], R4 ;  /* 0x000000040f007388 */ /* 0x0001e80000000800 */
[----:B------:R0:W-:Y:S04]  /*1010*/  STS [R14], R3 ;  /* 0x000000030e007388 */ /* 0x0001e80000000800 */
[----:B------:R0:W-:Y:S01]  /*1020*/  STS [R17], R2 ;  /* 0x0000000211007388 */ /* 0x0001e20000000800 */
[----:B------:R-:W-:Y:S06]  /*1030*/  BAR.SYNC.DEFER_BLOCKING 0x0 ;  /* 0x0000000000007b1d */ /* 0x000fec0000010000 */
[----:B------:R-:W-:Y:S05]  /*1040*/  @P0 BRA `(.L_x_3) ;  /* 0x0000000000400947 */ /* 0x000fea0003800000 */
[----:B------:R-:W-:Y:S01]  /*1050*/  UISETP.NE.AND UP0, UPT, UR6, URZ, UPT ;  /* 0x000000ff0600728c */ /* 0x000fe2000bf05270 */
[----:B0-----:R-:W-:Y:S01]  /*1060*/  CS2R R4, SRZ ;  /* 0x0000000000047805 */ /* 0x001fe2000001ff00 */
[----:B------:R-:W0:Y:S04]  /*1070*/  LDCU.64 UR10, c[0x0][0x3c0] ;  /* 0x00007800ff0a77ac */ /* 0x000e280008000a00 */
[----:B------:R-:W-:-:S13]  /*1080*/  PLOP3.LUT P0, PT, PT, PT, UP0, 0x80, 0x8 ;  /* 0x000000000008781c */ /* 0x000fda0003f0f008 */
[----:B------:R-:W-:Y:S05]  /*1090*/  @P0 BRA `(.L_x_4) ;  /* 0x0000000000100947 */ /* 0x000fea0003800000 */
[----:B------:R-:W1:Y:S02]  /*10a0*/  LDC.64 R2, c[0x0][0x3d0] ;  /* 0x0000f400ff027b82 */ /* 0x000e640000000a00 */
[----:B-1----:R-:W2:Y:S02]  /*10b0*/  LDG.E.64 R2, desc[UR8][R2.64] ;  /* 0x0000000802027981 */ /* 0x002ea4000c1e1b00 */
[----:B--2---:R-:W-:-:S05]  /*10c0*/  IADD3 R5, P1, PT, -R2, R24, RZ ;  /* 0x0000001802057210 */ /* 0x004fca0007f3e1ff */
[----:B------:R-:W-:-:S08]  /*10d0*/  IMAD.X R4, R25, 0x1, ~R3, P1 ;  /* 0x0000000119047824 */ /* 0x000fd000008e0e03 */
.L_x_4:
[----:B------:R-:W-:-:S04]  /*10e0*/  IADD3 R6, P1, PT, R0, R5, RZ ;  /* 0x0000000500067210 */ /* 0x000fc80007f3e0ff */
[----:B------:R-:W-:Y:S01]  /*10f0*/  LOP3.LUT R6, RZ, R6, RZ, 0x33, !PT ;  /* 0x00000006ff067212 */ /* 0x000fe200078e33ff */
[----:B------:R-:W-:-:S03]  /*1100*/  IMAD.X R5, RZ, RZ, R4, P1 ;  /* 0x000000ffff057224 */ /* 0x000fc600008e0604 */
[----:B0-----:R-:W-:Y:S02]  /*1110*/  IADD3 R6, P1, PT, R6, UR10, RZ ;  /* 0x0000000a06067c10 */ /* 0x001fe4000ff3e0ff */
[----:B------:R-:W-:-:S04]  /*1120*/  LOP3.LUT R5, RZ, R5, RZ, 0x33, !PT ;  /* 0x00000005ff057212 */ /* 0x000fc800078e33ff */
[----:B------:R-:W-:Y:S01]  /*1130*/  IADD3.X R5, PT, PT, R5, UR11, RZ, P1, !PT ;  /* 0x0000000b05057c10 */ /* 0x000fe20008ffe4ff */
[----:B------:R-:W-:Y:S06]  /*1140*/  BRA `(.L_x_5) ;  /* 0x0000000000247947 */ /* 0x000fec0003800000 */
.L_x_3:
[----:B------:R-:W-:Y:S01]  /*1150*/  UISETP.NE.AND UP0, UPT, UR6, URZ, UPT ;  /* 0x000000ff0600728c */ /* 0x000fe2000bf05270 */
[----:B0-----:R-:W-:Y:S01]  /*1160*/  IMAD.IADD R5, R0, 0x1, -R49 ;  /* 0x0000000100057824 */ /* 0x001fe200078e0a31 */
[----:B------:R-:W-:-:S04]  /*1170*/  CS2R R2, SRZ ;  /* 0x0000000000027805 */ /* 0x000fc8000001ff00 */
[----:B------:R-:W-:-:S13]  /*1180*/  PLOP3.LUT P0, PT, PT, PT, UP0, 0x80, 0x8 ;  /* 0x000000000008781c */ /* 0x000fda0003f0f008 */
[----:B------:R-:W-:Y:S05]  /*1190*/  @P0 BRA `(.L_x_6) ;  /* 0x0000000000080947 */ /* 0x000fea0003800000 */
[----:B------:R-:W0:Y:S02]  /*11a0*/  LDC.64 R2, c[0x0][0x3d0] ;  /* 0x0000f400ff027b82 */ /* 0x000e240000000a00 */
[----:B0-----:R-:W5:Y:S02]  /*11b0*/  LDG.E.64 R2, desc[UR8][R2.64] ;  /* 0x0000000802027981 */ /* 0x001f64000c1e1b00 */
.L_x_6:
[----:B-----5:R-:W-:-:S04]  /*11c0*/  IADD3 R6, P1, PT, R5, R2, RZ ;  /* 0x0000000205067210 */ /* 0x020fc80007f3e0ff */
[----:B------:R-:W-:-:S09]  /*11d0*/  LEA.HI.X.SX32 R5, R5, R3, 0x1, P1 ;  /* 0x0000000305057211 */ /* 0x000fd200008f0eff */
.L_x_5:
[----:B------:R-:W-:Y:S05]  /*11e0*/  BSYNC.RECONVERGENT B0 ;  /* 0x0000000000007941 */ /* 0x000fea0003800200 */
.L_x_2:
[----:B------:R-:W-:Y:S01]  /*11f0*/  LEA R2, R0, UR4, 0x2 ;  /* 0x0000000400027c11 */ /* 0x000fe2000f8e10ff */
[----:B------:R-:W0:Y:S01]  /*1200*/  LDCU.64 UR4, c[0x0][0x390] ;  /* 0x00007200ff0477ac */ /* 0x000e220008000a00 */
[----:B------:R-:W-:Y:S03]  /*1210*/  BSSY.RECONVERGENT B0, `(.L_x_7) ;  /* 0x0000022000007945 */ /* 0x000fe60003800200 */
[----:B------:R-:W1:Y:S01]  /*1220*/  LDS R3, [R2] ;  /* 0x0000000002037984 */ /* 0x000e620000000800 */
[----:B0-----:R-:W-:-:S04]  /*1230*/  LEA R4, P1, R6, UR4, 0x2 ;  /* 0x0000000406047c11 */ /* 0x001fc8000f8210ff */
[----:B------:R-:W-:Y:S01]  /*1240*/  LEA.HI.X R5, R6, UR5, R5, 0x2, P1 ;  /* 0x0000000506057c11 */ /* 0x000fe200088f1405 */
[----:B------:R-:W-:-:S05]  /*1250*/  VIADD R6, R0, 0x160 ;  /* 0x0000016000067836 */ /* 0x000fca0000000000 */
[----:B------:R-:W-:Y:S01]  /*1260*/  ISETP.GE.AND P1, PT, R6, R49, PT ;  /* 0x000000310600720c */ /* 0x000fe20003f26270 */
[----:B-1----:R0:W-:-:S12]  /*1270*/  STG.E desc[UR8][R4.64], R3 ;  /* 0x0000000304007986 */ /* 0x0021d8000c101908 */
[----:B------:R-:W-:Y:S05]  /*1280*/  @!P1 BRA `(.L_x_8) ;  /* 0x0000000000289947 */ /* 0x000fea0003800000 */
[----:B------:R-:W-:Y:S01]  /*1290*/  BSSY.RECONVERGENT B1, `(.L_x_9) ;  /* 0x0000006000017945 */ /* 0x000fe20003800200 */
[----:B0-----:R-:W-:Y:S01]  /*12a0*/  IMAD.IADD R3, R6, 0x1, -R49 ;  /* 0x0000000106037824 */ /* 0x001fe200078e0a31 */
[----:B------:R-:W-:Y:S02]  /*12b0*/  CS2R R4, SRZ ;  /* 0x0000000000047805 */ /* 0x000fe4000001ff00 */
[----:B------:R-:W-:Y:S05]  /*12c0*/  @P0 BRA `(.L_x_10) ;  /* 0x0000000000080947 */ /* 0x000fea0003800000 */
[----:B------:R-:W0:Y:S02]  /*12d0*/  LDC.64 R4, c[0x0][0x3d0] ;  /* 0x0000f400ff047b82 */ /* 0x000e240000000a00 */
[----:B0-----:R-:W5:Y:S02]  /*12e0*/  LDG.E.64 R4, desc[UR8][R4.64] ;  /* 0x0000000804047981 */ /* 0x001f64000c1e1b00 */
.L_x_10:
[----:B------:R-:W-:Y:S05]  /*12f0*/  BSYNC.RECONVERGENT B1 ;  /* 0x0000000000017941 */ /* 0x000fea0003800200 */
.L_x_9:
[----:B-----5:R-:W-:-:S04]  /*1300*/  IADD3 R6, P1, PT, R3, R4, RZ ;  /* 0x0000000403067210 */ /* 0x020fc80007f3e0ff */
[----:B------:R-:W-:Y:S01]  /*1310*/  LEA.HI.X.SX32 R5, R3, R5, 0x1, P1 ;  /* 0x0000000503057211 */ /* 0x000fe200008f0eff */
[----:B------:R-:W-:Y:S08]  /*1320*/  BRA `(.L_x_11) ;  /* 0x0000000000407947 */ /* 0x000ff00003800000 */
.L_x_8:
[----:B------:R-:W-:Y:S01]  /*1330*/  BSSY.RECONVERGENT B1, `(.L_x_12) ;  /* 0x0000008000017945 */ /* 0x000fe20003800200 */
[----:B0-----:R-:W-:Y:S02]  /*1340*/  IMAD.MOV.U32 R3, RZ, RZ, RZ ;  /* 0x000000ffff037224 */ /* 0x001fe400078e00ff */
[----:B------:R-:W-:Y:S01]  /*1350*/  IMAD.MOV.U32 R7, RZ, RZ, RZ ;  /* 0x000000ffff077224 */ /* 0x000fe200078e00ff */
[----:B------:R-:W-:Y:S06]  /*1360*/  @P0 BRA `(.L_x_13) ;  /* 0x0000000000100947 */ /* 0x000fec0003800000 */
[----:B------:R-:W0:Y:S02]  /*1370*/  LDC.64 R4, c[0x0][0x3d0] ;  /* 0x0000f400ff047b82 */ /* 0x000e240000000a00 */
[----:B0-----:R-:W2:Y:S02]  /*1380*/  LDG.E.64 R4, desc[UR8][R4.64] ;  /* 0x0000000804047981 */ /* 0x001ea4000c1e1b00 */
[----:B--2---:R-:W-:-:S05]  /*1390*/  IADD3 R3, P1, PT, -R4, R24, RZ ;  /* 0x0000001804037210 */ /* 0x004fca0007f3e1ff */
[----:B------:R-:W-:-:S08]  /*13a0*/  IMAD.X R7, R25, 0x1, ~R5, P1 ;  /* 0x0000000119077824 */ /* 0x000fd000008e0e05 */
.L_x_13:
[----:B------:R-:W-:Y:S05]  /*13b0*/  BSYNC.RECONVERGENT B1 ;  /* 0x0000000000017941 */ /* 0x000fea0003800200 */
.L_x_12:
[----:B------:R-:W0:Y:S01]  /*13c0*/  LDCU.64 UR6, c[0x0][0x3c0] ;  /* 0x00007800ff0677ac */ /* 0x000e220008000a00 */
[----:B------:R-:W-:-:S04]  /*13d0*/  IADD3 R3, P1, PT, R6, R3, RZ ;  /* 0x0000000306037210 */ /* 0x000fc80007f3e0ff */
[----:B------:R-:W-:Y:S01]  /*13e0*/  LOP3.LUT R3, RZ, R3, RZ, 0x33, !PT ;  /* 0x00000003ff037212 */ /* 0x000fe200078e33ff */
[----:B------:R-:W-:-:S03]  /*13f0*/  IMAD.X R4, RZ, RZ, R7, P1 ;  /* 0x000000ffff047224 */ /* 0x000fc600008e0607 */
[----:B0-----:R-:W-:Y:S02]  /*1400*/  IADD3 R6, P1, PT, R3, UR6, RZ ;  /* 0x0000000603067c10 */ /* 0x001fe4000ff3e0ff */
[----:B------:R-:W-:-:S04]  /*1410*/  LOP3.LUT R3, RZ, R4, RZ, 0x33, !PT ;  /* 0x00000004ff037212 */ /* 0x000fc800078e33ff */
[----:B------:R-:W-:-:S07]  /*1420*/  IADD3.X R5, PT, PT, R3, UR7, RZ, P1, !PT ;  /* 0x0000000703057c10 */ /* 0x000fce0008ffe4ff */
.L_x_11:
[----:B------:R-:W-:Y:S05]  /*1430*/  BSYNC.RECONVERGENT B0 ;  /* 0x0000000000007941 */ /* 0x000fea0003800200 */
.L_x_7:
[----:B------:R-:W0:Y:S01]  /*1440*/  LDS R3, [R2+0x580] ;  /* 0x0005800002037984 */ /* 0x000e220000000800 */
[C---:B------:R-:W-:Y:S01]  /*1450*/  LEA R4, P1, R6.reuse, UR4, 0x2 ;  /* 0x0000000406047c11 */ /* 0x040fe2000f8210ff */
[----:B------:R-:W-:Y:S03]  /*1460*/  BSSY.RECONVERGENT B0, `(.L_x_14) ;  /* 0x0000020000007945 */ /* 0x000fe60003800200 */
[----:B------:R-:W-:Y:S01]  /*1470*/  LEA.HI.X R5, R6, UR5, R5, 0x2, P1 ;  /* 0x0000000506057c11 */ /* 0x000fe200088f1405 */
[----:B------:R-:W-:-:S05]  /*1480*/  VIADD R6, R0, 0x2c0 ;  /* 0x000002c000067836 */ /* 0x000fca0000000000 */
[----:B------:R-:W-:Y:S01]  /*1490*/  ISETP.GE.AND P1, PT, R6, R49, PT ;  /* 0x000000310600720c */ /* 0x000fe20003f26270 */
[----:B0-----:R0:W-:-:S12]  /*14a0*/  STG.E desc[UR8][R4.64], R3 ;  /* 0x0000000304007986 */ /* 0x0011d8000c101908 */
[----:B------:R-:W-:Y:S05]  /*14b0*/  @!P1 BRA `(.L_x_15) ;  /* 0x0000000000289947 */ /* 0x000fea0003800000 */
[----:B------:R-:W-:Y:S01]  /*14c0*/  BSSY.RECONVERGENT B1, `(.L_x_16) ;  /* 0x0000006000017945 */ /* 0x000fe20003800200 */
[----:B0-----:R-:W-:Y:S01]  /*14d0*/  IMAD.IADD R3, R6, 0x1, -R49 ;  /* 0x0000000106037824 */ /* 0x001fe200078e0a31 */
[----:B------:R-:W-:Y:S02]  /*14e0*/  CS2R R4, SRZ ;  /* 0x0000000000047805 */ /* 0x000fe4000001ff00 */
[----:B------:R-:W-:Y:S05]  /*14f0*/  @P0 BRA `(.L_x_17) ;  /* 0x0000000000080947 */ /* 0x000fea0003800000 */
[----:B------:R-:W0:Y:S02]  /*1500*/  LDC.64 R4, c[0x0][0x3d0] ;  /* 0x0000f400ff047b82 */ /* 0x000e240000000a00 */
[----:B0-----:R-:W5:Y:S02]  /*1510*/  LDG.E.64 R4, desc[UR8][R4.64] ;  /* 0x0000000804047981 */ /* 0x001f64000c1e1b00 */
.L_x_17:
[----:B------:R-:W-:Y:S05]  /*1520*/  BSYNC.RECONVERGENT B1 ;  /* 0x0000000000017941 */ /* 0x000fea0003800200 */
.L_x_16:
[----:B-----5:R-:W-:-:S04]  /*1530*/  IADD3 R6, P1, PT, R3, R4, RZ ;  /* 0x0000000403067210 */ /* 0x020fc80007f3e0ff */
[----:B------:R-:W-:Y:S01]  /*1540*/  LEA.HI.X.SX32 R5, R3, R5, 0x1, P1 ;  /* 0x0000000503057211 */ /* 0x000fe200008f0eff */
[----:B------:R-:W-:Y:S08]  /*1550*/  BRA `(.L_x_18) ;  /* 0x0000000000407947 */ /* 0x000ff00003800000 */
.L_x_15:
        /* <DEDUP_REMOVED lines=8> */
.L_x_20:
[----:B------:R-:W-:Y:S05]  /*15e0*/  BSYNC.RECONVERGENT B1 ;  /* 0x0000000000017941 */ /* 0x000fea0003800200 */
.L_x_19:
[----:B------:R-:W0:Y:S01]  /*15f0*/  LDCU.64 UR6, c[0x0][0x3c0] ;  /* 0x00007800ff0677ac */ /* 0x000e220008000a00 */
[----:B------:R-:W-:-:S04]  /*1600*/  IADD3 R3, P1, PT, R6, R3, RZ ;  /* 0x0000000306037210 */ /* 0x000fc80007f3e0ff */
[----:B------:R-:W-:Y:S01]  /*1610*/  LOP3.LUT R3, RZ, R3, RZ, 0x33, !PT ;  /* 0x00000003ff037212 */ /* 0x000fe200078e33ff */
[----:B------:R-:W-:-:S03]  /*1620*/  IMAD.X R4, RZ, RZ, R7, P1 ;  /* 0x000000ffff047224 */ /* 0x000fc600008e0607 */
[----:B0-----:R-:W-:Y:S02]  /*1630*/  IADD3 R6, P1, PT, R3, UR6, RZ ;  /* 0x0000000603067c10 */ /* 0x001fe4000ff3e0ff */
[----:B------:R-:W-:-:S04]  /*1640*/  LOP3.LUT R3, RZ, R4, RZ, 0x33, !PT ;  /* 0x00000004ff037212 */ /* 0x000fc800078e33ff */
[----:B------:R-:W-:-:S07]  /*1650*/  IADD3.X R5, PT, PT, R3, UR7, RZ, P1, !PT ;  /* 0x0000000703057c10 */ /* 0x000fce0008ffe4ff */
.L_x_18:
[----:B------:R-:W-:Y:S05]  /*1660*/  BSYNC.RECONVERGENT B0 ;  /* 0x0000000000007941 */ /* 0x000fea0003800200 */
.L_x_14:
        /* <DEDUP_REMOVED lines=14> */
.L_x_24:
[----:B------:R-:W-:Y:S05]  /*1750*/  BSYNC.RECONVERGENT B1 ;  /* 0x0000000000017941 */ /* 0x000fea0003800200 */
.L_x_23:
[----:B-----5:R-:W-:-:S04]  /*1760*/  IADD3 R6, P1, PT, R3, R4, RZ ;  /* 0x0000000403067210 */ /* 0x020fc80007f3e0ff */
[----:B------:R-:W-:Y:S01]  /*1770*/  LEA.HI.X.SX32 R5, R3, R5, 0x1, P1 ;  /* 0x0000000503057211 */ /* 0x000fe200008f0eff */
[----:B------:R-:W-:Y:S08]  /*1780*/  BRA `(.L_x_25) ;  /* 0x0000000000407947 */ /* 0x000ff00003800000 */
.L_x_22:
        /* <DEDUP_REMOVED lines=8> */
.L_x_27:
[----:B------:R-:W-:Y:S05]  /*1810*/  BSYNC.RECONVERGENT B1 ;  /* 0x0000000000017941 */ /* 0x000fea0003800200 */
.L_x_26:
[----:B------:R-:W0:Y:S01]  /*1820*/  LDCU.64 UR6, c[0x0][0x3c0] ;  /* 0x00007800ff0677ac */ /* 0x000e220008000a00 */
[----:B------:R-:W-:-:S04]  /*1830*/  IADD3 R3, P1, PT, R6, R3, RZ ;  /* 0x0000000306037210 */ /* 0x000fc80007f3e0ff */
[----:B------:R-:W-:Y:S01]  /*1840*/  LOP3.LUT R3, RZ, R3, RZ, 0x33, !PT ;  /* 0x00000003ff037212 */ /* 0x000fe200078e33ff */
[----:B------:R-:W-:-:S03]  /*1850*/  IMAD.X R4, RZ, RZ, R7, P1 ;  /* 0x000000ffff047224 */ /* 0x000fc600008e0607 */
[----:B0-----:R-:W-:Y:S02]  /*1860*/  IADD3 R6, P1, PT, R3, UR6, RZ ;  /* 0x0000000603067c10 */ /* 0x001fe4000ff3e0ff */
[----:B------:R-:W-:-:S04]  /*1870*/  LOP3.LUT R3, RZ, R4, RZ, 0x33, !PT ;  /* 0x00000004ff037212 */ /* 0x000fc800078e33ff */
[----:B------:R-:W-:-:S07]  /*1880*/  IADD3.X R5, PT, PT, R3, UR7, RZ, P1, !PT ;  /* 0x0000000703057c10 */ /* 0x000fce0008ffe4ff */
.L_x_25:
[----:B------:R-:W-:Y:S05]  /*1890*/  BSYNC.RECONVERGENT B0 ;  /* 0x0000000000007941 */ /* 0x000fea0003800200 */
.L_x_21:
        /* <DEDUP_REMOVED lines=14> */
.L_x_31:
[----:B------:R-:W-:Y:S05]  /*1980*/  BSYNC.RECONVERGENT B1 ;  /* 0x0000000000017941 */ /* 0x000fea0003800200 */
.L_x_30:
[----:B-----5:R-:W-:-:S04]  /*1990*/  IADD3 R6, P1, PT, R3, R4, RZ ;  /* 0x0000000403067210 */ /* 0x020fc80007f3e0ff */
[----:B------:R-:W-:Y:S01]  /*19a0*/  LEA.HI.X.SX32 R5, R3, R5, 0x1, P1 ;  /* 0x0000000503057211 */ /* 0x000fe200008f0eff */
[----:B------:R-:W-:Y:S08]  /*19b0*/  BRA `(.L_x_32) ;  /* 0x0000000000407947 */ /* 0x000ff00003800000 */
.L_x_29:
        /* <DEDUP_REMOVED lines=8> */
.L_x_34:
[----:B------:R-:W-:Y:S05]  /*1a40*/  BSYNC.RECONVERGENT B1 ;  /* 0x0000000000017941 */ /* 0x000fea0003800200 */
.L_x_33:
[----:B------:R-:W0:Y:S01]  /*1a50*/  LDCU.64 UR6, c[0x0][0x3c0] ;  /* 0x00007800ff0677ac */ /* 0x000e220008000a00 */
[----:B------:R-:W-:-:S04]  /*1a60*/  IADD3 R3, P1, PT, R6, R3, RZ ;  /* 0x0000000306037210 */ /* 0x000fc80007f3e0ff */
[----:B------:R-:W-:Y:S01]  /*1a70*/  LOP3.LUT R3, RZ, R3, RZ, 0x33, !PT ;  /* 0x00000003ff037212 */ /* 0x000fe200078e33ff */
[----:B------:R-:W-:-:S03]  /*1a80*/  IMAD.X R4, RZ, RZ, R7, P1 ;  /* 0x000000ffff047224 */ /* 0x000fc600008e0607 */
[----:B0-----:R-:W-:Y:S02]  /*1a90*/  IADD3 R6, P1, PT, R3, UR6, RZ ;  /* 0x0000000603067c10 */ /* 0x001fe4000ff3e0ff */
[----:B------:R-:W-:-:S04]  /*1aa0*/  LOP3.LUT R3, RZ, R4, RZ, 0x33, !PT ;  /* 0x00000004ff037212 */ /* 0x000fc800078e33ff */
[----:B------:R-:W-:-:S07]  /*1ab0*/  IADD3.X R5, PT, PT, R3, UR7, RZ, P1, !PT ;  /* 0x0000000703057c10 */ /* 0x000fce0008ffe4ff */
.L_x_32:
[----:B------:R-:W-:Y:S05]  /*1ac0*/  BSYNC.RECONVERGENT B0 ;  /* 0x0000000000007941 */ /* 0x000fea0003800200 */
.L_x_28:
        /* <DEDUP_REMOVED lines=14> */
.L_x_38:
[----:B------:R-:W-:Y:S05]  /*1bb0*/  BSYNC.RECONVERGENT B1 ;  /* 0x0000000000017941 */ /* 0x000fea0003800200 */
.L_x_37:
[----:B-----5:R-:W-:-:S04]  /*1bc0*/  IADD3 R6, P1, PT, R3, R4, RZ ;  /* 0x0000000403067210 */ /* 0x020fc80007f3e0ff */
[----:B------:R-:W-:Y:S01]  /*1bd0*/  LEA.HI.X.SX32 R5, R3, R5, 0x1, P1 ;  /* 0x0000000503057211 */ /* 0x000fe200008f0eff */
[----:B------:R-:W-:Y:S08]  /*1be0*/  BRA `(.L_x_39) ;  /* 0x0000000000407947 */ /* 0x000ff00003800000 */
.L_x_36:
        /* <DEDUP_REMOVED lines=8> */
.L_x_41:
[----:B------:R-:W-:Y:S05]  /*1c70*/  BSYNC.RECONVERGENT B1 ;  /* 0x0000000000017941 */ /* 0x000fea0003800200 */
.L_x_40:
[----:B------:R-:W0:Y:S01]  /*1c80*/  LDCU.64 UR6, c[0x0][0x3c0] ;  /* 0x00007800ff0677ac */ /* 0x000e220008000a00 */
[----:B------:R-:W-:-:S04]  /*1c90*/  IADD3 R3, P1, PT, R6, R3, RZ ;  /* 0x0000000306037210 */ /* 0x000fc80007f3e0ff */
[----:B------:R-:W-:Y:S01]  /*1ca0*/  LOP3.LUT R3, RZ, R3, RZ, 0x33, !PT ;  /* 0x00000003ff037212 */ /* 0x000fe200078e33ff */
[----:B------:R-:W-:-:S03]  /*1cb0*/  IMAD.X R4, RZ, RZ, R7, P1 ;  /* 0x000000ffff047224 */ /* 0x000fc600008e0607 */
[----:B0-----:R-:W-:Y:S02]  /*1cc0*/  IADD3 R6, P1, PT, R3, UR6, RZ ;  /* 0x0000000603067c10 */ /* 0x001fe4000ff3e0ff */
[----:B------:R-:W-:-:S04]  /*1cd0*/  LOP3.LUT R3, RZ, R4, RZ, 0x33, !PT ;  /* 0x00000004ff037212 */ /* 0x000fc800078e33ff */
[----:B------:R-:W-:-:S07]  /*1ce0*/  IADD3.X R5, PT, PT, R3, UR7, RZ, P1, !PT ;  /* 0x0000000703057c10 */ /* 0x000fce0008ffe4ff */
.L_x_39:
[----:B------:R-:W-:Y:S05]  /*1cf0*/  BSYNC.RECONVERGENT B0 ;  /* 0x0000000000007941 */ /* 0x000fea0003800200 */
.L_x_35:
        /* <DEDUP_REMOVED lines=14> */
.L_x_45:
[----:B------:R-:W-:Y:S05]  /*1de0*/  BSYNC.RECONVERGENT B1 ;  /* 0x0000000000017941 */ /* 0x000fea0003800200 */
.L_x_44:
[----:B-----5:R-:W-:-:S04]  /*1df0*/  IADD3 R6, P1, PT, R3, R4, RZ ;  /* 0x0000000403067210 */ /* 0x020fc80007f3e0ff */
[----:B------:R-:W-:Y:S01]  /*1e00*/  LEA.HI.X.SX32 R5, R3, R5, 0x1, P1 ;  /* 0x0000000503057211 */ /* 0x000fe200008f0eff */
[----:B------:R-:W-:Y:S08]  /*1e10*/  BRA `(.L_x_46) ;  /* 0x0000000000407947 */ /* 0x000ff00003800000 */
.L_x_43:
        /* <DEDUP_REMOVED lines=8> */
.L_x_48:
[----:B------:R-:W-:Y:S05]  /*1ea0*/  BSYNC.RECONVERGENT B1 ;  /* 0x0000000000017941 */ /* 0x000fea0003800200 */
.L_x_47:
[----:B------:R-:W0:Y:S01]  /*1eb0*/  LDCU.64 UR6, c[0x0][0x3c0] ;  /* 0x00007800ff0677ac */ /* 0x000e220008000a00 */
[----:B------:R-:W-:-:S04]  /*1ec0*/  IADD3 R3, P1, PT, R6, R3, RZ ;  /* 0x0000000306037210 */ /* 0x000fc80007f3e0ff */
[----:B------:R-:W-:Y:S01]  /*1ed0*/  LOP3.LUT R3, RZ, R3, RZ, 0x33, !PT ;  /* 0x00000003ff037212 */ /* 0x000fe200078e33ff */
[----:B------:R-:W-:-:S03]  /*1ee0*/  IMAD.X R4, RZ, RZ, R7, P1 ;  /* 0x000000ffff047224 */ /* 0x000fc600008e0607 */
[----:B0-----:R-:W-:Y:S02]  /*1ef0*/  IADD3 R6, P1, PT, R3, UR6, RZ ;  /* 0x0000000603067c10 */ /* 0x001fe4000ff3e0ff */
[----:B------:R-:W-:-:S04]  /*1f00*/  LOP3.LUT R3, RZ, R4, RZ, 0x33, !PT ;  /* 0x00000004ff037212 */ /* 0x000fc800078e33ff */
[----:B------:R-:W-:-:S07]  /*1f10*/  IADD3.X R5, PT, PT, R3, UR7, RZ, P1, !PT ;  /* 0x0000000703057c10 */ /* 0x000fce0008ffe4ff */
.L_x_46:
[----:B------:R-:W-:Y:S05]  /*1f20*/  BSYNC.RECONVERGENT B0 ;  /* 0x0000000000007941 */ /* 0x000fea0003800200 */
.L_x_42:
        /* <DEDUP_REMOVED lines=14> */
.L_x_52:
[----:B------:R-:W-:Y:S05]  /*2010*/  BSYNC.RECONVERGENT B1 ;  /* 0x0000000000017941 */ /* 0x000fea0003800200 */
.L_x_51:
[----:B-----5:R-:W-:-:S04]  /*2020*/  IADD3 R6, P1, PT, R3, R4, RZ ;  /* 0x0000000403067210 */ /* 0x020fc80007f3e0ff */
[----:B------:R-:W-:Y:S01]  /*2030*/  LEA.HI.X.SX32 R5, R3, R5, 0x1, P1 ;  /* 0x0000000503057211 */ /* 0x000fe200008f0eff */
[----:B------:R-:W-:Y:S08]  /*2040*/  BRA `(.L_x_53) ;  /* 0x0000000000407947 */ /* 0x000ff00003800000 */
.L_x_50:
        /* <DEDUP_REMOVED lines=8> */
.L_x_55:
[----:B------:R-:W-:Y:S05]  /*20d0*/  BSYNC.RECONVERGENT B1 ;  /* 0x0000000000017941 */ /* 0x000fea0003800200 */
.L_x_54:
[----:B------:R-:W0:Y:S01]  /*20e0*/  LDCU.64 UR6, c[0x0][0x3c0] ;  /* 0x00007800ff0677ac */ /* 0x000e220008000a00 */
[----:B------:R-:W-:-:S04]  /*20f0*/  IADD3 R3, P1, PT, R6, R3, RZ ;  /* 0x0000000306037210 */ /* 0x000fc80007f3e0ff */
[----:B------:R-:W-:Y:S01]  /*2100*/  LOP3.LUT R3, RZ, R3, RZ, 0x33, !PT ;  /* 0x00000003ff037212 */ /* 0x000fe200078e33ff */
[----:B------:R-:W-:-:S03]  /*2110*/  IMAD.X R4, RZ, RZ, R7, P1 ;  /* 0x000000ffff047224 */ /* 0x000fc600008e0607 */
[----:B0-----:R-:W-:Y:S02]  /*2120*/  IADD3 R6, P1, PT, R3, UR6, RZ ;  /* 0x0000000603067c10 */ /* 0x001fe4000ff3e0ff */
[----:B------:R-:W-:-:S04]  /*2130*/  LOP3.LUT R3, RZ, R4, RZ, 0x33, !PT ;  /* 0x00000004ff037212 */ /* 0x000fc800078e33ff */
[----:B------:R-:W-:-:S07]  /*2140*/  IADD3.X R5, PT, PT, R3, UR7, RZ, P1, !PT ;  /* 0x0000000703057c10 */ /* 0x000fce0008ffe4ff */
.L_x_53:
[----:B------:R-:W-:Y:S05]  /*2150*/  BSYNC.RECONVERGENT B0 ;  /* 0x0000000000007941 */ /* 0x000fea0003800200 */
.L_x_49:
        /* <DEDUP_REMOVED lines=14> */
.L_x_59:
[----:B------:R-:W-:Y:S05]  /*2240*/  BSYNC.RECONVERGENT B1 ;  /* 0x0000000000017941 */ /* 0x000fea0003800200 */
.L_x_58:
[----:B-----5:R-:W-:-:S04]  /*2250*/  IADD3 R6, P1, PT, R3, R4, RZ ;  /* 0x0000000403067210 */ /* 0x020fc80007f3e0ff */
[----:B------:R-:W-:Y:S01]  /*2260*/  LEA.HI.X.SX32 R5, R3, R5, 0x1, P1 ;  /* 0x0000000503057211 */ /* 0x000fe200008f0eff */
[----:B------:R-:W-:Y:S08]  /*2270*/  BRA `(.L_x_60) ;  /* 0x0000000000407947 */ /* 0x000ff00003800000 */
.L_x_57:
        /* <DEDUP_REMOVED lines=8> */
.L_x_62:
[----:B------:R-:W-:Y:S05]  /*2300*/  BSYNC.RECONVERGENT B1 ;  /* 0x0000000000017941 */ /* 0x000fea0003800200 */
.L_x_61:
[----:B------:R-:W0:Y:S01]  /*2310*/  LDCU.64 UR6, c[0x0][0x3c0] ;  /* 0x00007800ff0677ac */ /* 0x000e220008000a00 */
[----:B------:R-:W-:-:S04]  /*2320*/  IADD3 R3, P1, PT, R6, R3, RZ ;  /* 0x0000000306037210 */ /* 0x000fc80007f3e0ff */
[----:B------:R-:W-:Y:S01]  /*2330*/  LOP3.LUT R3, RZ, R3, RZ, 0x33, !PT ;  /* 0x00000003ff037212 */ /* 0x000fe200078e33ff */
[----:B------:R-:W-:-:S03]  /*2340*/  IMAD.X R4, RZ, RZ, R7, P1 ;  /* 0x000000ffff047224 */ /* 0x000fc600008e0607 */
[----:B0-----:R-:W-:Y:S02]  /*2350*/  IADD3 R6, P1, PT, R3, UR6, RZ ;  /* 0x0000000603067c10 */ /* 0x001fe4000ff3e0ff */
[----:B------:R-:W-:-:S04]  /*2360*/  LOP3.LUT R3, RZ, R4, RZ, 0x33, !PT ;  /* 0x00000004ff037212 */ /* 0x000fc800078e33ff */
[----:B------:R-:W-:-:S07]  /*2370*/  IADD3.X R5, PT, PT, R3, UR7, RZ, P1, !PT ;  /* 0x0000000703057c10 */ /* 0x000fce0008ffe4ff */
.L_x_60:
[----:B------:R-:W-:Y:S05]  /*2380*/  BSYNC.RECONVERGENT B0 ;  /* 0x0000000000007941 */ /* 0x000fea0003800200 */
.L_x_56:
        /* <DEDUP_REMOVED lines=14> */
.L_x_66:
[----:B------:R-:W-:Y:S05]  /*2470*/  BSYNC.RECONVERGENT B1 ;  /* 0x0000000000017941 */ /* 0x000fea0003800200 */
.L_x_65:
[----:B-----5:R-:W-:-:S04]  /*2480*/  IADD3 R6, P1, PT, R3, R4, RZ ;  /* 0x0000000403067210 */ /* 0x020fc80007f3e0ff */
[----:B------:R-:W-:Y:S01]  /*2490*/  LEA.HI.X.SX32 R5, R3, R5, 0x1, P1 ;  /* 0x0000000503057211 */ /* 0x000fe200008f0eff */
[----:B------:R-:W-:Y:S08]  /*24a0*/  BRA `(.L_x_67) ;  /* 0x0000000000407947 */ /* 0x000ff00003800000 */
.L_x_64:
        /* <DEDUP_REMOVED lines=8> */
.L_x_69:
[----:B------:R-:W-:Y:S05]  /*2530*/  BSYNC.RECONVERGENT B1 ;  /* 0x0000000000017941 */ /* 0x000fea0003800200 */
.L_x_68:
[----:B------:R-:W0:Y:S01]  /*2540*/  LDCU.64 UR6, c[0x0][0x3c0] ;  /* 0x00007800ff0677ac */ /* 0x000e220008000a00 */
[----:B------:R-:W-:-:S04]  /*2550*/  IADD3 R3, P1, PT, R6, R3, RZ ;  /* 0x0000000306037210 */ /* 0x000fc80007f3e0ff */
[----:B------:R-:W-:Y:S01]  /*2560*/  LOP3.LUT R3, RZ, R3, RZ, 0x33, !PT ;  /* 0x00000003ff037212 */ /* 0x000fe200078e33ff */
[----:B------:R-:W-:-:S03]  /*2570*/  IMAD.X R4, RZ, RZ, R7, P1 ;  /* 0x000000ffff047224 */ /* 0x000fc600008e0607 */
[----:B0-----:R-:W-:Y:S02]  /*2580*/  IADD3 R6, P1, PT, R3, UR6, RZ ;  /* 0x0000000603067c10 */ /* 0x001fe4000ff3e0ff */
[----:B------:R-:W-:-:S04]  /*2590*/  LOP3.LUT R3, RZ, R4, RZ, 0x33, !PT ;  /* 0x00000004ff037212 */ /* 0x000fc800078e33ff */
[----:B------:R-:W-:-:S07]  /*25a0*/  IADD3.X R5, PT, PT, R3, UR7, RZ, P1, !PT ;  /* 0x0000000703057c10 */ /* 0x000fce0008ffe4ff */
.L_x_67:
[----:B------:R-:W-:Y:S05]  /*25b0*/  BSYNC.RECONVERGENT B0 ;  /* 0x0000000000007941 */ /* 0x000fea0003800200 */
.L_x_63:
        /* <DEDUP_REMOVED lines=14> */
.L_x_73:
[----:B------:R-:W-:Y:S05]  /*26a0*/  BSYNC.RECONVERGENT B1 ;  /* 0x0000000000017941 */ /* 0x000fea0003800200 */
.L_x_72:
[----:B-----5:R-:W-:-:S04]  /*26b0*/  IADD3 R6, P1, PT, R3, R4, RZ ;  /* 0x0000000403067210 */ /* 0x020fc80007f3e0ff */
[----:B------:R-:W-:Y:S01]  /*26c0*/  LEA.HI.X.SX32 R5, R3, R5, 0x1, P1 ;  /* 0x0000000503057211 */ /* 0x000fe200008f0eff */
[----:B------:R-:W-:Y:S08]  /*26d0*/  BRA `(.L_x_74) ;  /* 0x0000000000407947 */ /* 0x000ff00003800000 */
.L_x_71:
        /* <DEDUP_REMOVED lines=8> */
.L_x_76:
[----:B------:R-:W-:Y:S05]  /*2760*/  BSYNC.RECONVERGENT B1 ;  /* 0x0000000000017941 */ /* 0x000fea0003800200 */
.L_x_75:
[----:B------:R-:W0:Y:S01]  /*2770*/  LDCU.64 UR6, c[0x0][0x3c0] ;  /* 0x00007800ff0677ac */ /* 0x000e220008000a00 */
[----:B------:R-:W-:-:S04]  /*2780*/  IADD3 R3, P1, PT, R6, R3, RZ ;  /* 0x0000000306037210 */ /* 0x000fc80007f3e0ff */
[----:B------:R-:W-:Y:S01]  /*2790*/  LOP3.LUT R3, RZ, R3, RZ, 0x33, !PT ;  /* 0x00000003ff037212 */ /* 0x000fe200078e33ff */
[----:B------:R-:W-:-:S03]  /*27a0*/  IMAD.X R4, RZ, RZ, R7, P1 ;  /* 0x000000ffff047224 */ /* 0x000fc600008e0607 */
[----:B0-----:R-:W-:Y:S02]  /*27b0*/  IADD3 R6, P1, PT, R3, UR6, RZ ;  /* 0x0000000603067c10 */ /* 0x001fe4000ff3e0ff */
[----:B------:R-:W-:-:S04]  /*27c0*/  LOP3.LUT R3, RZ, R4, RZ, 0x33, !PT ;  /* 0x00000004ff037212 */ /* 0x000fc800078e33ff */
[----:B------:R-:W-:-:S07]  /*27d0*/  IADD3.X R5, PT, PT, R3, UR7, RZ, P1, !PT ;  /* 0x0000000703057c10 */ /* 0x000fce0008ffe4ff */
.L_x_74:
[----:B------:R-:W-:Y:S05]  /*27e0*/  BSYNC.RECONVERGENT B0 ;  /* 0x0000000000007941 */ /* 0x000fea0003800200 */
.L_x_70:
        /* <DEDUP_REMOVED lines=14> */
.L_x_80:
[----:B------:R-:W-:Y:S05]  /*28d0*/  BSYNC.RECONVERGENT B1 ;  /* 0x0000000000017941 */ /* 0x000fea0003800200 */
.L_x_79:
[----:B-----5:R-:W-:-:S04]  /*28e0*/  IADD3 R6, P1, PT, R3, R4, RZ ;  /* 0x0000000403067210 */ /* 0x020fc80007f3e0ff */
[----:B------:R-:W-:Y:S01]  /*28f0*/  LEA.HI.X.SX32 R5, R3, R5, 0x1, P1 ;  /* 0x0000000503057211 */ /* 0x000fe200008f0eff */
[----:B------:R-:W-:Y:S08]  /*2900*/  BRA `(.L_x_81) ;  /* 0x0000000000407947 */ /* 0x000ff00003800000 */
.L_x_78:
        /* <DEDUP_REMOVED lines=8> */
.L_x_83:
[----:B------:R-:W-:Y:S05]  /*2990*/  BSYNC.RECONVERGENT B1 ;  /* 0x0000000000017941 */ /* 0x000fea0003800200 */
.L_x_82:
[----:B------:R-:W0:Y:S01]  /*29a0*/  LDCU.64 UR6, c[0x0][0x3c0] ;  /* 0x00007800ff0677ac */ /* 0x000e220008000a00 */
[----:B------:R-:W-:-:S04]  /*29b0*/  IADD3 R3, P1, PT, R6, R3, RZ ;  /* 0x0000000306037210 */ /* 0x000fc80007f3e0ff */
[----:B------:R-:W-:Y:S01]  /*29c0*/  LOP3.LUT R3, RZ, R3, RZ, 0x33, !PT ;  /* 0x00000003ff037212 */ /* 0x000fe200078e33ff */
[----:B------:R-:W-:-:S03]  /*29d0*/  IMAD.X R4, RZ, RZ, R7, P1 ;  /* 0x000000ffff047224 */ /* 0x000fc600008e0607 */
[----:B0-----:R-:W-:Y:S02]  /*29e0*/  IADD3 R6, P1, PT, R3, UR6, RZ ;  /* 0x0000000603067c10 */ /* 0x001fe4000ff3e0ff */
[----:B------:R-:W-:-:S04]  /*29f0*/  LOP3.LUT R3, RZ, R4, RZ, 0x33, !PT ;  /* 0x00000004ff037212 */ /* 0x000fc800078e33ff */
[----:B------:R-:W-:-:S07]  /*2a00*/  IADD3.X R5, PT, PT, R3, UR7, RZ, P1, !PT ;  /* 0x0000000703057c10 */ /* 0x000fce0008ffe4ff */
.L_x_81:
[----:B------:R-:W-:Y:S05]  /*2a10*/  BSYNC.RECONVERGENT B0 ;  /* 0x0000000000007941 */ /* 0x000fea0003800200 */
.L_x_77:
        /* <DEDUP_REMOVED lines=14> */
.L_x_87:
[----:B------:R-:W-:Y:S05]  /*2b00*/  BSYNC.RECONVERGENT B1 ;  /* 0x0000000000017941 */ /* 0x000fea0003800200 */
.L_x_86:
[----:B-----5:R-:W-:-:S04]  /*2b10*/  IADD3 R6, P1, PT, R3, R4, RZ ;  /* 0x0000000403067210 */ /* 0x020fc80007f3e0ff */
[----:B------:R-:W-:Y:S01]  /*2b20*/  LEA.HI.X.SX32 R5, R3, R5, 0x1, P1 ;  /* 0x0000000503057211 */ /* 0x000fe200008f0eff */
[----:B------:R-:W-:Y:S08]  /*2b30*/  BRA `(.L_x_88) ;  /* 0x0000000000407947 */ /* 0x000ff00003800000 */
.L_x_85:
        /* <DEDUP_REMOVED lines=8> */
.L_x_90:
[----:B------:R-:W-:Y:S05]  /*2bc0*/  BSYNC.RECONVERGENT B1 ;  /* 0x0000000000017941 */ /* 0x000fea0003800200 */
.L_x_89:
[----:B------:R-:W0:Y:S01]  /*2bd0*/  LDCU.64 UR6, c[0x0][0x3c0] ;  /* 0x00007800ff0677ac */ /* 0x000e220008000a00 */
[----:B------:R-:W-:-:S04]  /*2be0*/  IADD3 R3, P1, PT, R6, R3, RZ ;  /* 0x0000000306037210 */ /* 0x000fc80007f3e0ff */
[----:B------:R-:W-:Y:S01]  /*2bf0*/  LOP3.LUT R3, RZ, R3, RZ, 0x33, !PT ;  /* 0x00000003ff037212 */ /* 0x000fe200078e33ff */
[----:B------:R-:W-:-:S03]  /*2c00*/  IMAD.X R4, RZ, RZ, R7, P1 ;  /* 0x000000ffff047224 */ /* 0x000fc600008e0607 */
[----:B0-----:R-:W-:Y:S02]  /*2c10*/  IADD3 R6, P1, PT, R3, UR6, RZ ;  /* 0x0000000603067c10 */ /* 0x001fe4000ff3e0ff */
[----:B------:R-:W-:-:S04]  /*2c20*/  LOP3.LUT R3, RZ, R4, RZ, 0x33, !PT ;  /* 0x00000004ff037212 */ /* 0x000fc800078e33ff */
[----:B------:R-:W-:-:S07]  /*2c30*/  IADD3.X R5, PT, PT, R3, UR7, RZ, P1, !PT ;  /* 0x0000000703057c10 */ /* 0x000fce0008ffe4ff */
.L_x_88:
[----:B------:R-:W-:Y:S05]  /*2c40*/  BSYNC.RECONVERGENT B0 ;  /* 0x0000000000007941 */ /* 0x000fea0003800200 */
.L_x_84:
[----:B------:R-:W0:Y:S01]  /*2c50*/  LDS R3, [R2+0x4200] ;  /* 0x0042000002037984 */ /* 0x000e220000000800 */
[----:B------:R-:W-:Y:S01]  /*2c60*/  LEA R4, P1, R6, UR4, 0x2 ;  /* 0x0000000406047c11 */ /* 0x000fe2000f8210ff */
[----:B------:R-:W-:Y:S01]  /*2c70*/  VIADD R0, R0, 0x11e0 ;  /* 0x000011e000007836 */ /* 0x000fe20000000000 */
[----:B------:R-:W-:Y:S02]  /*2c80*/  BSSY.RECONVERGENT B0, `(.L_x_91) ;  /* 0x000001f000007945 */ /* 0x000fe40003800200 */
[----:B------:R-:W-:Y:S02]  /*2c90*/  LEA.HI.X R5, R6, UR5, R5, 0x2, P1 ;  /* 0x0000000506057c11 */ /* 0x000fe400088f1405 */
[----:B------:R-:W-:-:S03]  /*2ca0*/  ISETP.GE.AND P1, PT, R0, R49, PT ;  /* 0x000000310000720c */ /* 0x000fc60003f26270 */
[----:B0-----:R0:W-:Y:S10]  /*2cb0*/  STG.E desc[UR8][R4.64], R3 ;  /* 0x0000000304007986 */ /* 0x0011f4000c101908 */
[----:B------:R-:W-:Y:S05]  /*2cc0*/  @!P1 BRA `(.L_x_92) ;  /* 0x0000000000289947 */ /* 0x000fea0003800000 */
[----:B------:R-:W-:Y:S01]  /*2cd0*/  BSSY.RECONVERGENT B1, `(.L_x_93) ;  /* 0x0000006000017945 */ /* 0x000fe20003800200 */
[----:B------:R-:W-:Y:S01]  /*2ce0*/  IMAD.IADD R49, R0, 0x1, -R49 ;  /* 0x0000000100317824 */ /* 0x000fe200078e0a31 */
[----:B0-----:R-:W-:Y:S02]  /*2cf0*/  CS2R R4, SRZ ;  /* 0x0000000000047805 */ /* 0x001fe4000001ff00 */
[----:B------:R-:W-:Y:S05]  /*2d00*/  @P0 BRA `(.L_x_94) ;  /* 0x0000000000080947 */ /* 0x000fea0003800000 */
[----:B------:R-:W0:Y:S02]  /*2d10*/  LDC.64 R4, c[0x0][0x3d0] ;  /* 0x0000f400ff047b82 */ /* 0x000e240000000a00 */
[----:B0-----:R-:W5:Y:S02]  /*2d20*/  LDG.E.64 R4, desc[UR8][R4.64] ;  /* 0x0000000804047981 */ /* 0x001f64000c1e1b00 */
.L_x_94:
[----:B------:R-:W-:Y:S05]  /*2d30*/  BSYNC.RECONVERGENT B1 ;  /* 0x0000000000017941 */ /* 0x000fea0003800200 */
.L_x_93:
[----:B-----5:R-:W-:-:S04]  /*2d40*/  IADD3 R6, P0, PT, R49, R4, RZ ;  /* 0x0000000431067210 */ /* 0x020fc80007f1e0ff */
[----:B------:R-:W-:Y:S01]  /*2d50*/  LEA.HI.X.SX32 R5, R49, R5, 0x1, P0 ;  /* 0x0000000531057211 */ /* 0x000fe200000f0eff */
[----:B------:R-:W-:Y:S08]  /*2d60*/  BRA `(.L_x_95) ;  /* 0x0000000000407947 */ /* 0x000ff00003800000 */
.L_x_92:
        /* <DEDUP_REMOVED lines=8> */
.L_x_97:
[----:B------:R-:W-:Y:S05]  /*2df0*/  BSYNC.RECONVERGENT B1 ;  /* 0x0000000000017941 */ /* 0x000fea0003800200 */
.L_x_96:
[----:B------:R-:W0:Y:S01]  /*2e00*/  LDCU.64 UR6, c[0x0][0x3c0] ;  /* 0x00007800ff0677ac */ /* 0x000e220008000a00 */
[----:B------:R-:W-:-:S04]  /*2e10*/  IADD3 R0, P0, PT, R0, R3, RZ ;  /* 0x0000000300007210 */ /* 0x000fc80007f1e0ff */
[----:B------:R-:W-:Y:S01]  /*2e20*/  LOP3.LUT R0, RZ, R0, RZ, 0x33, !PT ;  /* 0x00000000ff007212 */ /* 0x000fe200078e33ff */
[----:B------:R-:W-:-:S03]  /*2e30*/  IMAD.X R3, RZ, RZ, R6, P0 ;  /* 0x000000ffff037224 */ /* 0x000fc600000e0606 */
[----:B0-----:R-:W-:Y:S02]  /*2e40*/  IADD3 R6, P0, PT, R0, UR6, RZ ;  /* 0x0000000600067c10 */ /* 0x001fe4000ff1e0ff */
[----:B------:R-:W-:-:S04]  /*2e50*/  LOP3.LUT R0, RZ, R3, RZ, 0x33, !PT ;  /* 0x00000003ff007212 */ /* 0x000fc800078e33ff */
[----:B------:R-:W-:-:S07]  /*2e60*/  IADD3.X R5, PT, PT, R0, UR7, RZ, P0, !PT ;  /* 0x0000000700057c10 */ /* 0x000fce00087fe4ff */
.L_x_95:
[----:B------:R-:W-:Y:S05]  /*2e70*/  BSYNC.RECONVERGENT B0 ;  /* 0x0000000000007941 */ /* 0x000fea0003800200 */
.L_x_91:
[----:B------:R-:W0:Y:S01]  /*2e80*/  LDS R3, [R2+0x4780] ;  /* 0x0047800002037984 */ /* 0x000e220000000800 */
[----:B------:R-:W-:-:S04]  /*2e90*/  LEA R4, P0, R6, UR4, 0x2 ;  /* 0x0000000406047c11 */ /* 0x000fc8000f8010ff */
[----:B------:R-:W-:-:S05]  /*2ea0*/  LEA.HI.X R5, R6, UR5, R5, 0x2, P0 ;  /* 0x0000000506057c11 */ /* 0x000fca00080f1405 */
[----:B0-----:R-:W-:Y:S01]  /*2eb0*/  STG.E desc[UR8][R4.64], R3 ;  /* 0x0000000304007986 */ /* 0x001fe2000c101908 */
[----:B------:R-:W-:Y:S05]  /*2ec0*/  EXIT ;  /* 0x000000000000794d */ /* 0x000fea0003800000 */
.L_x_1:
[----:B------:R-:W0:Y:S01]  /*2ed0*/  S2R R0, SR_TID.X ;  /* 0x0000000000007919 */ /* 0x000e220000002100 */
[----:B------:R-:W1:Y:S01]  /*2ee0*/  LDC.64 R2, c[0x0][0x3c8] ;  /* 0x0000f200ff027b82 */ /* 0x000e620000000a00 */
[----:B------:R-:W2:Y:S01]  /*2ef0*/  LDCU.U8 UR5, c[0x0][0x3b8] ;  /* 0x00007700ff0577ac */ /* 0x000ea20008000000 */
[----:B------:R-:W3:Y:S01]  /*2f00*/  LDCU.64 UR10, c[0x0][0x380] ;  /* 0x00007000ff0a77ac */ /* 0x000ee20008000a00 */
[----:B------:R-:W4:Y:S01]  /*2f10*/  LDCU.64 UR12, c[0x0][0x388] ;  /* 0x00007100ff0c77ac */ /* 0x000f220008000a00 */
[----:B--2---:R-:W-:Y:S01]  /*2f20*/  ISETP.NE.AND P0, PT, RZ, UR5, PT ;  /* 0x00000005ff007c0c */ /* 0x004fe2000bf05270 */
[----:B------:R-:W-:-:S03]  /*2f30*/  USHF.R.S32.HI UR5, URZ, 0x1f, UR7 ;  /* 0x0000001fff057899 */ /* 0x000fc60008011407 */
[----:B-1----:R-:W-:Y:S01]  /*2f40*/  SEL R2, R2, RZ, !P0 ;  /* 0x000000ff02027207 */ /* 0x002fe20004000000 */
[----:B0-----:R-:W-:-:S05]  /*2f50*/  IMAD R5, R0, 0xe, RZ ;  /* 0x0000000e00057824 */ /* 0x001fca00078e02ff */
[----:B------:R-:W-:Y:S02]  /*2f60*/  IADD3 R5, P1, P2, R5, UR7, R2 ;  /* 0x0000000705057c10 */ /* 0x000fe4000fa3e002 */
[----:B------:R-:W-:-:S03]  /*2f70*/  SEL R2, R3, RZ, !P0 ;  /* 0x000000ff03027207 */ /* 0x000fc60004000000 */
[----:B------:R-:W-:Y:S01]  /*2f80*/  IMAD.SHL.U32 R12, R5, 0x4, RZ ;  /* 0x00000004050c7824 */ /* 0x000fe200078e00ff */
[----:B------:R-:W-:-:S04]  /*2f90*/  IADD3.X R2, PT, PT, RZ, UR5, R2, P1, P2 ;  /* 0x00000005ff027c10 */ /* 0x000fc80008fe4402 */
[----:B------:R-:W-:Y:S02]  /*2fa0*/  SHF.L.U64.HI R2, R5, 0x2, R2 ;  /* 0x0000000205027819 */ /* 0x000fe40000010202 */
[C---:B---3--:R-:W-:Y:S02]  /*2fb0*/  IADD3 R10, P0, PT, R12.reuse, UR10, RZ ;  /* 0x0000000a0c0a7c10 */ /* 0x048fe4000ff1e0ff */
[----:B----4-:R-:W-:Y:S02]  /*2fc0*/  IADD3 R12, P1, PT, R12, UR12, RZ ;  /* 0x0000000c0c0c7c10 */ /* 0x010fe4000ff3e0ff */
[C---:B------:R-:W-:Y:S02]  /*2fd0*/  IADD3.X R11, PT, PT, R2.reuse, UR11, RZ, P0, !PT ;  /* 0x0000000b020b7c10 */ /* 0x040fe400087fe4ff */
[----:B------:R-:W-:-:S03]  /*2fe0*/  IADD3.X R13, PT, PT, R2, UR13, RZ, P1, !PT ;  /* 0x0000000d020d7c10 */ /* 0x000fc60008ffe4ff */
        /* <DEDUP_REMOVED lines=15> */
[----:B------:R-:W0:Y:S04]  /*30e0*/  LDG.E R14, desc[UR8][R12.64] ;  /* 0x000000080c0e7981 */ /* 0x000e28000c1e1900 */
[----:B------:R-:W2:Y:S04]  /*30f0*/  LDG.E R15, desc[UR8][R12.64+0x4] ;  /* 0x000004080c0f7981 */ /* 0x000ea8000c1e1900 */
[----:B------:R-:W3:Y:S04]  /*3100*/  LDG.E R24, desc[UR8][R12.64+0x8] ;  /* 0x000008080c187981 */ /* 0x000ee8000c1e1900 */
[----:B------:R-:W4:Y:S04]  /*3110*/  LDG.E R25, desc[UR8][R12.64+0xc] ;  /* 0x00000c080c197981 */ /* 0x000f28000c1e1900 */
        /* <DEDUP_REMOVED lines=9> */
[----:B------:R1:W4:Y:S01]  /*31b0*/  LDG.E R35, desc[UR8][R12.64+0x34] ;  /* 0x000034080c237981 */ /* 0x000322000c1e1900 */
[----:B------:R-:W1:Y:S01]  /*31c0*/  S2UR UR6, SR_CgaCtaId ;  /* 0x00000000000679c3 */ /* 0x000e620000008800 */
[----:B------:R-:W-:Y:S01]  /*31d0*/  UMOV UR5, 0x400 ;  /* 0x0000040000057882 */ /* 0x000fe20000000000 */
[----:B------:R-:W-:Y:S01]  /*31e0*/  SHF.R.U32.HI R45, RZ, 0x5, R0 ;  /* 0x00000005ff2d7819 */ /* 0x000fe20000011600 */
[----:B------:R-:W1:Y:S02]  /*31f0*/  S2R R42, SR_LANEID ;  /* 0x00000000002a7919 */ /* 0x000e640000000000 */
[----:B-1----:R-:W-:-:S03]  /*3200*/  ULEA UR5, UR6, UR5, 0x18 ;  /* 0x0000000506057291 */ /* 0x002fc6000f8ec0ff */
[----:B------:R-:W-:Y:S01]  /*3210*/  BAR.SYNC.DEFER_BLOCKING 0x0 ;  /* 0x0000000000007b1d */ /* 0x000fe20000010000 */
[C---:B------:R-:W-:Y:S02]  /*3220*/  ISETP.NE.AND P1, PT, R42.reuse, 0x1f, PT ;  /* 0x0000001f2a00780c */ /* 0x040fe40003f25270 */
[----:B------:R-:W-:Y:S02]  /*3230*/  ISETP.NE.AND P2, PT, R42, RZ, PT ;  /* 0x000000ff2a00720c */ /* 0x000fe40003f45270 */
[----:B0-----:R-:W-:Y:S02]  /*3240*/  LOP3.LUT R10, R14, 0x1, RZ, 0xc0, !PT ;  /* 0x000000010e0a7812 */ /* 0x001fe400078ec0ff */
[----:B--2---:R-:W-:Y:S02]  /*3250*/  LOP3.LUT R11, R15, 0x1, RZ, 0xc0, !PT ;  /* 0x000000010f0b7812 */ /* 0x004fe400078ec0ff */
[----:B------:R-:W-:Y:S02]  /*3260*/  LOP3.LUT R14, R10, 0x1, RZ, 0x3c, !PT ;  /* 0x000000010a0e7812 */ /* 0x000fe400078e3cff */
[----:B---3--:R-:W-:-:S02]  /*3270*/  LOP3.LUT R24, R24, 0x1, RZ, 0xc0, !PT ;  /* 0x0000000118187812 */ /* 0x008fc400078ec0ff */
[----:B------:R-:W-:Y:S02]  /*3280*/  LOP3.LUT R15, R11, 0x1, RZ, 0x3c, !PT ;  /* 0x000000010b0f7812 */ /* 0x000fe400078e3cff */
[----:B------:R-:W-:Y:S02]  /*3290*/  LOP3.LUT R16, R24, 0x1, RZ, 0x3c, !PT ;  /* 0x0000000118107812 */ /* 0x000fe400078e3cff */
[----:B----4-:R-:W-:Y:S02]  /*32a0*/  LOP3.LUT R25, R25, 0x1, RZ, 0xc0, !PT ;  /* 0x0000000119197812 */ /* 0x010fe400078ec0ff */
[----:B------:R-:W-:Y:S02]  /*32b0*/  LOP3.LUT R26, R26, 0x1, RZ, 0xc0, !PT ;  /* 0x000000011a1a7812 */ /* 0x000fe400078ec0ff */
[----:B------:R-:W-:Y:S02]  /*32c0*/  IADD3 R15, PT, PT, R16, R15, R14 ;  /* 0x0000000f100f7210 */ /* 0x000fe40007ffe00e */
[----:B------:R-:W-:-:S02]  /*32d0*/  LOP3.LUT R14, R25, 0x1, RZ, 0x3c, !PT ;  /* 0x00000001190e7812 */ /* 0x000fc400078e3cff */
[----:B------:R-:W-:Y:S02]  /*32e0*/  LOP3.LUT R13, R26, 0x1, RZ, 0x3c, !PT ;  /* 0x000000011a0d7812 */ /* 0x000fe400078e3cff */
[----:B------:R-:W-:Y:S02]  /*32f0*/  LOP3.LUT R27, R27, 0x1, RZ, 0xc0, !PT ;  /* 0x000000011b1b7812 */ /* 0x000fe400078ec0ff */
[----:B------:R-:W-:Y:S02]  /*3300*/  LOP3.LUT R28, R28, 0x1, RZ, 0xc0, !PT ;  /* 0x000000011c1c7812 */ /* 0x000fe400078ec0ff */
[----:B------:R-:W-:Y:S02]  /*3310*/  IADD3 R14, PT, PT, R13, R14, R15 ;  /* 0x0000000e0d0e7210 */ /* 0x000fe40007ffe00f */
[----:B------:R-:W-:Y:S02]  /*3320*/  LOP3.LUT R12, R27, 0x1, RZ, 0x3c, !PT ;  /* 0x000000011b0c7812 */ /* 0x000fe400078e3cff */
[----:B------:R-:W-:-:S02]  /*3330*/  LOP3.LUT R13, R28, 0x1, RZ, 0x3c, !PT ;  /* 0x000000011c0d7812 */ /* 0x000fc400078e3cff */
[----:B------:R-:W-:Y:S02]  /*3340*/  LOP3.LUT R29, R29, 0x1, RZ, 0xc0, !PT ;  /* 0x000000011d1d7812 */ /* 0x000fe400078ec0ff */
[----:B------:R-:W-:Y:S02]  /*3350*/  LOP3.LUT R30, R30, 0x1, RZ, 0xc0, !PT ;  /* 0x000000011e1e7812 */ /* 0x000fe400078ec0ff */
[----:B------:R-:W-:Y:S02]  /*3360*/  IADD3 R14, PT, PT, R13, R12, R14 ;  /* 0x0000000c0d0e7210 */ /* 0x000fe40007ffe00e */
[----:B------:R-:W-:Y:S02]  /*3370*/  LOP3.LUT R12, R29, 0x1, RZ, 0x3c, !PT ;  /* 0x000000011d0c7812 */ /* 0x000fe400078e3cff */
[----:B------:R-:W-:Y:S02]  /*3380*/  LOP3.LUT R13, R30, 0x1, RZ, 0x3c, !PT ;  /* 0x000000011e0d7812 */ /* 0x000fe400078e3cff */
[----:B------:R-:W-:-:S02]  /*3390*/  LOP3.LUT R31, R31, 0x1, RZ, 0xc0, !PT ;  /* 0x000000011f1f7812 */ /* 0x000fc400078ec0ff */
[----:B------:R-:W-:Y:S02]  /*33a0*/  LOP3.LUT R32, R32, 0x1, RZ, 0xc0, !PT ;  /* 0x0000000120207812 */ /* 0x000fe400078ec0ff */
[----:B------:R-:W-:Y:S02]  /*33b0*/  IADD3 R14, PT, PT, R13, R12, R14 ;  /* 0x0000000c0d0e7210 */ /* 0x000fe40007ffe00e */
[----:B------:R-:W-:Y:S02]  /*33c0*/  LOP3.LUT R12, R31, 0x1, RZ, 0x3c, !PT ;  /* 0x000000011f0c7812 */ /* 0x000fe400078e3cff */
[----:B------:R-:W-:Y:S02]  /*33d0*/  LOP3.LUT R13, R32, 0x1, RZ, 0x3c, !PT ;  /* 0x00000001200d7812 */ /* 0x000fe400078e3cff */
[----:B------:R-:W-:Y:S02]  /*33e0*/  LOP3.LUT R33, R33, 0x1, RZ, 0xc0, !PT ;  /* 0x0000000121217812 */ /* 0x000fe400078ec0ff */
[----:B------:R-:W-:-:S02]  /*33f0*/  LOP3.LUT R34, R34, 0x1, RZ, 0xc0, !PT ;  /* 0x0000000122227812 */ /* 0x000fc400078ec0ff */
[----:B------:R-:W-:Y:S02]  /*3400*/  IADD3 R14, PT, PT, R13, R12, R14 ;  /* 0x0000000c0d0e7210 */ /* 0x000fe40007ffe00e */
[----:B------:R-:W-:Y:S02]  /*3410*/  LOP3.LUT R35, R35, 0x1, RZ, 0xc0, !PT ;  /* 0x0000000123237812 */ /* 0x000fe400078ec0ff */
[----:B------:R-:W-:Y:S02]  /*3420*/  LOP3.LUT R12, R33, 0x1, RZ, 0x3c, !PT ;  /* 0x00000001210c7812 */ /* 0x000fe400078e3cff */
[----:B------:R-:W-:Y:S02]  /*3430*/  LOP3.LUT R13, R34, 0x1, RZ, 0x3c, !PT ;  /* 0x00000001220d7812 */ /* 0x000fe400078e3cff */
[----:B------:R-:W-:Y:S02]  /*3440*/  LOP3.LUT R43, R35, 0x1, RZ, 0x3c, !PT ;  /* 0x00000001232b7812 */ /* 0x000fe400078e3cff */
[----:B------:R-:W-:-:S05]  /*3450*/  IADD3 R12, PT, PT, R13, R12, R14 ;  /* 0x0000000c0d0c7210 */ /* 0x000fca0007ffe00e */
[----:B------:R-:W-:-:S05]  /*3460*/  IMAD.IADD R43, R43, 0x1, R12 ;  /* 0x000000012b2b7824 */ /* 0x000fca00078e020c */
[----:B------:R-:W0:Y:S02]  /*3470*/  SHFL.UP P0, R12, R43, 0x1, RZ ;  /* 0x042000002b0c7989 */ /* 0x000e2400000000ff */
[----:B0-----:R-:W-:-:S05]  /*3480*/  @P0 IMAD.IADD R12, R43, 0x1, R12 ;  /* 0x000000012b0c0824 */ /* 0x001fca00078e020c */
[----:B------:R-:W0:Y:S02]  /*3490*/  SHFL.UP P0, R13, R12, 0x2, RZ ;  /* 0x044000000c0d7989 */ /* 0x000e2400000000ff */
[----:B0-----:R-:W-:Y:S01]  /*34a0*/  @P0 IMAD.IADD R13, R12, 0x1, R13 ;  /* 0x000000010c0d0824 */ /* 0x001fe200078e020d */
[----:B------:R-:W-:-:S04]  /*34b0*/  @!P1 SHF.R.U32.HI R12, RZ, 0x3, R0 ;  /* 0x00000003ff0c9819 */ /* 0x000fc80000011600 */
[----:B------:R-:W0:Y:S01]  /*34c0*/  SHFL.UP P0, R14, R13, 0x4, RZ ;  /* 0x048000000d0e7989 */ /* 0x000e2200000000ff */
[----:B------:R-:W-:Y:S01]  /*34d0*/  @!P1 LOP3.LUT R47, R12, 0x7c, RZ, 0xc0, !PT ;  /* 0x0000007c0c2f9812 */ /* 0x000fe200078ec0ff */
[----:B0-----:R-:W-:-:S05]  /*34e0*/  @P0 IMAD.IADD R14, R13, 0x1, R14 ;  /* 0x000000010d0e0824 */ /* 0x001fca00078e020e */
[----:B------:R-:W0:Y:S02]  /*34f0*/  SHFL.UP P0, R17, R14, 0x8, RZ ;  /* 0x050000000e117989 */ /* 0x000e2400000000ff */
[----:B0-----:R-:W-:-:S05]  /*3500*/  @P0 IMAD.IADD R17, R14, 0x1, R17 ;  /* 0x000000010e110824 */ /* 0x001fca00078e0211 */
[----:B------:R-:W0:Y:S02]  /*3510*/  SHFL.UP P0, R44, R17, 0x10, RZ ;  /* 0x06000000112c7989 */ /* 0x000e2400000000ff */
[----:B0-----:R-:W-:Y:S01]  /*3520*/  @P0 IMAD.IADD R44, R17, 0x1, R44 ;  /* 0x00000001112c0824 */ /* 0x001fe200078e022c */
[----:B------:R-:W-:-:S04]  /*3530*/  ISETP.NE.AND P0, PT, R45, 0x2, PT ;  /* 0x000000022d00780c */ /* 0x000fc80003f05270 */
[----:B------:R-:W-:Y:S01]  /*3540*/  @!P1 STS [R47+UR5], R44 ;  /* 0x0000002c2f009988 */ /* 0x000fe20008000805 */
[----:B------:R-:W-:Y:S01]  /*3550*/  BAR.SYNC.DEFER_BLOCKING 0x0 ;  /* 0x0000000000007b1d */ /* 0x000fe20000010000 */
[----:B------:R-:W-:-:S05]  /*3560*/  ISETP.NE.AND P1, PT, R45, 0x9, PT ;  /* 0x000000092d00780c */ /* 0x000fca0003f25270 */
[----:B------:R-:W0:Y:S04]  /*3570*/  LDS.128 R12, [UR5] ;  /* 0x00000005ff0c7984 */ /* 0x000e280008000c00 */
[----:B------:R-:W1:Y:S04]  /*3580*/  LDS.128 R16, [UR5+0x10] ;  /* 0x00001005ff107984 */ /* 0x000e680008000c00 */
[----:B------:R-:W2:Y:S01]  /*3590*/  LDS.128 R20, [UR5+0x20] ;  /* 0x00002005ff147984 */ /* 0x000ea20008000c00 */
[----:B0-----:R-:W-:-:S04]  /*35a0*/  IMAD.IADD R13, R12, 0x1, R13 ;  /* 0x000000010c0d7824 */ /* 0x001fc800078e020d */
[----:B------:R-:W-:Y:S01]  /*35b0*/  IMAD.IADD R14, R14, 0x1, R13 ;  /* 0x000000010e0e7824 */ /* 0x000fe200078e020d */
[----:B------:R-:W-:Y:S02]  /*35c0*/  SEL R12, R13, R12, !P0 ;  /* 0x0000000c0d0c7207 */ /* 0x000fe40004000000 */
[----:B------:R-:W-:Y:S01]  /*35d0*/  ISETP.NE.AND P0, PT, R45, 0x3, PT ;  /* 0x000000032d00780c */ /* 0x000fe20003f05270 */
[----:B------:R-:W-:-:S03]  /*35e0*/  IMAD.IADD R15, R15, 0x1, R14 ;  /* 0x000000010f0f7824 */ /* 0x000fc600078e020e */
[----:B------:R-:W-:Y:S01]  /*35f0*/  SEL R12, R14, R12, !P0 ;  /* 0x0000000c0e0c7207 */ /* 0x000fe20004000000 */
[----:B-1----:R-:W-:Y:S01]  /*3600*/  IMAD.IADD R16, R15, 0x1, R16 ;  /* 0x000000010f107824 */ /* 0x002fe200078e0210 */
[----:B------:R-:W-:-:S03]  /*3610*/  ISETP.NE.AND P0, PT, R45, 0x4, PT ;  /* 0x000000042d00780c */ /* 0x000fc60003f05270 */
[----:B------:R-:W-:Y:S01]  /*3620*/  IMAD.IADD R17, R17, 0x1, R16 ;  /* 0x0000000111117824 */ /* 0x000fe200078e0210 */
[----:B------:R-:W-:Y:S02]  /*3630*/  SEL R12, R15, R12, !P0 ;  /* 0x0000000c0f0c7207 */ /* 0x000fe40004000000 */
[----:B------:R-:W-:Y:S01]  /*3640*/  ISETP.NE.AND P0, PT, R45, 0x5, PT ;  /* 0x000000052d00780c */ /* 0x000fe20003f05270 */
[----:B------:R-:W-:-:S03]  /*3650*/  IMAD.IADD R18, R18, 0x1, R17 ;  /* 0x0000000112127824 */ /* 0x000fc600078e0211 */
[----:B------:R-:W-:Y:S01]  /*3660*/  SEL R12, R16, R12, !P0 ;  /* 0x0000000c100c7207 */ /* 0x000fe20004000000 */
[----:B------:R-:W-:Y:S01]  /*3670*/  IMAD.IADD R19, R19, 0x1, R18 ;  /* 0x0000000113137824 */ /* 0x000fe200078e0212 */
[----:B------:R-:W-:-:S04]  /*3680*/  ISETP.NE.AND P0, PT, R45, 0x6, PT ;  /* 0x000000062d00780c */ /* 0x000fc80003f05270 */
[----:B------:R-:W-:Y:S02]  /*3690*/  SEL R12, R17, R12, !P0 ;  /* 0x0000000c110c7207 */ /* 0x000fe40004000000 */
[----:B------:R-:W-:-:S04]  /*36a0*/  ISETP.NE.AND P0, PT, R45, 0x7, PT ;  /* 0x000000072d00780c */ /* 0x000fc80003f05270 */
[----:B------:R-:W-:Y:S02]  /*36b0*/  SEL R12, R18, R12, !P0 ;  /* 0x0000000c120c7207 */ /* 0x000fe40004000000 */
[----:B------:R-:W-:-:S04]  /*36c0*/  ISETP.NE.AND P0, PT, R45, 0x8, PT ;  /* 0x000000082d00780c */ /* 0x000fc80003f05270 */
[C---:B------:R-:W-:Y:S01]  /*36d0*/  SEL R12, R19.reuse, R12, !P0 ;  /* 0x0000000c130c7207 */ /* 0x040fe20004000000 */
[----:B--2---:R-:W-:Y:S01]  /*36e0*/  IMAD.IADD R19, R19, 0x1, R20 ;  /* 0x0000000113137824 */ /* 0x004fe200078e0214 */
[----:B------:R-:W-:Y:S01]  /*36f0*/  ISETP.NE.AND P0, PT, R45, 0xa, PT ;  /* 0x0000000a2d00780c */ /* 0x000fe20003f05270 */
[----:B------:R-:W-:Y:S02]  /*3700*/  IMAD.IADD R20, R44, 0x1, -R43 ;  /* 0x000000012c147824 */ /* 0x000fe400078e0a2b */
[----:B------:R-:W-:Y:S01]  /*3710*/  IMAD.IADD R21, R21, 0x1, R19 ;  /* 0x0000000115157824 */ /* 0x000fe200078e0213 */
[----:B------:R-:W-:Y:S02]  /*3720*/  SEL R12, R19, R12, !P1 ;  /* 0x0000000c130c7207 */ /* 0x000fe40004800000 */
[----:B------:R-:W-:Y:S01]  /*3730*/  SEL R13, R20, RZ, P2 ;  /* 0x000000ff140d7207 */ /* 0x000fe20001000000 */
[----:B------:R-:W-:Y:S01]  /*3740*/  IMAD.IADD R15, R22, 0x1, R21 ;  /* 0x00000001160f7824 */ /* 0x000fe200078e0215 */
[----:B------:R-:W-:-:S02]  /*3750*/  SEL R12, R21, R12, !P0 ;  /* 0x0000000c150c7207 */ /* 0x000fc40004000000 */
[C---:B------:R-:W-:Y:S02]  /*3760*/  ISETP.GT.U32.AND P0, PT, R0.reuse, 0x1f, PT ;  /* 0x0000001f0000780c */ /* 0x040fe40003f04070 */
[----:B------:R-:W-:Y:S01]  /*3770*/  ISETP.GE.U32.AND P1, PT, R0, 0x20, PT ;  /* 0x000000200000780c */ /* 0x000fe20003f26070 */
[----:B------:R-:W-:-:S05]  /*3780*/  IMAD.IADD R13, R12, 0x1, R13 ;  /* 0x000000010c0d7824 */ /* 0x000fca00078e020d */
[----:B------:R-:W-:-:S05]  /*3790*/  SEL R20, R20, R13, !P1 ;  /* 0x0000000d14147207 */ /* 0x000fca0004800000 */
[----:B------:R-:W-:Y:S05]  /*37a0*/  @P0 BRA `(.L_x_98) ;  /* 0x0000000800c40947 */ /* 0x000fea0003800000 */
[----:B------:R-:W0:Y:S01]  /*37b0*/  LDC.64 R16, c[0x0][0x3a0] ;  /* 0x0000e800ff107b82 */ /* 0x000e220000000a00 */
[----:B------:R-:W-:Y:S01]  /*37c0*/  ISETP.NE.AND P0, PT, R0, RZ, PT ;  /* 0x000000ff0000720c */ /* 0x000fe20003f05270 */
[----:B------:R-:W-:Y:S01]  /*37d0*/  IMAD.U32 R22, RZ, RZ, UR4 ;  /* 0x00000004ff167e24 */ /* 0x000fe2000f8e00ff */
[----:B------:R-:W-:-:S05]  /*37e0*/  LOP3.LUT R21, RZ, R0, RZ, 0x33, !PT ;  /* 0x00000000ff157212 */ /* 0x000fca00078e33ff */
[----:B------:R-:W-:-:S06]  /*37f0*/  IMAD.IADD R21, R22, 0x1, R21 ;  /* 0x0000000116157824 */ /* 0x000fcc00078e0215 */
[----:B------:R-:W-:Y:S01]  /*3800*/  @!P0 IMAD.MOV.U32 R14, RZ, RZ, 0x64 ;  /* 0x00000064ff0e8424 */ /* 0x000fe200078e00ff */
[----:B------:R1:W-:Y:S01]  /*3810*/  @!P0 STS [UR5+0x4c], R15 ;  /* 0x00004c0fff008988 */ /* 0x0003e20008000805 */
[----:B0-----:R-:W-:-:S04]  /*3820*/  IMAD.WIDE R48, R22, 0x8, R16 ;  /* 0x0000000816307825 */ /* 0x001fc800078e0210 */
[----:B------:R-:W-:Y:S01]  /*3830*/  IMAD.WIDE R16, R21, 0x8, R16 ;  /* 0x0000000815107825 */ /* 0x000fe200078e0210 */
[----:B------:R1:W-:Y:S01]  /*3840*/  @!P0 ST.E.64.STRONG.GPU desc[UR8][R48.64+0x100], R14 ;  /* 0x0001000e30008985 */ /* 0x0003e2000c10fb08 */
[----:B------:R-:W-:Y:S05]  /*3850*/  NANOSLEEP 0x28f ;  /* 0x0000028f0000795d */ /* 0x000fea0003800000 */
[----:B------:R-:W2:Y:S01]  /*3860*/  LD.E.64.STRONG.GPU R12, desc[UR8][R16.64+0x100] ;  /* 0x00010008100c7980 */ /* 0x000ea2000c10fb00 */
[----:B------:R-:W-:Y:S01]  /*3870*/  UMOV UR6, 0xffffffff ;  /* 0xffffffff00067882 */ /* 0x000fe20000000000 */
[----:B--2---:R-:W-:Y:S02]  /*3880*/  ISETP.NE.AND P0, PT, R12, 0x63, PT ;  /* 0x000000630c00780c */ /* 0x004fe40003f05270 */
[----:B-1----:R-:W-:Y:S11]  /*3890*/  BRA.DIV UR6, `(.L_x_99) ;  /* 0x000000aa06187947 */ /* 0x002ff6000b800000 */
[----:B------:R-:W-:-:S13]  /*38a0*/  VOTE.ANY P0, !P0 ;  /* 0x0000000000ff7806 */ /* 0x000fda0004000100 */
.L_x_422:
[----:B------:R-:W-:Y:S05]  /*38b0*/  @!P0 BRA `(.L_x_100) ;  /* 0x00000000007c8947 */ /* 0x000fea0003800000 */
[----:B------:R-:W-:-:S07]  /*38c0*/  IMAD.MOV.U32 R19, RZ, RZ, 0x2d2 ;  /* 0x000002d2ff137424 */ /* 0x000fce00078e00ff */
.L_x_102:
[----:B------:R-:W-:Y:S01]  /*38d0*/  SHF.R.U32.HI R14, RZ, 0x1, R19 ;  /* 0x00000001ff0e7819 */ /* 0x000fe20000011613 */
[----:B------:R-:W-:-:S03]  /*38e0*/  IMAD R22, R22, 0x41a7, RZ ;  /* 0x000041a716167824 */ /* 0x000fc600078e02ff */
[----:B------:R-:W-:Y:S02]  /*38f0*/  IADD3 R19, PT, PT, R19, 0x1, -R14 ;  /* 0x0000000113137810 */ /* 0x000fe40007ffe80e */
[----:B------:R-:W-:Y:S02]  /*3900*/  LOP3.LUT R22, R22, 0x7fffffff, RZ, 0xc0, !PT ;  /* 0x7fffffff16167812 */ /* 0x000fe400078ec0ff */
[----:B------:R-:W0:Y:S01]  /*3910*/  I2F.U32.RP R18, R19 ;  /* 0x0000001300127306 */ /* 0x000e220000209000 */
[----:B------:R-:W-:Y:S01]  /*3920*/  IMAD.MOV R23, RZ, RZ, -R19 ;  /* 0x000000ffff177224 */ /* 0x000fe200078e0a13 */
[----:B------:R-:W-:-:S06]  /*3930*/  ISETP.NE.U32.AND P1, PT, R19, RZ, PT ;  /* 0x000000ff1300720c */ /* 0x000fcc0003f25070 */
[----:B0-----:R-:W0:Y:S02]  /*3940*/  MUFU.RCP R18, R18 ;  /* 0x0000001200127308 */ /* 0x001e240000001000 */
[----:B0-----:R-:W-:-:S06]  /*3950*/  VIADD R12, R18, 0xffffffe ;  /* 0x0ffffffe120c7836 */ /* 0x001fcc0000000000 */
[----:B------:R0:W1:Y:S02]  /*3960*/  F2I.FTZ.U32.TRUNC.NTZ R13, R12 ;  /* 0x0000000c000d7305 */ /* 0x000064000021f000 */
[----:B0-----:R-:W-:Y:S02]  /*3970*/  IMAD.MOV.U32 R12, RZ, RZ, RZ ;  /* 0x000000ffff0c7224 */ /* 0x001fe400078e00ff */
[----:B-1----:R-:W-:-:S04]  /*3980*/  IMAD R23, R23, R13, RZ ;  /* 0x0000000d17177224 */ /* 0x002fc800078e02ff */
[----:B------:R-:W-:-:S06]  /*3990*/  IMAD.HI.U32 R13, R13, R23, R12 ;  /* 0x000000170d0d7227 */ /* 0x000fcc00078e000c */
[----:B------:R-:W-:-:S04]  /*39a0*/  IMAD.HI.U32 R13, R13, R22, RZ ;  /* 0x000000160d0d7227 */ /* 0x000fc800078e00ff */
[----:B------:R-:W-:-:S04]  /*39b0*/  IMAD.MOV R13, RZ, RZ, -R13 ;  /* 0x000000ffff0d7224 */ /* 0x000fc800078e0a0d */
[----:B------:R-:W-:-:S05]  /*39c0*/  IMAD R18, R19, R13, R22 ;  /* 0x0000000d13127224 */ /* 0x000fca00078e0216 */
[----:B------:R-:W-:-:S13]  /*39d0*/  ISETP.GE.U32.AND P0, PT, R18, R19, PT ;  /* 0x000000131200720c */ /* 0x000fda0003f06070 */
[----:B------:R-:W-:-:S05]  /*39e0*/  @P0 IMAD.IADD R18, R18, 0x1, -R19 ;  /* 0x0000000112120824 */ /* 0x000fca00078e0a13 */
[----:B------:R-:W-:-:S13]  /*39f0*/  ISETP.GE.U32.AND P0, PT, R18, R19, PT ;  /* 0x000000131200720c */ /* 0x000fda0003f06070 */
[----:B------:R-:W-:Y:S01]  /*3a00*/  @P0 IMAD.IADD R18, R18, 0x1, -R19 ;  /* 0x0000000112120824 */ /* 0x000fe200078e0a13 */
[----:B------:R-:W-:-:S05]  /*3a10*/  @!P1 LOP3.LUT R18, RZ, R19, RZ, 0x33, !PT ;  /* 0x00000013ff129212 */ /* 0x000fca00078e33ff */
[----:B------:R-:W-:-:S04]  /*3a20*/  IMAD.IADD R18, R14, 0x1, R18 ;  /* 0x000000010e127824 */ /* 0x000fc800078e0212 */
[----:B------:R-:W-:Y:S05]  /*3a30*/  NANOSLEEP R18 ;  /* 0x000000120000735d */ /* 0x000fea0003800000 */
[----:B------:R-:W2:Y:S01]  /*3a40*/  LD.E.64.STRONG.GPU R12, desc[UR8][R16.64+0x100] ;  /* 0x00010008100c7980 */ /* 0x000ea2000c10fb00 */
[----:B------:R-:W-:Y:S01]  /*3a50*/  UMOV UR6, 0xffffffff ;  /* 0xffffffff00067882 */ /* 0x000fe20000000000 */
[----:B------:R-:W-:Y:S01]  /*3a60*/  IMAD.MOV.U32 R19, RZ, RZ, R14 ;  /* 0x000000ffff137224 */ /* 0x000fe200078e000e */
[----:B--2---:R-:W-:Y:S01]  /*3a70*/  ISETP.NE.AND P0, PT, R12, 0x63, PT ;  /* 0x000000630c00780c */ /* 0x004fe20003f05270 */
[----:B------:R-:W-:-:S12]  /*3a80*/  BRA.DIV UR6, `(.L_x_101) ;  /* 0x000000a606bc7947 */ /* 0x000fd8000b800000 */
[----:B------:R-:W-:-:S13]  /*3a90*/  VOTE.ANY P0, !P0 ;  /* 0x0000000000ff7806 */ /* 0x000fda0004000100 */
.L_x_425:
[----:B------:R-:W-:Y:S05]  /*3aa0*/  @P0 BRA `(.L_x_102) ;  /* 0xfffffffc00880947 */ /* 0x000fea000383ffff */
.L_x_100:
[----:B------:R-:W-:Y:S01]  /*3ab0*/  UMOV UR6, 0xffffffff ;  /* 0xffffffff00067882 */ /* 0x000fe20000000000 */
[----:B------:R-:W-:Y:S02]  /*3ac0*/  ISETP.NE.AND P0, PT, R12, 0x65, PT ;  /* 0x000000650c00780c */ /* 0x000fe40003f05270 */
[----:B------:R-:W-:Y:S11]  /*3ad0*/  BRA.DIV UR6, `(.L_x_103) ;  /* 0x000000a606c87947 */ /* 0x000ff6000b800000 */
[----:B------:R-:W0:Y:S01]  /*3ae0*/  S2R R23, SR_GEMASK ;  /* 0x0000000000177919 */ /* 0x000e220000003c00 */
[----:B------:R-:W-:Y:S01]  /*3af0*/  VOTE.ANY R14, PT, !P0 ;  /* 0x00000000000e7806 */ /* 0x000fe200040e0100 */
[C---:B------:R-:W-:Y:S02]  /*3b00*/  VIADD R45, R42.reuse, 0x2 ;  /* 0x000000022a2d7836 */ /* 0x040fe40000000000 */
[C---:B------:R-:W-:Y:S02]  /*3b10*/  VIADD R44, R42.reuse, 0x4 ;  /* 0x000000042a2c7836 */ /* 0x040fe40000000000 */
[----:B------:R-:W-:Y:S01]  /*3b20*/  VIADD R43, R42, 0x8 ;  /* 0x000000082a2b7836 */ /* 0x000fe20000000000 */
[----:B0-----:R-:W-:-:S05]  /*3b30*/  LOP3.LUT R14, R14, 0x80000000, R23, 0xec, !PT ;  /* 0x800000000e0e7812 */ /* 0x001fca00078eec17 */
[----:B------:R-:W-:-:S05]  /*3b40*/  VIADD R17, R14, 0xffffffff ;  /* 0xffffffff0e117836 */ /* 0x000fca0000000000 */
[----:B------:R-:W-:-:S04]  /*3b50*/  LOP3.LUT R17, R14, R17, RZ, 0xc, !PT ;  /* 0x000000110e117212 */ /* 0x000fc800078e0cff */
[----:B------:R0:W1:Y:S02]  /*3b60*/  POPC R52, R17 ;  /* 0x0000001100347309 */ /* 0x0000640000000000 */
[----:B0-----:R-:W0:Y:S01]  /*3b70*/  LDC.64 R16, c[0x0][0x3a0] ;  /* 0x0000e800ff107b82 */ /* 0x001e220000000a00 */
[----:B-1----:R-:W1:Y:S01]  /*3b80*/  SHFL.DOWN PT, R18, R13, 0x1, R52 ;  /* 0x082000000d127989 */ /* 0x002e6200000e0034 */
[-C--:B------:R-:W-:Y:S02]  /*3b90*/  ISETP.GE.AND P0, PT, R42, R52.reuse, PT ;  /* 0x000000342a00720c */ /* 0x080fe40003f06270 */
[----:B0-----:R-:W-:Y:S02]  /*3ba0*/  IADD3 R50, P2, PT, R16, 0x100, RZ ;  /* 0x0000010010327810 */ /* 0x001fe40007f5e0ff */
[----:B-1----:R-:W-:Y:S02]  /*3bb0*/  SEL R18, R18, RZ, !P0 ;  /* 0x000000ff12127207 */ /* 0x002fe40004000000 */
[----:B------:R-:W-:-:S03]  /*3bc0*/  ISETP.GT.AND P0, PT, R45, R52, PT ;  /* 0x000000342d00720c */ /* 0x000fc60003f04270 */
[----:B------:R-:W-:Y:S02]  /*3bd0*/  IMAD.IADD R19, R18, 0x1, R13 ;  /* 0x0000000112137824 */ /* 0x000fe400078e020d */
[----:B------:R-:W-:-:S03]  /*3be0*/  VIADD R13, R42, 0x10 ;  /* 0x000000102a0d7836 */ /* 0x000fc60000000000 */
[----:B------:R-:W0:Y:S02]  /*3bf0*/  SHFL.DOWN PT, R18, R19, 0x2, R52 ;  /* 0x0840000013127989 */ /* 0x000e2400000e0034 */
[-C--:B------:R-:W-:Y:S02]  /*3c00*/  ISETP.GT.AND P1, PT, R13, R52.reuse, PT ;  /* 0x000000340d00720c */ /* 0x080fe40003f24270 */
[----:B0-----:R-:W-:Y:S02]  /*3c10*/  SEL R18, R18, RZ, !P0 ;  /* 0x000000ff12127207 */ /* 0x001fe40004000000 */
[----:B------:R-:W-:-:S03]  /*3c20*/  ISETP.GT.AND P0, PT, R44, R52, PT ;  /* 0x000000342c00720c */ /* 0x000fc60003f04270 */
[----:B------:R-:W-:-:S05]  /*3c30*/  IMAD.IADD R47, R19, 0x1, R18 ;  /* 0x00000001132f7824 */ /* 0x000fca00078e0212 */
[----:B------:R-:W0:Y:S02]  /*3c40*/  SHFL.DOWN PT, R18, R47, 0x4, R52 ;  /* 0x088000002f127989 */ /* 0x000e2400000e0034 */
[----:B0-----:R-:W-:Y:S02]  /*3c50*/  SEL R18, R18, RZ, !P0 ;  /* 0x000000ff12127207 */ /* 0x001fe40004000000 */
[----:B------:R-:W-:-:S03]  /*3c60*/  ISETP.GT.AND P0, PT, R43, R52, PT ;  /* 0x000000342b00720c */ /* 0x000fc60003f04270 */
[----:B------:R-:W-:-:S05]  /*3c70*/  IMAD.IADD R51, R47, 0x1, R18 ;  /* 0x000000012f337824 */ /* 0x000fca00078e0212 */
[----:B------:R-:W0:Y:S02]  /*3c80*/  SHFL.DOWN PT, R18, R51, 0x8, R52 ;  /* 0x0900000033127989 */ /* 0x000e2400000e0034 */
[----:B0-----:R-:W-:Y:S02]  /*3c90*/  SEL R18, R18, RZ, !P0 ;  /* 0x000000ff12127207 */ /* 0x001fe40004000000 */
[----:B------:R-:W-:-:S03]  /*3ca0*/  ISETP.NE.AND P0, PT, R12, 0x65, PT ;  /* 0x000000650c00780c */ /* 0x000fc60003f05270 */
[----:B------:R-:W-:Y:S02]  /*3cb0*/  IMAD.IADD R19, R51, 0x1, R18 ;  /* 0x0000000133137824 */ /* 0x000fe400078e0212 */
[----:B------:R-:W-:-:S03]  /*3cc0*/  IMAD.X R51, RZ, RZ, R17, P2 ;  /* 0x000000ffff337224 */ /* 0x000fc600010e0611 */
[----:B------:R-:W0:Y:S05]  /*3cd0*/  SHFL.DOWN PT, R18, R19, 0x10, R52 ;  /* 0x0a00000013127989 */ /* 0x000e2a00000e0034 */
[----:B------:R-:W-:Y:S02]  /*3ce0*/  VOTE.ALL P0, P0 ;  /* 0x0000000000ff7806 */ /* 0x000fe40000000000 */
[----:B0-----:R-:W-:-:S05]  /*3cf0*/  SEL R18, R18, RZ, !P1 ;  /* 0x000000ff12127207 */ /* 0x001fca0004800000 */
[----:B------:R-:W-:-:S07]  /*3d00*/  IMAD.IADD R46, R19, 0x1, R18 ;  /* 0x00000001132e7824 */ /* 0x000fce00078e0212 */
.L_x_434:
[----:B------:R-:W-:Y:S05]  /*3d10*/  @!P0 BRA `(.L_x_104) ;  /* 0x0000000400288947 */ /* 0x000fea0003800000 */
[----:B------:R-:W-:-:S07]  /*3d20*/  IMAD.MOV.U32 R19, RZ, RZ, 0x2d2 ;  /* 0x000002d2ff137424 */ /* 0x000fce00078e00ff */
.L_x_110:
[----:B------:R-:W-:-:S05]  /*3d30*/  IMAD.WIDE R16, R21, 0x8, R50 ;  /* 0x0000000815107825 */ /* 0x000fca00078e0232 */
[----:B------:R-:W2:Y:S01]  /*3d40*/  LD.E.64.STRONG.GPU R12, desc[UR8][R16.64+-0x100] ;  /* 0xffff0008100c7980 */ /* 0x000ea2000c10fb00 */
[----:B------:R-:W-:Y:S05]  /*3d50*/  YIELD ;  /* 0x0000000000007946 */ /* 0x000fea0003800000 */
[----:B------:R-:W-:Y:S01]  /*3d60*/  UMOV UR6, 0xffffffff ;  /* 0xffffffff00067882 */ /* 0x000fe20000000000 */
[----:B------:R-:W-:Y:S02]  /*3d70*/  SHF.R.U32.HI R19, RZ, 0x1, R19 ;  /* 0x00000001ff137819 */ /* 0x000fe40000011613 */
[----:B--2---:R-:W-:Y:S01]  /*3d80*/  ISETP.NE.AND P0, PT, R12, 0x63, PT ;  /* 0x000000630c00780c */ /* 0x004fe20003f05270 */
[----:B------:R-:W-:-:S12]  /*3d90*/  BRA.DIV UR6, `(.L_x_105) ;  /* 0x000000aa061c7947 */ /* 0x000fd8000b800000 */
[----:B------:R-:W-:-:S13]  /*3da0*/  VOTE.ANY P0, !P0 ;  /* 0x0000000000ff7806 */ /* 0x000fda0004000100 */
.L_x_437:
[----:B------:R-:W-:Y:S05]  /*3db0*/  @!P0 BRA `(.L_x_106) ;  /* 0x00000000007c8947 */ /* 0x000fea0003800000 */
[----:B------:R-:W-:-:S07]  /*3dc0*/  IMAD.MOV.U32 R47, RZ, RZ, R19 ;  /* 0x000000ffff2f7224 */ /* 0x000fce00078e0013 */
.L_x_108:
        /* <DEDUP_REMOVED lines=29> */
.L_x_440:
[----:B------:R-:W-:Y:S05]  /*3fa0*/  @P0 BRA `(.L_x_108) ;  /* 0xfffffffc00880947 */ /* 0x000fea000383ffff */
.L_x_106:
[----:B------:R-:W-:Y:S01]  /*3fb0*/  UMOV UR6, 0xffffffff ;  /* 0xffffffff00067882 */ /* 0x000fe20000000000 */
[----:B------:R-:W-:Y:S02]  /*3fc0*/  ISETP.NE.AND P0, PT, R12, 0x65, PT ;  /* 0x000000650c00780c */ /* 0x000fe40003f05270 */
[----:B------:R-:W-:Y:S11]  /*3fd0*/  BRA.DIV UR6, `(.L_x_109) ;  /* 0x000000a606cc7947 */ /* 0x000ff6000b800000 */
[----:B------:R-:W-:Y:S01]  /*3fe0*/  VOTE.ANY R14, PT, !P0 ;  /* 0x00000000000e7806 */ /* 0x000fe200040e0100 */
[----:B------:R-:W-:-:S03]  /*3ff0*/  VIADD R21, R21, 0xffffffe0 ;  /* 0xffffffe015157836 */ /* 0x000fc60000000000 */
[----:B------:R-:W-:-:S05]  /*4000*/  LOP3.LUT R14, R14, 0x80000000, R23, 0xec, !PT ;  /* 0x800000000e0e7812 */ /* 0x000fca00078eec17 */
[----:B------:R-:W-:-:S05]  /*4010*/  VIADD R17, R14, 0xffffffff ;  /* 0xffffffff0e117836 */ /* 0x000fca0000000000 */
[----:B------:R-:W-:-:S04]  /*4020*/  LOP3.LUT R17, R14, R17, RZ, 0xc, !PT ;  /* 0x000000110e117212 */ /* 0x000fc800078e0cff */
[----:B------:R-:W0:Y:S02]  /*4030*/  POPC R16, R17 ;  /* 0x0000001100107309 */ /* 0x000e240000000000 */
[----:B0-----:R-:W0:Y:S01]  /*4040*/  SHFL.DOWN PT, R18, R13, 0x1, R16 ;  /* 0x082000000d127989 */ /* 0x001e2200000e0010 */
[----:B------:R-:W-:-:S04]  /*4050*/  ISETP.GE.AND P0, PT, R42, R16, PT ;  /* 0x000000102a00720c */ /* 0x000fc80003f06270 */
        /* <DEDUP_REMOVED lines=15> */
[----:B------:R-:W-:-:S03]  /*4150*/  VIADD R13, R42, 0x10 ;  /* 0x000000102a0d7836 */ /* 0x000fc60000000000 */
[----:B------:R-:W0:Y:S02]  /*4160*/  SHFL.DOWN PT, R18, R47, 0x10, R16 ;  /* 0x0a0000002f127989 */ /* 0x000e2400000e0010 */
[----:B------:R-:W-:-:S03]  /*4170*/  ISETP.GT.AND P1, PT, R13, R16, PT ;  /* 0x000000100d00720c */ /* 0x000fc60003f24270 */
[----:B------:R-:W-:Y:S02]  /*4180*/  VOTE.ALL P0, P0 ;  /* 0x0000000000ff7806 */ /* 0x000fe40000000000 */
[----:B0-----:R-:W-:-:S04]  /*4190*/  SEL R18, R18, RZ, !P1 ;  /* 0x000000ff12127207 */ /* 0x001fc80004800000 */
[----:B------:R-:W-:-:S07]  /*41a0*/  IADD3 R46, PT, PT, R47, R18, R46 ;  /* 0x000000122f2e7210 */ /* 0x000fce0007ffe02e */
.L_x_449:
[----:B------:R-:W-:Y:S05]  /*41b0*/  @P0 BRA `(.L_x_110) ;  /* 0xfffffff800dc0947 */ /* 0x000fea000383ffff */
.L_x_104:
[----:B------:R-:W-:Y:S02]  /*41c0*/  ISETP.NE.AND P1, PT, R0, RZ, PT ;  /* 0x000000ff0000720c */ /* 0x000fe40003f25270 */
[----:B------:R-:W-:-:S11]  /*41d0*/  ISETP.NE.AND P0, PT, R42, RZ, PT ;  /* 0x000000ff2a00720c */ /* 0x000fd60003f05270 */
[----:B------:R-:W0:Y:S01]  /*41e0*/  @!P1 S2R R13, SR_CgaCtaId ;  /* 0x00000000000d9919 */ /* 0x000e220000008800 */
[----:B------:R-:W-:Y:S01]  /*41f0*/  @!P1 MOV R12, 0x400 ;  /* 0x00000400000c9802 */ /* 0x000fe20000000f00 */
[----:B------:R-:W-:Y:S01]  /*4200*/  @!P1 IMAD.IADD R15, R15, 0x1, R46 ;  /* 0x000000010f0f9824 */ /* 0x000fe200078e022e */
[----:B------:R-:W-:Y:S01]  /*4210*/  @!P0 MOV R16, 0x400 ;  /* 0x0000040000108802 */ /* 0x000fe20000000f00 */
[----:B------:R-:W1:Y:S01]  /*4220*/  @!P0 S2R R17, SR_CgaCtaId ;  /* 0x0000000000118919 */ /* 0x000e620000008800 */
[----:B------:R-:W-:-:S05]  /*4230*/  @!P1 IMAD.MOV.U32 R14, RZ, RZ, 0x65 ;  /* 0x00000065ff0e9424 */ /* 0x000fca00078e00ff */
[----:B------:R2:W-:Y:S01]  /*4240*/  @!P1 ST.E.64.STRONG.GPU desc[UR8][R48.64+0x100], R14 ;  /* 0x0001000e30009985 */ /* 0x0005e2000c10fb08 */
[----:B0-----:R-:W-:Y:S01]  /*4250*/  @!P1 LEA R12, R13, R12, 0x18 ;  /* 0x0000000c0d0c9211 */ /* 0x001fe200078ec0ff */
[----:B------:R-:W-:Y:S02]  /*4260*/  IMAD.MOV.U32 R13, RZ, RZ, R20 ;  /* 0x000000ffff0d7224 */ /* 0x000fe400078e0014 */
[----:B------:R-:W-:Y:S01]  /*4270*/  @!P0 IMAD.MOV.U32 R13, RZ, RZ, R46 ;  /* 0x000000ffff0d8224 */ /* 0x000fe200078e002e */
[----:B-1----:R-:W-:Y:S01]  /*4280*/  @!P0 LEA R17, R17, R16, 0x18 ;  /* 0x0000001011118211 */ /* 0x002fe200078ec0ff */
[----:B------:R2:W-:Y:S04]  /*4290*/  @!P1 STS [R12+0x48], R15 ;  /* 0x0000480f0c009388 */ /* 0x0005e80000000800 */
[----:B------:R2:W-:Y:S04]  /*42a0*/  @!P1 STS [R12+0x44], R46 ;  /* 0x0000442e0c009388 */ /* 0x0005e80000000800 */
[----:B------:R2:W-:Y:S02]  /*42b0*/  @!P0 STS [R17+0x38], R46 ;  /* 0x0000382e11008388 */ /* 0x0005e40000000800 */
.L_x_98:
[----:B------:R-:W-:Y:S05]  /*42c0*/  WARPSYNC.ALL ;  /* 0x0000000000007948 */ /* 0x000fea0003800000 */
[----:B------:R-:W0:Y:S08]  /*42d0*/  S2UR UR5, SR_CgaCtaId ;  /* 0x00000000000579c3 */ /* 0x000e300000008800 */
[----:B------:R-:W-:Y:S01]  /*42e0*/  BAR.SYNC.DEFER_BLOCKING 0x0 ;  /* 0x0000000000007b1d */ /* 0x000fe20000010000 */
[----:B------:R-:W-:-:S02]  /*42f0*/  ISETP.NE.AND P0, PT, R0, RZ, PT ;  /* 0x000000ff0000720c */ /* 0x000fc40003f05270 */
[----:B------:R-:W-:Y:S02]  /*4300*/  ISETP.NE.AND P1, PT, R10, RZ, PT ;  /* 0x000000ff0a00720c */ /* 0x000fe40003f25270 */
[C---:B------:R-:W-:Y:S01]  /*4310*/  ISETP.NE.AND P2, PT, R11.reuse, RZ, PT ;  /* 0x000000ff0b00720c */ /* 0x040fe20003f45270 */
[----:B------:R-:W-:Y:S01]  /*4320*/  UMOV UR4, 0x400 ;  /* 0x0000040000047882 */ /* 0x000fe20000000000 */
[----:B------:R-:W-:Y:S01]  /*4330*/  LOP3.LUT R19, R11, 0x1, RZ, 0x3c, !PT ;  /* 0x000000010b137812 */ /* 0x000fe200078e3cff */
[----:B------:R-:W-:Y:S01]  /*4340*/  BSSY.RECONVERGENT B0, `(.L_x_111) ;  /* 0x00000af000007945 */ /* 0x000fe20003800200 */
[C---:B------:R-:W-:Y:S02]  /*4350*/  LOP3.LUT R16, R26.reuse, 0x1, RZ, 0x3c, !PT ;  /* 0x000000011a107812 */ /* 0x040fe400078e3cff */
[----:B------:R-:W-:Y:S02]  /*4360*/  ISETP.NE.AND P3, PT, R26, RZ, PT ;  /* 0x000000ff1a00720c */ /* 0x000fe40003f65270 */
[----:B------:R-:W-:Y:S01]  /*4370*/  LOP3.LUT R23, R34, 0x1, RZ, 0x3c, !PT ;  /* 0x0000000122177812 */ /* 0x000fe200078e3cff */
[----:B0-----:R-:W-:Y:S01]  /*4380*/  ULEA UR4, UR5, UR4, 0x18 ;  /* 0x0000000405047291 */ /* 0x001fe2000f8ec0ff */
[----:B------:R-:W0:Y:S08]  /*4390*/  LDCU.U8 UR5, c[0x0][0x3b8] ;  /* 0x00007700ff0577ac */ /* 0x000e300008000000 */
[----:B--2---:R-:W1:Y:S04]  /*43a0*/  LDS R14, [UR4+0x38] ;  /* 0x00003804ff0e7984 */ /* 0x004e680008000800 */
[----:B------:R-:W-:Y:S04]  /*43b0*/  LDS R12, [UR4+0x44] ;  /* 0x00004404ff0c7984 */ /* 0x000fe80008000800 */
[----:B------:R-:W2:Y:S01]  /*43c0*/  LDS R15, [UR4+0x4c] ;  /* 0x00004c04ff0f7984 */ /* 0x000ea20008000800 */
[----:B-1----:R-:W-:Y:S01]  /*43d0*/  SEL R14, R14, RZ, P0 ;  /* 0x000000ff0e0e7207 */ /* 0x002fe20000000000 */
[----:B------:R-:W-:Y:S01]  /*43e0*/  BAR.SYNC.DEFER_BLOCKING 0x0 ;  /* 0x0000000000007b1d */ /* 0x000fe20000010000 */
[----:B------:R-:W-:-:S03]  /*43f0*/  ISETP.NE.AND P0, PT, R35, RZ, PT ;  /* 0x000000ff2300720c */ /* 0x000fc60003f05270 */
[----:B------:R-:W-:Y:S01]  /*4400*/  IMAD.IADD R17, R14, 0x1, R13 ;  /* 0x000000010e117824 */ /* 0x000fe200078e020d */
[----:B------:R-:W-:Y:S02]  /*4410*/  LOP3.LUT R14, R10, 0x1, RZ, 0x3c, !PT ;  /* 0x000000010a0e7812 */ /* 0x000fe400078e3cff */
[----:B--2---:R-:W-:Y:S01]  /*4420*/  IADD3 R13, PT, PT, -R15, 0x1340, RZ ;  /* 0x000013400f0d7810 */ /* 0x004fe20007ffe1ff */
[C---:B------:R-:W-:Y:S01]  /*4430*/  IMAD.IADD R10, R17.reuse, 0x1, -R12 ;  /* 0x00000001110a7824 */ /* 0x040fe200078e0a0c */
[--C-:B------:R-:W-:Y:S02]  /*4440*/  IADD3 R15, PT, PT, R12, -R17, -R14.reuse ;  /* 0x800000110c0f7210 */ /* 0x100fe40007ffe80e */
[----:B------:R-:W-:Y:S01]  /*4450*/  IADD3 R17, PT, PT, R17, R19, R14 ;  /* 0x0000001311117210 */ /* 0x000fe20007ffe00e */
[--C-:B------:R-:W-:Y:S02]  /*4460*/  IMAD R11, R0, 0xe, -R10.reuse ;  /* 0x0000000e000b7824 */ /* 0x100fe400078e0a0a */
[----:B------:R-:W-:-:S02]  /*4470*/  IMAD.IADD R10, R13, 0x1, R10 ;  /* 0x000000010d0a7824 */ /* 0x000fc400078e020a */
[----:B------:R-:W-:Y:S02]  /*4480*/  IMAD R15, R0, 0xe, R15 ;  /* 0x0000000e000f7824 */ /* 0x000fe400078e020f */
[----:B------:R-:W-:Y:S01]  /*4490*/  IMAD.IADD R14, R14, 0x1, R10 ;  /* 0x000000010e0e7824 */ /* 0x000fe200078e020a */
[----:B------:R-:W-:Y:S01]  /*44a0*/  SEL R11, R10, R11, !P1 ;  /* 0x0000000b0a0b7207 */ /* 0x000fe20004800000 */
[----:B------:R-:W-:Y:S01]  /*44b0*/  VIADD R15, R15, 0x1 ;  /* 0x000000010f0f7836 */ /* 0x000fe20000000000 */
[C---:B------:R-:W-:Y:S02]  /*44c0*/  ISETP.NE.AND P1, PT, R24.reuse, RZ, PT ;  /* 0x000000ff1800720c */ /* 0x040fe40003f25270 */
[----:B------:R-:W-:Y:S02]  /*44d0*/  LOP3.LUT R24, R24, 0x1, RZ, 0x3c, !PT ;  /* 0x0000000118187812 */ /* 0x000fe400078e3cff */
[----:B------:R-:W-:Y:S01]  /*44e0*/  LEA R10, R11, UR4, 0x2 ;  /* 0x000000040b0a7c11 */ /* 0x000fe2000f8e10ff */
[--C-:B------:R-:W-:Y:S01]  /*44f0*/  IMAD.IADD R11, R12, 0x1, -R17.reuse ;  /* 0x000000010c0b7824 */ /* 0x100fe200078e0a11 */
[----:B------:R-:W-:Y:S01]  /*4500*/  SEL R15, R14, R15, !P2 ;  /* 0x0000000f0e0f7207 */ /* 0x000fe20005000000 */
[----:B------:R-:W-:Y:S01]  /*4510*/  IMAD.IADD R17, R24, 0x1, R17 ;  /* 0x0000000118117824 */ /* 0x000fe200078e0211 */
[C---:B------:R-:W-:Y:S01]  /*4520*/  ISETP.NE.AND P2, PT, R25.reuse, RZ, PT ;  /* 0x000000ff1900720c */ /* 0x040fe20003f45270 */
[----:B------:R-:W-:Y:S01]  /*4530*/  IMAD R11, R0, 0xe, R11 ;  /* 0x0000000e000b7824 */ /* 0x000fe200078e020b */
[----:B------:R-:W-:Y:S01]  /*4540*/  LOP3.LUT R25, R25, 0x1, RZ, 0x3c, !PT ;  /* 0x0000000119197812 */ /* 0x000fe200078e3cff */
[----:B------:R-:W-:Y:S01]  /*4550*/  IMAD.IADD R14, R19, 0x1, R14 ;  /* 0x00000001130e7824 */ /* 0x000fe200078e020e */
[----:B-----5:R1:W-:Y:S01]  /*4560*/  STS [R10], R41 ;  /* 0x000000290a007388 */ /* 0x0203e20000000800 */
[----:B------:R-:W-:Y:S01]  /*4570*/  IMAD.IADD R19, R12, 0x1, -R17 ;  /* 0x000000010c137824 */ /* 0x000fe200078e0a11 */
[----:B------:R-:W-:Y:S01]  /*4580*/  LEA R15, R15, UR4, 0x2 ;  /* 0x000000040f0f7c11 */ /* 0x000fe2000f8e10ff */
[----:B------:R-:W-:-:S02]  /*4590*/  VIADD R11, R11, 0x2 ;  /* 0x000000020b0b7836 */ /* 0x000fc40000000000 */
[----:B------:R-:W-:Y:S02]  /*45a0*/  IMAD.IADD R17, R25, 0x1, R17 ;  /* 0x0000000119117824 */ /* 0x000fe400078e0211 */
[----:B------:R-:W-:Y:S01]  /*45b0*/  IMAD R19, R0, 0xe, R19 ;  /* 0x0000000e00137824 */ /* 0x000fe200078e0213 */
[----:B------:R2:W-:Y:S01]  /*45c0*/  STS [R15], R40 ;  /* 0x000000280f007388 */ /* 0x0005e20000000800 */
[----:B-1----:R-:W-:Y:S01]  /*45d0*/  SEL R10, R14, R11, !P1 ;  /* 0x0000000b0e0a7207 */ /* 0x002fe20004800000 */
[----:B------:R-:W-:Y:S01]  /*45e0*/  IMAD.IADD R11, R16, 0x1, R17 ;  /* 0x00000001100b7824 */ /* 0x000fe200078e0211 */
[C---:B------:R-:W-:Y:S01]  /*45f0*/  ISETP.NE.AND P1, PT, R27.reuse, RZ, PT ;  /* 0x000000ff1b00720c */ /* 0x040fe20003f25270 */
[----:B------:R-:W-:Y:S01]  /*4600*/  IMAD.IADD R14, R24, 0x1, R14 ;  /* 0x00000001180e7824 */ /* 0x000fe200078e020e */
[----:B------:R-:W-:Y:S01]  /*4610*/  LOP3.LUT R27, R27, 0x1, RZ, 0x3c, !PT ;  /* 0x000000011b1b7812 */ /* 0x000fe200078e3cff */
[----:B------:R-:W-:Y:S01]  /*4620*/  VIADD R19, R19, 0x3 ;  /* 0x0000000313137836 */ /* 0x000fe20000000000 */
[----:B------:R-:W-:Y:S01]  /*4630*/  LEA R10, R10, UR4, 0x2 ;  /* 0x000000040a0a7c11 */ /* 0x000fe2000f8e10ff */
[----:B------:R-:W-:-:S02]  /*4640*/  IMAD.IADD R21, R12, 0x1, -R11 ;  /* 0x000000010c157824 */ /* 0x000fc400078e0a0b */
[----:B------:R-:W-:Y:S01]  /*4650*/  IMAD.IADD R17, R12, 0x1, -R17 ;  /* 0x000000010c117824 */ /* 0x000fe200078e0a11 */
[----:B------:R-:W-:Y:S01]  /*4660*/  SEL R19, R14, R19, !P2 ;  /* 0x000000130e137207 */ /* 0x000fe20005000000 */
[----:B------:R-:W-:Y:S01]  /*4670*/  IMAD.IADD R14, R25, 0x1, R14 ;  /* 0x00000001190e7824 */ /* 0x000fe200078e020e */
[C---:B------:R-:W-:Y:S01]  /*4680*/  ISETP.NE.AND P2, PT, R29.reuse, RZ, PT ;  /* 0x000000ff1d00720c */ /* 0x040fe20003f45270 */
[----:B------:R-:W-:Y:S01]  /*4690*/  IMAD R21, R0, 0xe, R21 ;  /* 0x0000000e00157824 */ /* 0x000fe200078e0215 */
[----:B------:R-:W-:Y:S01]  /*46a0*/  LOP3.LUT R29, R29, 0x1, RZ, 0x3c, !PT ;  /* 0x000000011d1d7812 */ /* 0x000fe200078e3cff */
[----:B------:R-:W-:Y:S01]  /*46b0*/  IMAD.IADD R16, R16, 0x1, R14 ;  /* 0x0000000110107824 */ /* 0x000fe200078e020e */
[----:B------:R1:W-:Y:S01]  /*46c0*/  STS [R10], R39 ;  /* 0x000000270a007388 */ /* 0x0003e20000000800 */
[----:B------:R-:W-:Y:S01]  /*46d0*/  VIADD R21, R21, 0x5 ;  /* 0x0000000515157836 */ /* 0x000fe20000000000 */
[----:B------:R-:W-:Y:S01]  /*46e0*/  LEA R19, R19, UR4, 0x2 ;  /* 0x0000000413137c11 */ /* 0x000fe2000f8e10ff */
[----:B------:R-:W-:-:S02]  /*46f0*/  IMAD R17, R0, 0xe, R17 ;  /* 0x0000000e00117824 */ /* 0x000fc400078e0211 */
[----:B------:R-:W-:Y:S01]  /*4700*/  IMAD.IADD R11, R27, 0x1, R11 ;  /* 0x000000011b0b7824 */ /* 0x000fe200078e020b */
[----:B------:R-:W-:Y:S01]  /*4710*/  SEL R21, R16, R21, !P1 ;  /* 0x0000001510157207 */ /* 0x000fe20004800000 */
[----:B------:R-:W-:Y:S01]  /*4720*/  VIADD R17, R17, 0x4 ;  /* 0x0000000411117836 */ /* 0x000fe20000000000 */
[----:B------:R-:W-:Y:S01]  /*4730*/  ISETP.NE.AND P1, PT, R28, RZ, PT ;  /* 0x000000ff1c00720c */ /* 0x000fe20003f25270 */
[----:B--2---:R-:W-:Y:S01]  /*4740*/  IMAD.IADD R15, R12, 0x1, -R11 ;  /* 0x000000010c0f7824 */ /* 0x004fe200078e0a0b */
[----:B------:R-:W-:Y:S01]  /*4750*/  LOP3.LUT R28, R28, 0x1, RZ, 0x3c, !PT ;  /* 0x000000011c1c7812 */ /* 0x000fe200078e3cff */
[----:B------:R-:W-:Y:S01]  /*4760*/  IMAD.IADD R16, R27, 0x1, R16 ;  /* 0x000000011b107824 */ /* 0x000fe200078e0210 */
[----:B------:R-:W-:Y:S01]  /*4770*/  SEL R17, R14, R17, !P3 ;  /* 0x000000110e117207 */ /* 0x000fe20005800000 */
[----:B------:R-:W-:Y:S01]  /*4780*/  IMAD R15, R0, 0xe, R15 ;  /* 0x0000000e000f7824 */ /* 0x000fe200078e020f */
[----:B------:R2:W-:Y:S01]  /*4790*/  STS [R19], R38 ;  /* 0x0000002613007388 */ /* 0x0005e20000000800 */
[----:B------:R-:W-:Y:S01]  /*47a0*/  IMAD.IADD R11, R28, 0x1, R11 ;  /* 0x000000011c0b7824 */ /* 0x000fe200078e020b */
[----:B-1----:R-:W-:Y:S01]  /*47b0*/  LEA R10, R17, UR4, 0x2 ;  /* 0x00000004110a7c11 */ /* 0x002fe2000f8e10ff */
[----:B------:R-:W-:Y:S01]  /*47c0*/  VIADD R15, R15, 0x6 ;  /* 0x000000060f0f7836 */ /* 0x000fe20000000000 */
[----:B------:R-:W-:Y:S01]  /*47d0*/  LEA R21, R21, UR4, 0x2 ;  /* 0x0000000415157c11 */ /* 0x000fe2000f8e10ff */
[--C-:B------:R-:W-:Y:S01]  /*47e0*/  IMAD.IADD R17, R12, 0x1, -R11.reuse ;  /* 0x000000010c117824 */ /* 0x100fe200078e0a0b */
[----:B------:R-:W-:Y:S01]  /*47f0*/  ISETP.NE.AND P3, PT, R33, RZ, PT ;  /* 0x000000ff2100720c */ /* 0x000fe20003f65270 */
[----:B------:R-:W-:Y:S01]  /*4800*/  IMAD.IADD R11, R29, 0x1, R11 ;  /* 0x000000011d0b7824 */ /* 0x000fe200078e020b */
[----:B------:R-:W-:Y:S01]  /*4810*/  SEL R15, R16, R15, !P1 ;  /* 0x0000000f100f7207 */ /* 0x000fe20004800000 */
[----:B------:R-:W-:Y:S01]  /*4820*/  IMAD R17, R0, 0xe, R17 ;  /* 0x0000000e00117824 */ /* 0x000fe200078e0211 */
[----:B------:R-:W-:Y:S01]  /*4830*/  ISETP.NE.AND P1, PT, R30, RZ, PT ;  /* 0x000000ff1e00720c */ /* 0x000fe20003f25270 */
[----:B--2---:R-:W-:Y:S01]  /*4840*/  IMAD.IADD R19, R12, 0x1, -R11 ;  /* 0x000000010c137824 */ /* 0x004fe200078e0a0b */
[----:B------:R-:W-:Y:S01]  /*4850*/  LOP3.LUT R30, R30, 0x1, RZ, 0x3c, !PT ;  /* 0x000000011e1e7812 */ /* 0x000fe200078e3cff */
[----:B------:R-:W-:Y:S01]  /*4860*/  IMAD.IADD R16, R28, 0x1, R16 ;  /* 0x000000011c107824 */ /* 0x000fe200078e0210 */
[----:B------:R1:W-:Y:S01]  /*4870*/  STS [R10], R37 ;  /* 0x000000250a007388 */ /* 0x0003e20000000800 */
[----:B------:R-:W-:Y:S01]  /*4880*/  VIADD R17, R17, 0x7 ;  /* 0x0000000711117836 */ /* 0x000fe20000000000 */
[----:B------:R-:W-:Y:S01]  /*4890*/  LEA R15, R15, UR4, 0x2 ;  /* 0x000000040f0f7c11 */ /* 0x000fe2000f8e10ff */
[----:B------:R-:W-:Y:S01]  /*48a0*/  IMAD R19, R0, 0xe, R19 ;  /* 0x0000000e00137824 */ /* 0x000fe200078e0213 */
[----:B------:R2:W-:Y:S01]  /*48b0*/  STS [R21], R36 ;  /* 0x0000002415007388 */ /* 0x0005e20000000800 */
[----:B------:R-:W-:Y:S01]  /*48c0*/  IMAD.IADD R11, R30, 0x1, R11 ;  /* 0x000000011e0b7824 */ /* 0x000fe200078e020b */
[----:B------:R-:W-:Y:S01]  /*48d0*/  SEL R17, R16, R17, !P2 ;  /* 0x0000001110117207 */ /* 0x000fe20005000000 */
[----:B------:R-:W-:Y:S01]  /*48e0*/  IMAD.IADD R16, R29, 0x1, R16 ;  /* 0x000000011d107824 */ /* 0x000fe200078e0210 */
[C---:B------:R-:W-:Y:S01]  /*48f0*/  ISETP.NE.AND P2, PT, R32.reuse, RZ, PT ;  /* 0x000000ff2000720c */ /* 0x040fe20003f45270 */
[----:B------:R-:W-:Y:S01]  /*4900*/  VIADD R19, R19, 0x8 ;  /* 0x0000000813137836 */ /* 0x000fe20000000000 */
[----:B------:R-:W-:Y:S01]  /*4910*/  LOP3.LUT R32, R32, 0x1, RZ, 0x3c, !PT ;  /* 0x0000000120207812 */ /* 0x000fe200078e3cff */
[----:B------:R3:W-:Y:S01]  /*4920*/  STS [R15], R2 ;  /* 0x000000020f007388 */ /* 0x0007e20000000800 */
[----:B-1----:R-:W-:-:S02]  /*4930*/  LEA R10, R17, UR4, 0x2 ;  /* 0x00000004110a7c11 */ /* 0x002fc4000f8e10ff */
[----:B------:R-:W-:Y:S01]  /*4940*/  SEL R19, R16, R19, !P1 ;  /* 0x0000001310137207 */ /* 0x000fe20004800000 */
[----:B--2---:R-:W-:Y:S01]  /*4950*/  IMAD.IADD R21, R12, 0x1, -R11 ;  /* 0x000000010c157824 */ /* 0x004fe200078e0a0b */
[C---:B------:R-:W-:Y:S01]  /*4960*/  ISETP.NE.AND P1, PT, R31.reuse, RZ, PT ;  /* 0x000000ff1f00720c */ /* 0x040fe20003f25270 */
[----:B------:R-:W-:Y:S01]  /*4970*/  IMAD.IADD R16, R30, 0x1, R16 ;  /* 0x000000011e107824 */ /* 0x000fe200078e0210 */
[----:B------:R-:W-:Y:S01]  /*4980*/  LOP3.LUT R31, R31, 0x1, RZ, 0x3c, !PT ;  /* 0x000000011f1f7812 */ /* 0x000fe200078e3cff */
[----:B------:R-:W-:Y:S01]  /*4990*/  IMAD R21, R0, 0xe, R21 ;  /* 0x0000000e00157824 */ /* 0x000fe200078e0215 */
[----:B------:R-:W-:Y:S01]  /*49a0*/  LOP3.LUT R33, R33, 0x1, RZ, 0x3c, !PT ;  /* 0x0000000121217812 */ /* 0x000fe200078e3cff */
[----:B------:R1:W-:Y:S01]  /*49b0*/  STS [R10], R3 ;  /* 0x000000030a007388 */ /* 0x0003e20000000800 */
[----:B------:R-:W-:Y:S01]  /*49c0*/  LEA R19, R19, UR4, 0x2 ;  /* 0x0000000413137c11 */ /* 0x000fe2000f8e10ff */
[----:B------:R-:W-:Y:S02]  /*49d0*/  IMAD.IADD R11, R31, 0x1, R11 ;  /* 0x000000011f0b7824 */ /* 0x000fe400078e020b */
[----:B------:R-:W-:-:S02]  /*49e0*/  VIADD R21, R21, 0x9 ;  /* 0x0000000915157836 */ /* 0x000fc40000000000 */
[--C-:B---3--:R-:W-:Y:S01]  /*49f0*/  IMAD.IADD R15, R32, 0x1, R11.reuse ;  /* 0x00000001200f7824 */ /* 0x108fe200078e020b */
[----:B------:R2:W-:Y:S01]  /*4a00*/  STS [R19], R4 ;  /* 0x0000000413007388 */ /* 0x0005e20000000800 */
[----:B------:R-:W-:Y:S01]  /*4a10*/  IMAD.IADD R11, R12, 0x1, -R11 ;  /* 0x000000010c0b7824 */ /* 0x000fe200078e0a0b */
[----:B------:R-:W-:Y:S01]  /*4a20*/  SEL R21, R16, R21, !P1 ;  /* 0x0000001510157207 */ /* 0x000fe20004800000 */
[--C-:B-1----:R-:W-:Y:S01]  /*4a30*/  IMAD.IADD R3, R33, 0x1, R15.reuse ;  /* 0x0000000121037824 */ /* 0x102fe200078e020f */
[----:B------:R-:W-:Y:S01]  /*4a40*/  ISETP.NE.AND P1, PT, R34, RZ, PT ;  /* 0x000000ff2200720c */ /* 0x000fe20003f25270 */
[----:B------:R-:W-:Y:S02]  /*4a50*/  IMAD.IADD R16, R31, 0x1, R16 ;  /* 0x000000011f107824 */ /* 0x000fe400078e0210 */
[C---:B------:R-:W-:Y:S01]  /*4a60*/  IMAD.IADD R15, R12.reuse, 0x1, -R15 ;  /* 0x000000010c0f7824 */ /* 0x040fe200078e0a0f */
[C---:B------:R-:W-:Y:S01]  /*4a70*/  IADD3 R17, PT, PT, R12.reuse, -R3, -R23 ;  /* 0x800000030c117210 */ /* 0x040fe20007ffe817 */
[----:B------:R-:W-:-:S02]  /*4a80*/  IMAD.IADD R3, R12, 0x1, -R3 ;  /* 0x000000010c037824 */ /* 0x000fc400078e0a03 */
[C---:B------:R-:W-:Y:S02]  /*4a90*/  IMAD R11, R0.reuse, 0xe, R11 ;  /* 0x0000000e000b7824 */ /* 0x040fe400078e020b */
[----:B------:R-:W-:Y:S02]  /*4aa0*/  IMAD R15, R0, 0xe, R15 ;  /* 0x0000000e000f7824 */ /* 0x000fe400078e020f */
[----:B------:R-:W-:Y:S02]  /*4ab0*/  IMAD.IADD R2, R32, 0x1, R16 ;  /* 0x0000000120027824 */ /* 0x000fe400078e0210 */
[C---:B------:R-:W-:Y:S02]  /*4ac0*/  IMAD R3, R0.reuse, 0xe, R3 ;  /* 0x0000000e00037824 */ /* 0x040fe400078e0203 */
[----:B------:R-:W-:Y:S02]  /*4ad0*/  IMAD R17, R0, 0xe, R17 ;  /* 0x0000000e00117824 */ /* 0x000fe400078e0211 */
[----:B------:R-:W-:-:S02]  /*4ae0*/  VIADD R11, R11, 0xa ;  /* 0x0000000a0b0b7836 */ /* 0x000fc40000000000 */
[----:B------:R-:W-:Y:S02]  /*4af0*/  VIADD R15, R15, 0xb ;  /* 0x0000000b0f0f7836 */ /* 0x000fe40000000000 */
[----:B------:R-:W-:Y:S01]  /*4b00*/  IMAD.IADD R10, R33, 0x1, R2 ;  /* 0x00000001210a7824 */ /* 0x000fe200078e0202 */
[----:B------:R-:W-:Y:S01]  /*4b10*/  SEL R11, R16, R11, !P2 ;  /* 0x0000000b100b7207 */ /* 0x000fe20005000000 */
[----:B------:R-:W-:Y:S01]  /*4b20*/  VIADD R3, R3, 0xc ;  /* 0x0000000c03037836 */ /* 0x000fe20000000000 */
[----:B------:R-:W-:Y:S01]  /*4b30*/  SEL R15, R2, R15, !P3 ;  /* 0x0000000f020f7207 */ /* 0x000fe20005800000 */
[----:B------:R-:W-:Y:S01]  /*4b40*/  VIADD R17, R17, 0xd ;  /* 0x0000000d11117836 */ /* 0x000fe20000000000 */
[----:B------:R-:W-:Y:S01]  /*4b50*/  LEA R11, R11, UR4, 0x2 ;  /* 0x000000040b0b7c11 */ /* 0x000fe2000f8e10ff */
[----:B------:R-:W-:Y:S01]  /*4b60*/  @!P0 IMAD.IADD R17, R23, 0x1, R10 ;  /* 0x0000000117118824 */ /* 0x000fe200078e020a */
[----:B------:R-:W-:Y:S02]  /*4b70*/  ISETP.GE.AND P0, PT, R0, R13, PT ;  /* 0x0000000d0000720c */ /* 0x000fe40003f06270 */
[----:B------:R-:W-:-:S02]  /*4b80*/  SEL R3, R10, R3, !P1 ;  /* 0x000000030a037207 */ /* 0x000fc40004800000 */
[----:B------:R-:W-:Y:S02]  /*4b90*/  LEA R10, R21, UR4, 0x2 ;  /* 0x00000004150a7c11 */ /* 0x000fe4000f8e10ff */
[----:B------:R-:W-:Y:S02]  /*4ba0*/  LEA R14, R15, UR4, 0x2 ;  /* 0x000000040f0e7c11 */ /* 0x000fe4000f8e10ff */
[----:B------:R-:W-:Y:S01]  /*4bb0*/  LEA R15, R3, UR4, 0x2 ;  /* 0x00000004030f7c11 */ /* 0x000fe2000f8e10ff */
[----:B------:R1:W-:Y:S01]  /*4bc0*/  STS [R10], R5 ;  /* 0x000000050a007388 */ /* 0x0003e20000000800 */
[----:B------:R-:W-:Y:S02]  /*4bd0*/  LEA R16, R17, UR4, 0x2 ;  /* 0x0000000411107c11 */ /* 0x000fe4000f8e10ff */
[----:B------:R-:W-:Y:S01]  /*4be0*/  IADD3 R3, PT, PT, -R12, UR7, RZ ;  /* 0x000000070c037c10 */ /* 0x000fe2000fffe1ff */
[----:B------:R1:W-:Y:S01]  /*4bf0*/  STS [R11], R6 ;  /* 0x000000060b007388 */ /* 0x0003e20000000800 */
[----:B------:R-:W-:-:S02]  /*4c00*/  SHF.R.S32.HI R2, RZ, 0x1f, R12 ;  /* 0x0000001fff027819 */ /* 0x000fc4000001140c */
[----:B--2---:R-:W-:Y:S01]  /*4c10*/  SHF.R.S32.HI R4, RZ, 0x1f, R3 ;  /* 0x0000001fff047819 */ /* 0x004fe20000011403 */
[----:B------:R1:W-:Y:S04]  /*4c20*/  STS [R14], R7 ;  /* 0x000000070e007388 */ /* 0x0003e80000000800 */
[----:B------:R1:W-:Y:S04]  /*4c30*/  STS [R15], R8 ;  /* 0x000000080f007388 */ /* 0x0003e80000000800 */
[----:B------:R1:W-:Y:S01]  /*4c40*/  STS [R16], R9 ;  /* 0x0000000910007388 */ /* 0x0003e20000000800 */
[----:B------:R-:W-:Y:S06]  /*4c50*/  BAR.SYNC.DEFER_BLOCKING 0x0 ;  /* 0x0000000000007b1d */ /* 0x000fec0000010000 */
[----:B0-----:R-:W-:Y:S05]  /*4c60*/  @P0 BRA `(.L_x_112) ;  /* 0x0000000000480947 */ /* 0x001fea0003800000 */
[----:B------:R-:W-:Y:S01]  /*4c70*/  UISETP.NE.AND UP0, UPT, UR5, URZ, UPT ;  /* 0x000000ff0500728c */ /* 0x000fe2000bf05270 */
[----:B-1----:R-:W-:Y:S01]  /*4c80*/  IMAD.MOV.U32 R8, RZ, RZ, RZ ;  /* 0x000000ffff087224 */ /* 0x002fe200078e00ff */
[----:B------:R-:W0:Y:S01]  /*4c90*/  LDCU.64 UR6, c[0x0][0x3c0] ;  /* 0x00007800ff0677ac */ /* 0x000e220008000a00 */
[----:B------:R-:W-:-:S03]  /*4ca0*/  IMAD.MOV.U32 R5, RZ, RZ, RZ ;  /* 0x000000ffff057224 */ /* 0x000fc600078e00ff */
[----:B------:R-:W-:-:S13]  /*4cb0*/  PLOP3.LUT P0, PT, PT, PT, UP0, 0x80, 0x8 ;  /* 0x000000000008781c */ /* 0x000fda0003f0f008 */
[----:B------:R-:W-:Y:S05]  /*4cc0*/  @P0 BRA `(.L_x_113) ;  /* 0x0000000000140947 */ /* 0x000fea0003800000 */
[----:B------:R-:W1:Y:S08]  /*4cd0*/  LDC.64 R6, c[0x0][0x3d0] ;  /* 0x0000f400ff067b82 */ /* 0x000e700000000a00 */
[----:B------:R-:W2:Y:S01]  /*4ce0*/  LDC.64 R8, c[0x0][0x3c8] ;  /* 0x0000f200ff087b82 */ /* 0x000ea20000000a00 */
[----:B-1----:R-:W2:Y:S02]  /*4cf0*/  LDG.E.64 R6, desc[UR8][R6.64] ;  /* 0x0000000806067981 */ /* 0x002ea4000c1e1b00 */
[----:B--2---:R-:W-:-:S05]  /*4d00*/  IADD3 R8, P1, PT, -R6, R8, RZ ;  /* 0x0000000806087210 */ /* 0x004fca0007f3e1ff */
[----:B------:R-:W-:-:S08]  /*4d10*/  IMAD.X R5, R9, 0x1, ~R7, P1 ;  /* 0x0000000109057824 */ /* 0x000fd000008e0e07 */
.L_x_113:
[----:B------:R-:W-:-:S04]  /*4d20*/  IADD3 R8, P1, P2, R8, R0, R3 ;  /* 0x0000000008087210 */ /* 0x000fc80007a3e003 */
[----:B------:R-:W-:Y:S02]  /*4d30*/  LOP3.LUT R8, RZ, R8, RZ, 0x33, !PT ;  /* 0x00000008ff087212 */ /* 0x000fe400078e33ff */
[----:B------:R-:W-:Y:S02]  /*4d40*/  IADD3.X R7, PT, PT, R5, RZ, R4, P1, P2 ;  /* 0x000000ff05077210 */ /* 0x000fe40000fe4404 */
[----:B0-----:R-:W-:Y:S02]  /*4d50*/  IADD3 R8, P1, PT, R8, UR6, RZ ;  /* 0x0000000608087c10 */ /* 0x001fe4000ff3e0ff */
[----:B------:R-:W-:-:S04]  /*4d60*/  LOP3.LUT R7, RZ, R7, RZ, 0x33, !PT ;  /* 0x00000007ff077212 */ /* 0x000fc800078e33ff */
[----:B------:R-:W-:Y:S01]  /*4d70*/  IADD3.X R7, PT, PT, R7, UR7, RZ, P1, !PT ;  /* 0x0000000707077c10 */ /* 0x000fe20008ffe4ff */
[----:B------:R-:W-:Y:S06]  /*4d80*/  BRA `(.L_x_114) ;  /* 0x0000000000287947 */ /* 0x000fec0003800000 */
.L_x_112:
[----:B------:R-:W-:Y:S01]  /*4d90*/  UISETP.NE.AND UP0, UPT, UR5, URZ, UPT ;  /* 0x000000ff0500728c */ /* 0x000fe2000bf05270 */
[----:B-1----:R-:W-:Y:S01]  /*4da0*/  IMAD.IADD R5, R0, 0x1, -R13 ;  /* 0x0000000100057824 */ /* 0x002fe200078e0a0d */
[----:B------:R-:W-:-:S04]  /*4db0*/  CS2R R6, SRZ ;  /* 0x0000000000067805 */ /* 0x000fc8000001ff00 */
[----:B------:R-:W-:-:S13]  /*4dc0*/  PLOP3.LUT P0, PT, PT, PT, UP0, 0x80, 0x8 ;  /* 0x000000000008781c */ /* 0x000fda0003f0f008 */
[----:B------:R-:W-:Y:S05]  /*4dd0*/  @P0 BRA `(.L_x_115) ;  /* 0x0000000000080947 */ /* 0x000fea0003800000 */
[----:B------:R-:W0:Y:S02]  /*4de0*/  LDC.64 R6, c[0x0][0x3d0] ;  /* 0x0000f400ff067b82 */ /* 0x000e240000000a00 */
[----:B0-----:R-:W5:Y:S02]  /*4df0*/  LDG.E.64 R6, desc[UR8][R6.64] ;  /* 0x0000000806067981 */ /* 0x001f64000c1e1b00 */
.L_x_115:
[----:B-----5:R-:W-:Y:S02]  /*4e00*/  IADD3 R8, P1, P2, R6, R5, R12 ;  /* 0x0000000506087210 */ /* 0x020fe40007a3e00c */
[----:B------:R-:W-:-:S04]  /*4e10*/  SHF.R.S32.HI R5, RZ, 0x1f, R5 ;  /* 0x0000001fff057819 */ /* 0x000fc80000011405 */
[----:B------:R-:W-:-:S07]  /*4e20*/  IADD3.X R7, PT, PT, R7, R5, R2, P1, P2 ;  /* 0x0000000507077210 */ /* 0x000fce0000fe4402 */
.L_x_114:
[----:B------:R-:W-:Y:S05]  /*4e30*/  BSYNC.RECONVERGENT B0 ;  /* 0x0000000000007941 */ /* 0x000fea0003800200 */
.L_x_111:
[C---:B------:R-:W-:Y:S01]  /*4e40*/  LEA R5, R0.reuse, UR4, 0x2 ;  /* 0x0000000400057c11 */ /* 0x040fe2000f8e10ff */
[----:B------:R-:W0:Y:S01]  /*4e50*/  LDCU.64 UR4, c[0x0][0x390] ;  /* 0x00007200ff0477ac */ /* 0x000e220008000a00 */
[----:B------:R-:W-:Y:S01]  /*4e60*/  VIADD R10, R0, 0x160 ;  /* 0x00000160000a7836 */ /* 0x000fe20000000000 */
[----:B------:R-:W-:Y:S02]  /*4e70*/  BSSY.RECONVERGENT B0, `(.L_x_116) ;  /* 0x0000022000007945 */ /* 0x000fe40003800200 */
[----:B------:R-:W1:Y:S01]  /*4e80*/  LDS R9, [R5] ;  /* 0x0000000005097984 */ /* 0x000e620000000800 */
[----:B0-----:R-:W-:-:S04]  /*4e90*/  LEA R6, P1, R8, UR4, 0x2 ;  /* 0x0000000408067c11 */ /* 0x001fc8000f8210ff */
[----:B------:R-:W-:Y:S02]  /*4ea0*/  LEA.HI.X R7, R8, UR5, R7, 0x2, P1 ;  /* 0x0000000508077c11 */ /* 0x000fe400088f1407 */
[----:B------:R-:W-:-:S03]  /*4eb0*/  ISETP.GE.AND P1, PT, R10, R13, PT ;  /* 0x0000000d0a00720c */ /* 0x000fc60003f26270 */
[----:B-1----:R0:W-:Y:S10]  /*4ec0*/  STG.E desc[UR8][R6.64], R9 ;  /* 0x0000000906007986 */ /* 0x0021f4000c101908 */
[----:B------:R-:W-:Y:S05]  /*4ed0*/  @!P1 BRA `(.L_x_117) ;  /* 0x00000000002c9947 */ /* 0x000fea0003800000 */
[----:B------:R-:W-:Y:S01]  /*4ee0*/  BSSY.RECONVERGENT B1, `(.L_x_118) ;  /* 0x0000006000017945 */ /* 0x000fe20003800200 */
[----:B0-----:R-:W-:Y:S01]  /*4ef0*/  IMAD.IADD R9, R10, 0x1, -R13 ;  /* 0x000000010a097824 */ /* 0x001fe200078e0a0d */
[----:B------:R-:W-:Y:S02]  /*4f00*/  CS2R R6, SRZ ;  /* 0x0000000000067805 */ /* 0x000fe4000001ff00 */
[----:B------:R-:W-:Y:S05]  /*4f10*/  @P0 BRA `(.L_x_119) ;  /* 0x0000000000080947 */ /* 0x000fea0003800000 */
[----:B------:R-:W0:Y:S02]  /*4f20*/  LDC.64 R6, c[0x0][0x3d0] ;  /* 0x0000f400ff067b82 */ /* 0x000e240000000a00 */
[----:B0-----:R-:W5:Y:S02]  /*4f30*/  LDG.E.64 R6, desc[UR8][R6.64] ;  /* 0x0000000806067981 */ /* 0x001f64000c1e1b00 */
.L_x_119:
[----:B------:R-:W-:Y:S05]  /*4f40*/  BSYNC.RECONVERGENT B1 ;  /* 0x0000000000017941 */ /* 0x000fea0003800200 */
.L_x_118:
[----:B-----5:R-:W-:Y:S02]  /*4f50*/  IADD3 R8, P1, P2, R6, R9, R12 ;  /* 0x0000000906087210 */ /* 0x020fe40007a3e00c */
[----:B------:R-:W-:-:S04]  /*4f60*/  SHF.R.S32.HI R9, RZ, 0x1f, R9 ;  /* 0x0000001fff097819 */ /* 0x000fc80000011409 */
[----:B------:R-:W-:Y:S01]  /*4f70*/  IADD3.X R7, PT, PT, R7, R9, R2, P1, P2 ;  /* 0x0000000907077210 */ /* 0x000fe20000fe4402 */
[----:B------:R-:W-:Y:S06]  /*4f80*/  BRA `(.L_x_120) ;  /* 0x0000000000407947 */ /* 0x000fec0003800000 */
.L_x_117:
[----:B------:R-:W-:Y:S01]  /*4f90*/  BSSY.RECONVERGENT B1, `(.L_x_121) ;  /* 0x0000008000017945 */ /* 0x000fe20003800200 */
[----:B0-----:R-:W-:-:S03]  /*4fa0*/  CS2R R8, SRZ ;  /* 0x0000000000087805 */ /* 0x001fc6000001ff00 */
[----:B------:R-:W-:Y:S05]  /*4fb0*/  @P0 BRA `(.L_x_122) ;  /* 0x0000000000140947 */ /* 0x000fea0003800000 */
[----:B------:R-:W0:Y:S01]  /*4fc0*/  LDC.64 R6, c[0x0][0x3d0] ;  /* 0x0000f400ff067b82 */ /* 0x000e220000000a00 */
[----:B------:R-:W1:Y:S01]  /*4fd0*/  LDCU.64 UR6, c[0x0][0x3c8] ;  /* 0x00007900ff0677ac */ /* 0x000e620008000a00 */
[----:B0-----:R-:W1:Y:S02]  /*4fe0*/  LDG.E.64 R6, desc[UR8][R6.64] ;  /* 0x0000000806067981 */ /* 0x001e64000c1e1b00 */
[----:B-1----:R-:W-:-:S04]  /*4ff0*/  IADD3 R8, P1, PT, -R6, UR6, RZ ;  /* 0x0000000606087c10 */ /* 0x002fc8000ff3e1ff */
[----:B------:R-:W-:-:S09]  /*5000*/  IADD3.X R9, PT, PT, ~R7, UR7, RZ, P1, !PT ;  /* 0x0000000707097c10 */ /* 0x000fd20008ffe5ff */
.L_x_122:
[----:B------:R-:W-:Y:S05]  /*5010*/  BSYNC.RECONVERGENT B1 ;  /* 0x0000000000017941 */ /* 0x000fea0003800200 */
.L_x_121:
[----:B------:R-:W0:Y:S01]  /*5020*/  LDCU.64 UR6, c[0x0][0x3c0] ;  /* 0x00007800ff0677ac */ /* 0x000e220008000a00 */
[----:B------:R-:W-:-:S04]  /*5030*/  IADD3 R6, P1, P2, R8, R10, R3 ;  /* 0x0000000a08067210 */ /* 0x000fc80007a3e003 */
[----:B------:R-:W-:Y:S02]  /*5040*/  LOP3.LUT R6, RZ, R6, RZ, 0x33, !PT ;  /* 0x00000006ff067212 */ /* 0x000fe400078e33ff */
[----:B------:R-:W-:Y:S02]  /*5050*/  IADD3.X R7, PT, PT, R9, RZ, R4, P1, P2 ;  /* 0x000000ff09077210 */ /* 0x000fe40000fe4404 */
[----:B0-----:R-:W-:Y:S02]  /*5060*/  IADD3 R8, P1, PT, R6, UR6, RZ ;  /* 0x0000000606087c10 */ /* 0x001fe4000ff3e0ff */
[----:B------:R-:W-:-:S04]  /*5070*/  LOP3.LUT R6, RZ, R7, RZ, 0x33, !PT ;  /* 0x00000007ff067212 */ /* 0x000fc800078e33ff */
[----:B------:R-:W-:-:S07]  /*5080*/  IADD3.X R7, PT, PT, R6, UR7, RZ, P1, !PT ;  /* 0x0000000706077c10 */ /* 0x000fce0008ffe4ff */
.L_x_120:
[----:B------:R-:W-:Y:S05]  /*5090*/  BSYNC.RECONVERGENT B0 ;  /* 0x0000000000007941 */ /* 0x000fea0003800200 */
.L_x_116:
        /* <DEDUP_REMOVED lines=9> */
[----:B0-----:R-:W-:Y:S01]  /*5130*/  IMAD.IADD R9, R10, 0x1, -R13 ;  /* 0x000000010a097824 */ /* 0x001fe200078e0a0d */
[----:B------:R-:W-:Y:S02]  /*5140*/  CS2R R6, SRZ ;  /* 0x0000000000067805 */ /* 0x000fe4000001ff00 */
[----:B------:R-:W-:Y:S05]  /*5150*/  @P0 BRA `(.L_x_126) ;  /* 0x0000000000080947 */ /* 0x000fea0003800000 */
[----:B------:R-:W0:Y:S02]  /*5160*/  LDC.64 R6, c[0x0][0x3d0] ;  /* 0x0000f400ff067b82 */ /* 0x000e240000000a00 */
[----:B0-----:R-:W5:Y:S02]  /*5170*/  LDG.E.64 R6, desc[UR8][R6.64] ;  /* 0x0000000806067981 */ /* 0x001f64000c1e1b00 */
.L_x_126:
[----:B------:R-:W-:Y:S05]  /*5180*/  BSYNC.RECONVERGENT B1 ;  /* 0x0000000000017941 */ /* 0x000fea0003800200 */
.L_x_125:
[----:B-----5:R-:W-:Y:S02]  /*5190*/  IADD3 R8, P1, P2, R6, R9, R12 ;  /* 0x0000000906087210 */ /* 0x020fe40007a3e00c */
[----:B------:R-:W-:-:S04]  /*51a0*/  SHF.R.S32.HI R9, RZ, 0x1f, R9 ;  /* 0x0000001fff097819 */ /* 0x000fc80000011409 */
[----:B------:R-:W-:Y:S01]  /*51b0*/  IADD3.X R7, PT, PT, R7, R9, R2, P1, P2 ;  /* 0x0000000907077210 */ /* 0x000fe20000fe4402 */
[----:B------:R-:W-:Y:S06]  /*51c0*/  BRA `(.L_x_127) ;  /* 0x0000000000407947 */ /* 0x000fec0003800000 */
.L_x_124:
        /* <DEDUP_REMOVED lines=8> */
.L_x_129:
[----:B------:R-:W-:Y:S05]  /*5250*/  BSYNC.RECONVERGENT B1 ;  /* 0x0000000000017941 */ /* 0x000fea0003800200 */
.L_x_128:
[----:B------:R-:W0:Y:S01]  /*5260*/  LDCU.64 UR6, c[0x0][0x3c0] ;  /* 0x00007800ff0677ac */ /* 0x000e220008000a00 */
[----:B------:R-:W-:-:S04]  /*5270*/  IADD3 R6, P1, P2, R8, R10, R3 ;  /* 0x0000000a08067210 */ /* 0x000fc80007a3e003 */
[----:B------:R-:W-:Y:S02]  /*5280*/  LOP3.LUT R6, RZ, R6, RZ, 0x33, !PT ;  /* 0x00000006ff067212 */ /* 0x000fe400078e33ff */
[----:B------:R-:W-:Y:S02]  /*5290*/  IADD3.X R7, PT, PT, R9, RZ, R4, P1, P2 ;  /* 0x000000ff09077210 */ /* 0x000fe40000fe4404 */
[----:B0-----:R-:W-:Y:S02]  /*52a0*/  IADD3 R8, P1, PT, R6, UR6, RZ ;  /* 0x0000000606087c10 */ /* 0x001fe4000ff3e0ff */
[----:B------:R-:W-:-:S04]  /*52b0*/  LOP3.LUT R6, RZ, R7, RZ, 0x33, !PT ;  /* 0x00000007ff067212 */ /* 0x000fc800078e33ff */
[----:B------:R-:W-:-:S07]  /*52c0*/  IADD3.X R7, PT, PT, R6, UR7, RZ, P1, !PT ;  /* 0x0000000706077c10 */ /* 0x000fce0008ffe4ff */
.L_x_127:
[----:B------:R-:W-:Y:S05]  /*52d0*/  BSYNC.RECONVERGENT B0 ;  /* 0x0000000000007941 */ /* 0x000fea0003800200 */
.L_x_123:
        /* <DEDUP_REMOVED lines=14> */
.L_x_133:
[----:B------:R-:W-:Y:S05]  /*53c0*/  BSYNC.RECONVERGENT B1 ;  /* 0x0000000000017941 */ /* 0x000fea0003800200 */
.L_x_132:
[----:B-----5:R-:W-:Y:S02]  /*53d0*/  IADD3 R8, P1, P2, R6, R9, R12 ;  /* 0x0000000906087210 */ /* 0x020fe40007a3e00c */
[----:B------:R-:W-:-:S04]  /*53e0*/  SHF.R.S32.HI R9, RZ, 0x1f, R9 ;  /* 0x0000001fff097819 */ /* 0x000fc80000011409 */
[----:B------:R-:W-:Y:S01]  /*53f0*/  IADD3.X R7, PT, PT, R7, R9, R2, P1, P2 ;  /* 0x0000000907077210 */ /* 0x000fe20000fe4402 */
[----:B------:R-:W-:Y:S06]  /*5400*/  BRA `(.L_x_134) ;  /* 0x0000000000407947 */ /* 0x000fec0003800000 */
.L_x_131:
        /* <DEDUP_REMOVED lines=8> */
.L_x_136:
[----:B------:R-:W-:Y:S05]  /*5490*/  BSYNC.RECONVERGENT B1 ;  /* 0x0000000000017941 */ /* 0x000fea0003800200 */
.L_x_135:
[----:B------:R-:W0:Y:S01]  /*54a0*/  LDCU.64 UR6, c[0x0][0x3c0] ;  /* 0x00007800ff0677ac */ /* 0x000e220008000a00 */
[----:B------:R-:W-:-:S04]  /*54b0*/  IADD3 R6, P1, P2, R8, R10, R3 ;  /* 0x0000000a08067210 */ /* 0x000fc80007a3e003 */
[----:B------:R-:W-:Y:S02]  /*54c0*/  LOP3.LUT R6, RZ, R6, RZ, 0x33, !PT ;  /* 0x00000006ff067212 */ /* 0x000fe400078e33ff */
[----:B------:R-:W-:Y:S02]  /*54d0*/  IADD3.X R7, PT, PT, R9, RZ, R4, P1, P2 ;  /* 0x000000ff09077210 */ /* 0x000fe40000fe4404 */
[----:B0-----:R-:W-:Y:S02]  /*54e0*/  IADD3 R8, P1, PT, R6, UR6, RZ ;  /* 0x0000000606087c10 */ /* 0x001fe4000ff3e0ff */
[----:B------:R-:W-:-:S04]  /*54f0*/  LOP3.LUT R6, RZ, R7, RZ, 0x33, !PT ;  /* 0x00000007ff067212 */ /* 0x000fc800078e33ff */
[----:B------:R-:W-:-:S07]  /*5500*/  IADD3.X R7, PT, PT, R6, UR7, RZ, P1, !PT ;  /* 0x0000000706077c10 */ /* 0x000fce0008ffe4ff */
.L_x_134:
[----:B------:R-:W-:Y:S05]  /*5510*/  BSYNC.RECONVERGENT B0 ;  /* 0x0000000000007941 */ /* 0x000fea0003800200 */
.L_x_130:
        /* <DEDUP_REMOVED lines=14> */
.L_x_140:
[----:B------:R-:W-:Y:S05]  /*5600*/  BSYNC.RECONVERGENT B1 ;  /* 0x0000000000017941 */ /* 0x000fea0003800200 */
.L_x_139:
[----:B-----5:R-:W-:Y:S02]  /*5610*/  IADD3 R8, P1, P2, R6, R9, R12 ;  /* 0x0000000906087210 */ /* 0x020fe40007a3e00c */
[----:B------:R-:W-:-:S04]  /*5620*/  SHF.R.S32.HI R9, RZ, 0x1f, R9 ;  /* 0x0000001fff097819 */ /* 0x000fc80000011409 */
[----:B------:R-:W-:Y:S01]  /*5630*/  IADD3.X R7, PT, PT, R7, R9, R2, P1, P2 ;  /* 0x0000000907077210 */ /* 0x000fe20000fe4402 */
[----:B------:R-:W-:Y:S06]  /*5640*/  BRA `(.L_x_141) ;  /* 0x0000000000407947 */ /* 0x000fec0003800000 */
.L_x_138:
        /* <DEDUP_REMOVED lines=8> */
.L_x_143:
[----:B------:R-:W-:Y:S05]  /*56d0*/  BSYNC.RECONVERGENT B1 ;  /* 0x0000000000017941 */ /* 0x000fea0003800200 */
.L_x_142:
[----:B------:R-:W0:Y:S01]  /*56e0*/  LDCU.64 UR6, c[0x0][0x3c0] ;  /* 0x00007800ff0677ac */ /* 0x000e220008000a00 */
[----:B------:R-:W-:-:S04]  /*56f0*/  IADD3 R6, P1, P2, R8, R10, R3 ;  /* 0x0000000a08067210 */ /* 0x000fc80007a3e003 */
[----:B------:R-:W-:Y:S02]  /*5700*/  LOP3.LUT R6, RZ, R6, RZ, 0x33, !PT ;  /* 0x00000006ff067212 */ /* 0x000fe400078e33ff */
[----:B------:R-:W-:Y:S02]  /*5710*/  IADD3.X R7, PT, PT, R9, RZ, R4, P1, P2 ;  /* 0x000000ff09077210 */ /* 0x000fe40000fe4404 */
[----:B0-----:R-:W-:Y:S02]  /*5720*/  IADD3 R8, P1, PT, R6, UR6, RZ ;  /* 0x0000000606087c10 */ /* 0x001fe4000ff3e0ff */
[----:B------:R-:W-:-:S04]  /*5730*/  LOP3.LUT R6, RZ, R7, RZ, 0x33, !PT ;  /* 0x00000007ff067212 */ /* 0x000fc800078e33ff */
[----:B------:R-:W-:-:S07]  /*5740*/  IADD3.X R7, PT, PT, R6, UR7, RZ, P1, !PT ;  /* 0x0000000706077c10 */ /* 0x000fce0008ffe4ff */
.L_x_141:
[----:B------:R-:W-:Y:S05]  /*5750*/  BSYNC.RECONVERGENT B0 ;  /* 0x0000000000007941 */ /* 0x000fea0003800200 */
.L_x_137:
        /* <DEDUP_REMOVED lines=14> */
.L_x_147:
[----:B------:R-:W-:Y:S05]  /*5840*/  BSYNC.RECONVERGENT B1 ;  /* 0x0000000000017941 */ /* 0x000fea0003800200 */
.L_x_146:
[----:B-----5:R-:W-:Y:S02]  /*5850*/  IADD3 R8, P1, P2, R6, R9, R12 ;  /* 0x0000000906087210 */ /* 0x020fe40007a3e00c */
[----:B------:R-:W-:-:S04]  /*5860*/  SHF.R.S32.HI R9, RZ, 0x1f, R9 ;  /* 0x0000001fff097819 */ /* 0x000fc80000011409 */
[----:B------:R-:W-:Y:S01]  /*5870*/  IADD3.X R7, PT, PT, R7, R9, R2, P1, P2 ;  /* 0x0000000907077210 */ /* 0x000fe20000fe4402 */
[----:B------:R-:W-:Y:S06]  /*5880*/  BRA `(.L_x_148) ;  /* 0x0000000000407947 */ /* 0x000fec0003800000 */
.L_x_145:
        /* <DEDUP_REMOVED lines=8> */
.L_x_150:
[----:B------:R-:W-:Y:S05]  /*5910*/  BSYNC.RECONVERGENT B1 ;  /* 0x0000000000017941 */ /* 0x000fea0003800200 */
.L_x_149:
[----:B------:R-:W0:Y:S01]  /*5920*/  LDCU.64 UR6, c[0x0][0x3c0] ;  /* 0x00007800ff0677ac */ /* 0x000e220008000a00 */
[----:B------:R-:W-:-:S04]  /*5930*/  IADD3 R6, P1, P2, R8, R10, R3 ;  /* 0x0000000a08067210 */ /* 0x000fc80007a3e003 */
[----:B------:R-:W-:Y:S02]  /*5940*/  LOP3.LUT R6, RZ, R6, RZ, 0x33, !PT ;  /* 0x00000006ff067212 */ /* 0x000fe400078e33ff */
[----:B------:R-:W-:Y:S02]  /*5950*/  IADD3.X R7, PT, PT, R9, RZ, R4, P1, P2 ;  /* 0x000000ff09077210 */ /* 0x000fe40000fe4404 */
[----:B0-----:R-:W-:Y:S02]  /*5960*/  IADD3 R8, P1, PT, R6, UR6, RZ ;  /* 0x0000000606087c10 */ /* 0x001fe4000ff3e0ff */
[----:B------:R-:W-:-:S04]  /*5970*/  LOP3.LUT R6, RZ, R7, RZ, 0x33, !PT ;  /* 0x00000007ff067212 */ /* 0x000fc800078e33ff */
[----:B------:R-:W-:-:S07]  /*5980*/  IADD3.X R7, PT, PT, R6, UR7, RZ, P1, !PT ;  /* 0x0000000706077c10 */ /* 0x000fce0008ffe4ff */
.L_x_148:
[----:B------:R-:W-:Y:S05]  /*5990*/  BSYNC.RECONVERGENT B0 ;  /* 0x0000000000007941 */ /* 0x000fea0003800200 */
.L_x_144:
        /* <DEDUP_REMOVED lines=14> */
.L_x_154:
[----:B------:R-:W-:Y:S05]  /*5a80*/  BSYNC.RECONVERGENT B1 ;  /* 0x0000000000017941 */ /* 0x000fea0003800200 */
.L_x_153:
[----:B-----5:R-:W-:Y:S02]  /*5a90*/  IADD3 R8, P1, P2, R6, R9, R12 ;  /* 0x0000000906087210 */ /* 0x020fe40007a3e00c */
[----:B------:R-:W-:-:S04]  /*5aa0*/  SHF.R.S32.HI R9, RZ, 0x1f, R9 ;  /* 0x0000001fff097819 */ /* 0x000fc80000011409 */
[----:B------:R-:W-:Y:S01]  /*5ab0*/  IADD3.X R7, PT, PT, R7, R9, R2, P1, P2 ;  /* 0x0000000907077210 */ /* 0x000fe20000fe4402 */
[----:B------:R-:W-:Y:S06]  /*5ac0*/  BRA `(.L_x_155) ;  /* 0x0000000000407947 */ /* 0x000fec0003800000 */
.L_x_152:
        /* <DEDUP_REMOVED lines=8> */
.L_x_157:
[----:B------:R-:W-:Y:S05]  /*5b50*/  BSYNC.RECONVERGENT B1 ;  /* 0x0000000000017941 */ /* 0x000fea0003800200 */
.L_x_156:
[----:B------:R-:W0:Y:S01]  /*5b60*/  LDCU.64 UR6, c[0x0][0x3c0] ;  /* 0x00007800ff0677ac */ /* 0x000e220008000a00 */
[----:B------:R-:W-:-:S04]  /*5b70*/  IADD3 R6, P1, P2, R8, R10, R3 ;  /* 0x0000000a08067210 */ /* 0x000fc80007a3e003 */
[----:B------:R-:W-:Y:S02]  /*5b80*/  LOP3.LUT R6, RZ, R6, RZ, 0x33, !PT ;  /* 0x00000006ff067212 */ /* 0x000fe400078e33ff */
[----:B------:R-:W-:Y:S02]  /*5b90*/  IADD3.X R7, PT, PT, R9, RZ, R4, P1, P2 ;  /* 0x000000ff09077210 */ /* 0x000fe40000fe4404 */
[----:B0-----:R-:W-:Y:S02]  /*5ba0*/  IADD3 R8, P1, PT, R6, UR6, RZ ;  /* 0x0000000606087c10 */ /* 0x001fe4000ff3e0ff */
[----:B------:R-:W-:-:S04]  /*5bb0*/  LOP3.LUT R6, RZ, R7, RZ, 0x33, !PT ;  /* 0x00000007ff067212 */ /* 0x000fc800078e33ff */
[----:B------:R-:W-:-:S07]  /*5bc0*/  IADD3.X R7, PT, PT, R6, UR7, RZ, P1, !PT ;  /* 0x0000000706077c10 */ /* 0x000fce0008ffe4ff */
.L_x_155:
[----:B------:R-:W-:Y:S05]  /*5bd0*/  BSYNC.RECONVERGENT B0 ;  /* 0x0000000000007941 */ /* 0x000fea0003800200 */
.L_x_151:
        /* <DEDUP_REMOVED lines=14> */
.L_x_161:
[----:B------:R-:W-:Y:S05]  /*5cc0*/  BSYNC.RECONVERGENT B1 ;  /* 0x0000000000017941 */ /* 0x000fea0003800200 */
.L_x_160:
[----:B-----5:R-:W-:Y:S02]  /*5cd0*/  IADD3 R8, P1, P2, R6, R9, R12 ;  /* 0x0000000906087210 */ /* 0x020fe40007a3e00c */
[----:B------:R-:W-:-:S04]  /*5ce0*/  SHF.R.S32.HI R9, RZ, 0x1f, R9 ;  /* 0x0000001fff097819 */ /* 0x000fc80000011409 */
[----:B------:R-:W-:Y:S01]  /*5cf0*/  IADD3.X R7, PT, PT, R7, R9, R2, P1, P2 ;  /* 0x0000000907077210 */ /* 0x000fe20000fe4402 */
[----:B------:R-:W-:Y:S06]  /*5d00*/  BRA `(.L_x_162) ;  /* 0x0000000000407947 */ /* 0x000fec0003800000 */
.L_x_159:
        /* <DEDUP_REMOVED lines=8> */
.L_x_164:
[----:B------:R-:W-:Y:S05]  /*5d90*/  BSYNC.RECONVERGENT B1 ;  /* 0x0000000000017941 */ /* 0x000fea0003800200 */
.L_x_163:
[----:B------:R-:W0:Y:S01]  /*5da0*/  LDCU.64 UR6, c[0x0][0x3c0] ;  /* 0x00007800ff0677ac */ /* 0x000e220008000a00 */
[----:B------:R-:W-:-:S04]  /*5db0*/  IADD3 R6, P1, P2, R8, R10, R3 ;  /* 0x0000000a08067210 */ /* 0x000fc80007a3e003 */
[----:B------:R-:W-:Y:S02]  /*5dc0*/  LOP3.LUT R6, RZ, R6, RZ, 0x33, !PT ;  /* 0x00000006ff067212 */ /* 0x000fe400078e33ff */
[----:B------:R-:W-:Y:S02]  /*5dd0*/  IADD3.X R7, PT, PT, R9, RZ, R4, P1, P2 ;  /* 0x000000ff09077210 */ /* 0x000fe40000fe4404 */
[----:B0-----:R-:W-:Y:S02]  /*5de0*/  IADD3 R8, P1, PT, R6, UR6, RZ ;  /* 0x0000000606087c10 */ /* 0x001fe4000ff3e0ff */
[----:B------:R-:W-:-:S04]  /*5df0*/  LOP3.LUT R6, RZ, R7, RZ, 0x33, !PT ;  /* 0x00000007ff067212 */ /* 0x000fc800078e33ff */
[----:B------:R-:W-:-:S07]  /*5e00*/  IADD3.X R7, PT, PT, R6, UR7, RZ, P1, !PT ;  /* 0x0000000706077c10 */ /* 0x000fce0008ffe4ff */
.L_x_162:
[----:B------:R-:W-:Y:S05]  /*5e10*/  BSYNC.RECONVERGENT B0 ;  /* 0x0000000000007941 */ /* 0x000fea0003800200 */
.L_x_158:
        /* <DEDUP_REMOVED lines=14> */
.L_x_168:
[----:B------:R-:W-:Y:S05]  /*5f00*/  BSYNC.RECONVERGENT B1 ;  /* 0x0000000000017941 */ /* 0x000fea0003800200 */
.L_x_167:
[----:B-----5:R-:W-:Y:S02]  /*5f10*/  IADD3 R8, P1, P2, R6, R9, R12 ;  /* 0x0000000906087210 */ /* 0x020fe40007a3e00c */
[----:B------:R-:W-:-:S04]  /*5f20*/  SHF.R.S32.HI R9, RZ, 0x1f, R9 ;  /* 0x0000001fff097819 */ /* 0x000fc80000011409 */
[----:B------:R-:W-:Y:S01]  /*5f30*/  IADD3.X R7, PT, PT, R7, R9, R2, P1, P2 ;  /* 0x0000000907077210 */ /* 0x000fe20000fe4402 */
[----:B------:R-:W-:Y:S06]  /*5f40*/  BRA `(.L_x_169) ;  /* 0x0000000000407947 */ /* 0x000fec0003800000 */
.L_x_166:
        /* <DEDUP_REMOVED lines=8> */
.L_x_171:
[----:B------:R-:W-:Y:S05]  /*5fd0*/  BSYNC.RECONVERGENT B1 ;  /* 0x0000000000017941 */ /* 0x000fea0003800200 */
.L_x_170:
[----:B------:R-:W0:Y:S01]  /*5fe0*/  LDCU.64 UR6, c[0x0][0x3c0] ;  /* 0x00007800ff0677ac */ /* 0x000e220008000a00 */
[----:B------:R-:W-:-:S04]  /*5ff0*/  IADD3 R6, P1, P2, R8, R10, R3 ;  /* 0x0000000a08067210 */ /* 0x000fc80007a3e003 */
[----:B------:R-:W-:Y:S02]  /*6000*/  LOP3.LUT R6, RZ, R6, RZ, 0x33, !PT ;  /* 0x00000006ff067212 */ /* 0x000fe400078e33ff */
[----:B------:R-:W-:Y:S02]  /*6010*/  IADD3.X R7, PT, PT, R9, RZ, R4, P1, P2 ;  /* 0x000000ff09077210 */ /* 0x000fe40000fe4404 */
[----:B0-----:R-:W-:Y:S02]  /*6020*/  IADD3 R8, P1, PT, R6, UR6, RZ ;  /* 0x0000000606087c10 */ /* 0x001fe4000ff3e0ff */
[----:B------:R-:W-:-:S04]  /*6030*/  LOP3.LUT R6, RZ, R7, RZ, 0x33, !PT ;  /* 0x00000007ff067212 */ /* 0x000fc800078e33ff */
[----:B------:R-:W-:-:S07]  /*6040*/  IADD3.X R7, PT, PT, R6, UR7, RZ, P1, !PT ;  /* 0x0000000706077c10 */ /* 0x000fce0008ffe4ff */
.L_x_169:
[----:B------:R-:W-:Y:S05]  /*6050*/  BSYNC.RECONVERGENT B0 ;  /* 0x0000000000007941 */ /* 0x000fea0003800200 */
.L_x_165:
        /* <DEDUP_REMOVED lines=14> */
.L_x_175:
[----:B------:R-:W-:Y:S05]  /*6140*/  BSYNC.RECONVERGENT B1 ;  /* 0x0000000000017941 */ /* 0x000fea0003800200 */
.L_x_174:
[----:B-----5:R-:W-:Y:S02]  /*6150*/  IADD3 R8, P1, P2, R6, R9, R12 ;  /* 0x0000000906087210 */ /* 0x020fe40007a3e00c */
[----:B------:R-:W-:-:S04]  /*6160*/  SHF.R.S32.HI R9, RZ, 0x1f, R9 ;  /* 0x0000001fff097819 */ /* 0x000fc80000011409 */
[----:B------:R-:W-:Y:S01]  /*6170*/  IADD3.X R7, PT, PT, R7, R9, R2, P1, P2 ;  /* 0x0000000907077210 */ /* 0x000fe20000fe4402 */
[----:B------:R-:W-:Y:S06]  /*6180*/  BRA `(.L_x_176) ;  /* 0x0000000000407947 */ /* 0x000fec0003800000 */
.L_x_173:
        /* <DEDUP_REMOVED lines=8> */
.L_x_178:
[----:B------:R-:W-:Y:S05]  /*6210*/  BSYNC.RECONVERGENT B1 ;  /* 0x0000000000017941 */ /* 0x000fea0003800200 */
.L_x_177:
[----:B------:R-:W0:Y:S01]  /*6220*/  LDCU.64 UR6, c[0x0][0x3c0] ;  /* 0x00007800ff0677ac */ /* 0x000e220008000a00 */
[----:B------:R-:W-:-:S04]  /*6230*/  IADD3 R6, P1, P2, R8, R10, R3 ;  /* 0x0000000a08067210 */ /* 0x000fc80007a3e003 */
[----:B------:R-:W-:Y:S02]  /*6240*/  LOP3.LUT R6, RZ, R6, RZ, 0x33, !PT ;  /* 0x00000006ff067212 */ /* 0x000fe400078e33ff */
[----:B------:R-:W-:Y:S02]  /*6250*/  IADD3.X R7, PT, PT, R9, RZ, R4, P1, P2 ;  /* 0x000000ff09077210 */ /* 0x000fe40000fe4404 */
[----:B0-----:R-:W-:Y:S02]  /*6260*/  IADD3 R8, P1, PT, R6, UR6, RZ ;  /* 0x0000000606087c10 */ /* 0x001fe4000ff3e0ff */
[----:B------:R-:W-:-:S04]  /*6270*/  LOP3.LUT R6, RZ, R7, RZ, 0x33, !PT ;  /* 0x00000007ff067212 */ /* 0x000fc800078e33ff */
[----:B------:R-:W-:-:S07]  /*6280*/  IADD3.X R7, PT, PT, R6, UR7, RZ, P1, !PT ;  /* 0x0000000706077c10 */ /* 0x000fce0008ffe4ff */
.L_x_176:
[----:B------:R-:W-:Y:S05]  /*6290*/  BSYNC.RECONVERGENT B0 ;  /* 0x0000000000007941 */ /* 0x000fea0003800200 */
.L_x_172:
        /* <DEDUP_REMOVED lines=14> */
.L_x_182:
[----:B------:R-:W-:Y:S05]  /*6380*/  BSYNC.RECONVERGENT B1 ;  /* 0x0000000000017941 */ /* 0x000fea0003800200 */
.L_x_181:
[----:B-----5:R-:W-:Y:S02]  /*6390*/  IADD3 R8, P1, P2, R6, R9, R12 ;  /* 0x0000000906087210 */ /* 0x020fe40007a3e00c */
[----:B------:R-:W-:-:S04]  /*63a0*/  SHF.R.S32.HI R9, RZ, 0x1f, R9 ;  /* 0x0000001fff097819 */ /* 0x000fc80000011409 */
[----:B------:R-:W-:Y:S01]  /*63b0*/  IADD3.X R7, PT, PT, R7, R9, R2, P1, P2 ;  /* 0x0000000907077210 */ /* 0x000fe20000fe4402 */
[----:B------:R-:W-:Y:S06]  /*63c0*/  BRA `(.L_x_183) ;  /* 0x0000000000407947 */ /* 0x000fec0003800000 */
.L_x_180:
        /* <DEDUP_REMOVED lines=8> */
.L_x_185:
[----:B------:R-:W-:Y:S05]  /*6450*/  BSYNC.RECONVERGENT B1 ;  /* 0x0000000000017941 */ /* 0x000fea0003800200 */
.L_x_184:
[----:B------:R-:W0:Y:S01]  /*6460*/  LDCU.64 UR6, c[0x0][0x3c0] ;  /* 0x00007800ff0677ac */ /* 0x000e220008000a00 */
[----:B------:R-:W-:-:S04]  /*6470*/  IADD3 R6, P1, P2, R8, R10, R3 ;  /* 0x0000000a08067210 */ /* 0x000fc80007a3e003 */
[----:B------:R-:W-:Y:S02]  /*6480*/  LOP3.LUT R6, RZ, R6, RZ, 0x33, !PT ;  /* 0x00000006ff067212 */ /* 0x000fe400078e33ff */
[----:B------:R-:W-:Y:S02]  /*6490*/  IADD3.X R7, PT, PT, R9, RZ, R4, P1, P2 ;  /* 0x000000ff09077210 */ /* 0x000fe40000fe4404 */
[----:B0-----:R-:W-:Y:S02]  /*64a0*/  IADD3 R8, P1, PT, R6, UR6, RZ ;  /* 0x0000000606087c10 */ /* 0x001fe4000ff3e0ff */
[----:B------:R-:W-:-:S04]  /*64b0*/  LOP3.LUT R6, RZ, R7, RZ, 0x33, !PT ;  /* 0x00000007ff067212 */ /* 0x000fc800078e33ff */
[----:B------:R-:W-:-:S07]  /*64c0*/  IADD3.X R7, PT, PT, R6, UR7, RZ, P1, !PT ;  /* 0x0000000706077c10 */ /* 0x000fce0008ffe4ff */
.L_x_183:
[----:B------:R-:W-:Y:S05]  /*64d0*/  BSYNC.RECONVERGENT B0 ;  /* 0x0000000000007941 */ /* 0x000fea0003800200 */
.L_x_179:
        /* <DEDUP_REMOVED lines=14> */
.L_x_189:
[----:B------:R-:W-:Y:S05]  /*65c0*/  BSYNC.RECONVERGENT B1 ;  /* 0x0000000000017941 */ /* 0x000fea0003800200 */
.L_x_188:
[----:B-----5:R-:W-:Y:S02]  /*65d0*/  IADD3 R8, P1, P2, R6, R9, R12 ;  /* 0x0000000906087210 */ /* 0x020fe40007a3e00c */
[----:B------:R-:W-:-:S04]  /*65e0*/  SHF.R.S32.HI R9, RZ, 0x1f, R9 ;  /* 0x0000001fff097819 */ /* 0x000fc80000011409 */
[----:B------:R-:W-:Y:S01]  /*65f0*/  IADD3.X R7, PT, PT, R7, R9, R2, P1, P2 ;  /* 0x0000000907077210 */ /* 0x000fe20000fe4402 */
[----:B------:R-:W-:Y:S06]  /*6600*/  BRA `(.L_x_190) ;  /* 0x0000000000407947 */ /* 0x000fec0003800000 */
.L_x_187:
        /* <DEDUP_REMOVED lines=8> */
.L_x_192:
[----:B------:R-:W-:Y:S05]  /*6690*/  BSYNC.RECONVERGENT B1 ;  /* 0x0000000000017941 */ /* 0x000fea0003800200 */
.L_x_191:
[----:B------:R-:W0:Y:S01]  /*66a0*/  LDCU.64 UR6, c[0x0][0x3c0] ;  /* 0x00007800ff0677ac */ /* 0x000e220008000a00 */
[----:B------:R-:W-:-:S04]  /*66b0*/  IADD3 R6, P1, P2, R8, R10, R3 ;  /* 0x0000000a08067210 */ /* 0x000fc80007a3e003 */
[----:B------:R-:W-:Y:S02]  /*66c0*/  LOP3.LUT R6, RZ, R6, RZ, 0x33, !PT ;  /* 0x00000006ff067212 */ /* 0x000fe400078e33ff */
[----:B------:R-:W-:Y:S02]  /*66d0*/  IADD3.X R7, PT, PT, R9, RZ, R4, P1, P2 ;  /* 0x000000ff09077210 */ /* 0x000fe40000fe4404 */
[----:B0-----:R-:W-:Y:S02]  /*66e0*/  IADD3 R8, P1, PT, R6, UR6, RZ ;  /* 0x0000000606087c10 */ /* 0x001fe4000ff3e0ff */
[----:B------:R-:W-:-:S04]  /*66f0*/  LOP3.LUT R6, RZ, R7, RZ, 0x33, !PT ;  /* 0x00000007ff067212 */ /* 0x000fc800078e33ff */
[----:B------:R-:W-:-:S07]  /*6700*/  IADD3.X R7, PT, PT, R6, UR7, RZ, P1, !PT ;  /* 0x0000000706077c10 */ /* 0x000fce0008ffe4ff */
.L_x_190:
[----:B------:R-:W-:Y:S05]  /*6710*/  BSYNC.RECONVERGENT B0 ;  /* 0x0000000000007941 */ /* 0x000fea0003800200 */
.L_x_186:
        /* <DEDUP_REMOVED lines=14> */
.L_x_196:
[----:B------:R-:W-:Y:S05]  /*6800*/  BSYNC.RECONVERGENT B1 ;  /* 0x0000000000017941 */ /* 0x000fea0003800200 */
.L_x_195:
[----:B-----5:R-:W-:Y:S02]  /*6810*/  IADD3 R8, P1, P2, R6, R9, R12 ;  /* 0x0000000906087210 */ /* 0x020fe40007a3e00c */
[----:B------:R-:W-:-:S04]  /*6820*/  SHF.R.S32.HI R9, RZ, 0x1f, R9 ;  /* 0x0000001fff097819 */ /* 0x000fc80000011409 */
[----:B------:R-:W-:Y:S01]  /*6830*/  IADD3.X R7, PT, PT, R7, R9, R2, P1, P2 ;  /* 0x0000000907077210 */ /* 0x000fe20000fe4402 */
[----:B------:R-:W-:Y:S06]  /*6840*/  BRA `(.L_x_197) ;  /* 0x0000000000407947 */ /* 0x000fec0003800000 */
.L_x_194:
        /* <DEDUP_REMOVED lines=8> */
.L_x_199:
[----:B------:R-:W-:Y:S05]  /*68d0*/  BSYNC.RECONVERGENT B1 ;  /* 0x0000000000017941 */ /* 0x000fea0003800200 */
.L_x_198:
[----:B------:R-:W0:Y:S01]  /*68e0*/  LDCU.64 UR6, c[0x0][0x3c0] ;  /* 0x00007800ff0677ac */ /* 0x000e220008000a00 */
[----:B------:R-:W-:-:S04]  /*68f0*/  IADD3 R6, P1, P2, R8, R10, R3 ;  /* 0x0000000a08067210 */ /* 0x000fc80007a3e003 */
[----:B------:R-:W-:Y:S02]  /*6900*/  LOP3.LUT R6, RZ, R6, RZ, 0x33, !PT ;  /* 0x00000006ff067212 */ /* 0x000fe400078e33ff */
[----:B------:R-:W-:Y:S02]  /*6910*/  IADD3.X R7, PT, PT, R9, RZ, R4, P1, P2 ;  /* 0x000000ff09077210 */ /* 0x000fe40000fe4404 */
[----:B0-----:R-:W-:Y:S02]  /*6920*/  IADD3 R8, P1, PT, R6, UR6, RZ ;  /* 0x0000000606087c10 */ /* 0x001fe4000ff3e0ff */
[----:B------:R-:W-:-:S04]  /*6930*/  LOP3.LUT R6, RZ, R7, RZ, 0x33, !PT ;  /* 0x00000007ff067212 */ /* 0x000fc800078e33ff */
[----:B------:R-:W-:-:S07]  /*6940*/  IADD3.X R7, PT, PT, R6, UR7, RZ, P1, !PT ;  /* 0x0000000706077c10 */ /* 0x000fce0008ffe4ff */
.L_x_197:
[----:B------:R-:W-:Y:S05]  /*6950*/  BSYNC.RECONVERGENT B0 ;  /* 0x0000000000007941 */ /* 0x000fea0003800200 */
.L_x_193:
        /* <DEDUP_REMOVED lines=9> */
[----:B------:R-:W-:Y:S01]  /*69f0*/  IMAD.IADD R13, R8, 0x1, -R13 ;  /* 0x00000001080d7824 */ /* 0x000fe200078e0a0d */
[----:B0-----:R-:W-:Y:S02]  /*6a00*/  CS2R R6, SRZ ;  /* 0x0000000000067805 */ /* 0x001fe4000001ff00 */
[----:B------:R-:W-:Y:S05]  /*6a10*/  @P0 BRA `(.L_x_203) ;  /* 0x0000000000080947 */ /* 0x000fea0003800000 */
[----:B------:R-:W0:Y:S02]  /*6a20*/  LDC.64 R6, c[0x0][0x3d0] ;  /* 0x0000f400ff067b82 */ /* 0x000e240000000a00 */
[----:B0-----:R-:W5:Y:S02]  /*6a30*/  LDG.E.64 R6, desc[UR8][R6.64] ;  /* 0x0000000806067981 */ /* 0x001f64000c1e1b00 */
.L_x_203:
[----:B------:R-:W-:Y:S05]  /*6a40*/  BSYNC.RECONVERGENT B1 ;  /* 0x0000000000017941 */ /* 0x000fea0003800200 */
.L_x_202:
[----:B-----5:R-:W-:Y:S02]  /*6a50*/  IADD3 R12, P0, P1, R6, R13, R12 ;  /* 0x0000000d060c7210 */ /* 0x020fe4000791e00c */
[----:B------:R-:W-:-:S04]  /*6a60*/  SHF.R.S32.HI R13, RZ, 0x1f, R13 ;  /* 0x0000001fff0d7819 */ /* 0x000fc8000001140d */
[----:B------:R-:W-:Y:S01]  /*6a70*/  IADD3.X R7, PT, PT, R7, R13, R2, P0, P1 ;  /* 0x0000000d07077210 */ /* 0x000fe200007e2402 */
[----:B------:R-:W-:Y:S06]  /*6a80*/  BRA `(.L_x_204) ;  /* 0x0000000000447947 */ /* 0x000fec0003800000 */
.L_x_201:
[----:B------:R-:W-:Y:S01]  /*6a90*/  BSSY.RECONVERGENT B1, `(.L_x_205) ;  /* 0x0000009000017945 */ /* 0x000fe20003800200 */
[----:B------:R-:W-:Y:S02]  /*6aa0*/  IMAD.MOV.U32 R0, RZ, RZ, RZ ;  /* 0x000000ffff007224 */ /* 0x000fe400078e00ff */
[----:B0-----:R-:W-:Y:S01]  /*6ab0*/  IMAD.MOV.U32 R9, RZ, RZ, RZ ;  /* 0x000000ffff097224 */ /* 0x001fe200078e00ff */
[----:B------:R-:W-:Y:S06]  /*6ac0*/  @P0 BRA `(.L_x_206) ;  /* 0x0000000000140947 */ /* 0x000fec0003800000 */
[----:B------:R-:W0:Y:S01]  /*6ad0*/  LDC.64 R6, c[0x0][0x3d0] ;  /* 0x0000f400ff067b82 */ /* 0x000e220000000a00 */
[----:B------:R-:W1:Y:S01]  /*6ae0*/  LDCU.64 UR6, c[0x0][0x3c8] ;  /* 0x00007900ff0677ac */ /* 0x000e620008000a00 */
[----:B0-----:R-:W1:Y:S02]  /*6af0*/  LDG.E.64 R6, desc[UR8][R6.64] ;  /* 0x0000000806067981 */ /* 0x001e64000c1e1b00 */
[----:B-1----:R-:W-:-:S04]  /*6b00*/  IADD3 R0, P0, PT, -R6, UR6, RZ ;  /* 0x0000000606007c10 */ /* 0x002fc8000ff1e1ff */
[----:B------:R-:W-:-:S09]  /*6b10*/  IADD3.X R9, PT, PT, ~R7, UR7, RZ, P0, !PT ;  /* 0x0000000707097c10 */ /* 0x000fd200087fe5ff */
.L_x_206:
[----:B------:R-:W-:Y:S05]  /*6b20*/  BSYNC.RECONVERGENT B1 ;  /* 0x0000000000017941 */ /* 0x000fea0003800200 */
.L_x_205:
[----:B------:R-:W0:Y:S01]  /*6b30*/  LDCU.64 UR6, c[0x0][0x3c0] ;  /* 0x00007800ff0677ac */ /* 0x000e220008000a00 */
[----:B------:R-:W-:-:S04]  /*6b40*/  IADD3 R0, P0, P1, R0, R8, R3 ;  /* 0x0000000800007210 */ /* 0x000fc8000791e003 */
[----:B------:R-:W-:Y:S02]  /*6b50*/  LOP3.LUT R0, RZ, R0, RZ, 0x33, !PT ;  /* 0x00000000ff007212 */ /* 0x000fe400078e33ff */
[----:B------:R-:W-:Y:S02]  /*6b60*/  IADD3.X R4, PT, PT, R9, RZ, R4, P0, P1 ;  /* 0x000000ff09047210 */ /* 0x000fe400007e2404 */
[----:B0-----:R-:W-:Y:S02]  /*6b70*/  IADD3 R12, P0, PT, R0, UR6, RZ ;  /* 0x00000006000c7c10 */ /* 0x001fe4000ff1e0ff */
[----:B------:R-:W-:-:S04]  /*6b80*/  LOP3.LUT R0, RZ, R4, RZ, 0x33, !PT ;  /* 0x00000004ff007212 */ /* 0x000fc800078e33ff */
[----:B------:R-:W-:-:S07]  /*6b90*/  IADD3.X R7, PT, PT, R0, UR7, RZ, P0, !PT ;  /* 0x0000000700077c10 */ /* 0x000fce00087fe4ff */
.L_x_204:
[----:B------:R-:W-:Y:S05]  /*6ba0*/  BSYNC.RECONVERGENT B0 ;  /* 0x0000000000007941 */ /* 0x000fea0003800200 */
.L_x_200:
[----:B------:R-:W0:Y:S01]  /*6bb0*/  LDS R5, [R5+0x4780] ;  /* 0x0047800005057984 */ /* 0x000e220000000800 */
[----:B------:R-:W-:-:S04]  /*6bc0*/  LEA R2, P0, R12, UR4, 0x2 ;  /* 0x000000040c027c11 */ /* 0x000fc8000f8010ff */
[----:B------:R-:W-:-:S05]  /*6bd0*/  LEA.HI.X R3, R12, UR5, R7, 0x2, P0 ;  /* 0x000000050c037c11 */ /* 0x000fca00080f1407 */
[----:B0-----:R-:W-:Y:S01]  /*6be0*/  STG.E desc[UR8][R2.64], R5 ;  /* 0x0000000502007986 */ /* 0x001fe2000c101908 */
[----:B------:R-:W-:Y:S05]  /*6bf0*/  EXIT ;  /* 0x000000000000794d */ /* 0x000fea0003800000 */
.L_x_0:
[----:B------:R-:W0:Y:S01]  /*6c00*/  LDC R43, c[0x0][0x3ac] ;  /* 0x0000eb00ff2b7b82 */ /* 0x000e220000000800 */
[----:B------:R-:W-:Y:S01]  /*6c10*/  ISETP.NE.AND P0, PT, R44, RZ, PT ;  /* 0x000000ff2c00720c */ /* 0x000fe20003f05270 */
[----:B------:R-:W-:Y:S01]  /*6c20*/  BSSY.RECONVERGENT B0, `(.L_x_207) ;  /* 0x0000731000007945 */ /* 0x000fe20003800200 */
[----:B0-----:R-:W-:-:S11]  /*6c30*/  VIADD R43, R43, -UR7 ;  /* 0x800000072b2b7c36 */ /* 0x001fd60008000000 */
        /* <DEDUP_REMOVED lines=9> */
[----:B0-----:R-:W-:-:S04]  /*6cd0*/  IMAD R26, R0, 0xe, RZ ;  /* 0x0000000e001a7824 */ /* 0x001fc800078e02ff */
[C---:B------:R-:W-:Y:S01]  /*6ce0*/  VIADD R8, R26.reuse, 0x1 ;  /* 0x000000011a087836 */ /* 0x040fe20000000000 */
[C---:B------:R-:W-:Y:S01]  /*6cf0*/  IADD3 R5, P0, P1, R26.reuse, UR7, R5 ;  /* 0x000000071a057c10 */ /* 0x040fe2000f91e005 */
[C---:B------:R-:W-:Y:S02]  /*6d00*/  VIADD R10, R26.reuse, 0x2 ;  /* 0x000000021a0a7836 */ /* 0x040fe40000000000 */
[C---:B------:R-:W-:Y:S01]  /*6d10*/  VIADD R12, R26.reuse, 0x3 ;  /* 0x000000031a0c7836 */ /* 0x040fe20000000000 */
[----:B------:R-:W-:Y:S01]  /*6d20*/  IADD3.X R24, PT, PT, RZ, R4, RZ, P0, P1 ;  /* 0x00000004ff187210 */ /* 0x000fe200007e24ff */
[C---:B------:R-:W-:Y:S01]  /*6d30*/  VIADD R14, R26.reuse, 0x4 ;  /* 0x000000041a0e7836 */ /* 0x040fe20000000000 */
[C---:B---3--:R-:W-:Y:S01]  /*6d40*/  LEA R6, P1, R5.reuse, UR4, 0x2 ;  /* 0x0000000405067c11 */ /* 0x048fe2000f8210ff */
[C---:B------:R-:W-:Y:S01]  /*6d50*/  VIADD R18, R26.reuse, 0x5 ;  /* 0x000000051a127836 */ /* 0x040fe20000000000 */
[C---:B----4-:R-:W-:Y:S01]  /*6d60*/  LEA R4, P0, R5.reuse, UR10, 0x2 ;  /* 0x0000000a05047c11 */ /* 0x050fe2000f8010ff */
[C---:B------:R-:W-:Y:S01]  /*6d70*/  VIADD R20, R26.reuse, 0x6 ;  /* 0x000000061a147836 */ /* 0x040fe20000000000 */
[C-C-:B------:R-:W-:Y:S01]  /*6d80*/  LEA.HI.X R7, R5.reuse, UR5, R24.reuse, 0x2, P1 ;  /* 0x0000000505077c11 */ /* 0x140fe200088f1418 */
[C---:B------:R-:W-:Y:S01]  /*6d90*/  VIADD R30, R26.reuse, 0x8 ;  /* 0x000000081a1e7836 */ /* 0x040fe20000000000 */
[----:B------:R-:W-:Y:S01]  /*6da0*/  LEA.HI.X R5, R5, UR11, R24, 0x2, P0 ;  /* 0x0000000b05057c11 */ /* 0x000fe200080f1418 */
[----:B------:R-:W-:Y:S01]  /*6db0*/  VIADD R24, R26, 0x7 ;  /* 0x000000071a187836 */ /* 0x000fe20000000000 */
[-C--:B------:R-:W-:Y:S01]  /*6dc0*/  ISETP.GE.AND P6, PT, R10, R43.reuse, PT ;  /* 0x0000002b0a00720c */ /* 0x080fe20003fc6270 */
        /* <DEDUP_REMOVED lines=8> */
[C---:B------:R-:W-:Y:S01]  /*6e50*/  VIADD R48, R26.reuse, 0xd ;  /* 0x0000000d1a307836 */ /* 0x040fe20000000000 */
[----:B------:R-:W-:-:S02]  /*6e60*/  ISETP.GE.AND P0, PT, R26, R43, PT ;  /* 0x0000002b1a00720c */ /* 0x000fc40003f06270 */
[-C--:B------:R-:W-:Y:S01]  /*6e70*/  ISETP.GE.AND P1, PT, R8, R43.reuse, PT ;  /* 0x0000002b0800720c */ /* 0x080fe20003f26270 */
[----:B------:R-:W2:Y:S01]  /*6e80*/  @!P6 LDG.E R42, desc[UR8][R6.64+0x8] ;  /* 0x00000808062ae981 */ /* 0x000ea2000c1e1900 */
[----:B------:R-:W-:-:S03]  /*6e90*/  ISETP.GE.AND P6, PT, R48, R43, PT ;  /* 0x0000002b3000720c */ /* 0x000fc60003fc6270 */
[----:B------:R-:W3:Y:S01]  /*6ea0*/  @!P5 LDG.E R41, desc[UR8][R6.64+0xc] ;  /* 0x00000c080629d981 */ /* 0x000ee2000c1e1900 */
[----:B------:R-:W-:-:S03]  /*6eb0*/  ISETP.GE.AND P5, PT, R46, R43, PT ;  /* 0x0000002b2e00720c */ /* 0x000fc60003fa6270 */
[----:B------:R-:W4:Y:S01]  /*6ec0*/  @!P4 LDG.E R38, desc[UR8][R6.64+0x10] ;  /* 0x000010080626c981 */ /* 0x000f22000c1e1900 */
[----:B------:R-:W-:-:S03]  /*6ed0*/  ISETP.GE.AND P4, PT, R44, R43, PT ;  /* 0x0000002b2c00720c */ /* 0x000fc60003f86270 */
[----:B------:R-:W5:Y:S01]  /*6ee0*/  @!P0 LDG.E R27, desc[UR8][R6.64] ;  /* 0x00000008061b8981 */ /* 0x000f62000c1e1900 */
[----:B------:R-:W-:-:S03]  /*6ef0*/  ISETP.GE.AND P0, PT, R24, R43, PT ;  /* 0x0000002b1800720c */ /* 0x000fc60003f06270 */
[----:B------:R-:W2:Y:S01]  /*6f00*/  @!P1 LDG.E R45, desc[UR8][R6.64+0x4] ;  /* 0x00000408062d9981 */ /* 0x000ea2000c1e1900 */
[----:B------:R-:W-:-:S03]  /*6f10*/  ISETP.GE.AND P1, PT, R30, R43, PT ;  /* 0x0000002b1e00720c */ /* 0x000fc60003f26270 */
[----:B------:R-:W4:Y:S01]  /*6f20*/  @!P3 LDG.E R37, desc[UR8][R6.64+0x14] ;  /* 0x000014080625b981 */ /* 0x000f22000c1e1900 */
[----:B------:R-:W-:-:S03]  /*6f30*/  ISETP.GE.AND P3, PT, R40, R43, PT ;  /* 0x0000002b2800720c */ /* 0x000fc60003f66270 */
[----:B------:R-:W4:Y:S01]  /*6f40*/  @!P2 LDG.E R34, desc[UR8][R6.64+0x18] ;  /* 0x000018080622a981 */ /* 0x000f22000c1e1900 */
[----:B------:R-:W-:-:S03]  /*6f50*/  ISETP.GE.AND P2, PT, R36, R43, PT ;  /* 0x0000002b2400720c */ /* 0x000fc60003f46270 */
[----:B------:R-:W4:Y:S04]  /*6f60*/  @!P0 LDG.E R32, desc[UR8][R6.64+0x1c] ;  /* 0x00001c0806208981 */ /* 0x000f28000c1e1900 */
[----:B------:R-:W4:Y:S04]  /*6f70*/  @!P1 LDG.E R28, desc[UR8][R6.64+0x20] ;  /* 0x00002008061c9981 */ /* 0x000f28000c1e1900 */
[----:B------:R-:W4:Y:S04]  /*6f80*/  @!P3 LDG.E R21, desc[UR8][R6.64+0x28] ;  /* 0x000028080615b981 */ /* 0x000f28000c1e1900 */
[----:B------:R-:W4:Y:S04]  /*6f90*/  @!P2 LDG.E R22, desc[UR8][R6.64+0x24] ;  /* 0x000024080616a981 */ /* 0x000f28000c1e1900 */
[----:B------:R-:W4:Y:S04]  /*6fa0*/  @!P4 LDG.E R19, desc[UR8][R6.64+0x2c] ;  /* 0x00002c080613c981 */ /* 0x000f28000c1e1900 */
[----:B------:R-:W4:Y:S04]  /*6fb0*/  @!P5 LDG.E R17, desc[UR8][R6.64+0x30] ;  /* 0x000030080611d981 */ /* 0x000f28000c1e1900 */
[----:B------:R0:W4:Y:S01]  /*6fc0*/  @!P6 LDG.E R16, desc[UR8][R6.64+0x34] ;  /* 0x000034080610e981 */ /* 0x000122000c1e1900 */
[----:B------:R-:W-:-:S02]  /*6fd0*/  P2R R13, PR, RZ, 0x1 ;  /* 0x00000001ff0d7803 */ /* 0x000fc40000000000 */
[-C--:B------:R-:W-:Y:S01]  /*6fe0*/  ISETP.GE.AND P0, PT, R26, R43.reuse, PT ;  /* 0x0000002b1a00720c */ /* 0x080fe20003f06270 */
[----:B------:R-:W-:Y:S01]  /*6ff0*/  BAR.SYNC.DEFER_BLOCKING 0x0 ;  /* 0x0000000000007b1d */ /* 0x000fe20000010000 */
[----:B------:R-:W-:Y:S02]  /*7000*/  P2R R11, PR, RZ, 0x2 ;  /* 0x00000002ff0b7803 */ /* 0x000fe40000000000 */
[----:B------:R-:W-:-:S09]  /*7010*/  ISETP.GE.AND P1, PT, R8, R43, PT ;  /* 0x0000002b0800720c */ /* 0x000fd20003f26270 */
[----:B------:R-:W3:Y:S04]  /*7020*/  @!P0 LDG.E R9, desc[UR8][R4.64] ;  /* 0x0000000804098981 */ /* 0x000ee8000c1e1900 */
[----:B------:R-:W5:Y:S01]  /*7030*/  @!P1 LDG.E R8, desc[UR8][R4.64+0x4] ;  /* 0x0000040804089981 */ /* 0x000f62000c1e1900 */
[----:B------:R-:W-:Y:S02]  /*7040*/  IMAD.MOV.U32 R49, RZ, RZ, 0x1 ;  /* 0x00000001ff317424 */ /* 0x000fe400078e00ff */
[----:B------:R-:W-:Y:S01]  /*7050*/  IMAD.MOV.U32 R44, RZ, RZ, 0x1 ;  /* 0x00000001ff2c7424 */ /* 0x000fe200078e00ff */
[----:B---3--:R-:W-:Y:S02]  /*7060*/  @!P0 LOP3.LUT R49, R9, 0x1, RZ, 0xc, !PT ;  /* 0x0000000109318812 */ /* 0x008fe400078e0cff */
[-C--:B------:R-:W-:Y:S01]  /*7070*/  ISETP.GE.AND P0, PT, R10, R43.reuse, PT ;  /* 0x0000002b0a00720c */ /* 0x080fe20003f06270 */
[----:B------:R-:W-:Y:S01]  /*7080*/  IMAD.MOV.U32 R47, RZ, RZ, 0x1 ;  /* 0x00000001ff2f7424 */ /* 0x000fe200078e00ff */
[----:B-----5:R-:W-:Y:S01]  /*7090*/  @!P1 LOP3.LUT R44, R8, 0x1, RZ, 0xc, !PT ;  /* 0x00000001082c9812 */ /* 0x020fe200078e0cff */
[----:B------:R-:W-:Y:S01]  /*70a0*/  IMAD.MOV.U32 R35, RZ, RZ, 0x1 ;  /* 0x00000001ff237424 */ /* 0x000fe200078e00ff */
[----:B------:R-:W-:Y:S01]  /*70b0*/  ISETP.GE.AND P1, PT, R12, R43, PT ;  /* 0x0000002b0c00720c */ /* 0x000fe20003f26270 */
[----:B------:R-:W-:Y:S01]  /*70c0*/  IMAD.MOV.U32 R40, RZ, RZ, 0x1 ;  /* 0x00000001ff287424 */ /* 0x000fe200078e00ff */
[----:B------:R-:W3:Y:S01]  /*70d0*/  @!P3 LDG.E R9, desc[UR8][R4.64+0x28] ;  /* 0x000028080409b981 */ /* 0x000ee2000c1e1900 */
[----:B------:R-:W-:-:S02]  /*70e0*/  IMAD.MOV.U32 R36, RZ, RZ, 0x1 ;  /* 0x00000001ff247424 */ /* 0x000fc400078e00ff */
[----:B------:R-:W-:Y:S01]  /*70f0*/  IMAD.MOV.U32 R39, RZ, RZ, 0x1 ;  /* 0x00000001ff277424 */ /* 0x000fe200078e00ff */
[----:B------:R-:W5:Y:S04]  /*7100*/  @!P4 LDG.E R10, desc[UR8][R4.64+0x2c] ;  /* 0x00002c08040ac981 */ /* 0x000f68000c1e1900 */
[----:B------:R-:W2:Y:S04]  /*7110*/  @!P0 LDG.E R8, desc[UR8][R4.64+0x8] ;  /* 0x0000080804088981 */ /* 0x000ea8000c1e1900 */
[----:B------:R-:W4:Y:S04]  /*7120*/  @!P1 LDG.E R6, desc[UR8][R4.64+0xc] ;  /* 0x00000c0804069981 */ /* 0x000f28000c1e1900 */
[----:B------:R-:W5:Y:S01]  /*7130*/  @!P6 LDG.E R12, desc[UR8][R4.64+0x34] ;  /* 0x00003408040ce981 */ /* 0x000f62000c1e1900 */
[----:B--2---:R-:W-:-:S02]  /*7140*/  @!P0 LOP3.LUT R47, R8, 0x1, RZ, 0xc, !PT ;  /* 0x00000001082f8812 */ /* 0x004fc400078e0cff */
[----:B------:R-:W-:Y:S01]  /*7150*/  ISETP.GE.AND P0, PT, R14, R43, PT ;  /* 0x0000002b0e00720c */ /* 0x000fe20003f06270 */
[----:B------:R-:W2:Y:S01]  /*7160*/  @!P2 LDG.E R8, desc[UR8][R4.64+0x24] ;  /* 0x000024080408a981 */ /* 0x000ea2000c1e1900 */
[----:B----4-:R-:W-:-:S11]  /*7170*/  @!P1 LOP3.LUT R35, R6, 0x1, RZ, 0xc, !PT ;  /* 0x0000000106239812 */ /* 0x010fd600078e0cff */
[----:B------:R-:W4:Y:S01]  /*7180*/  @!P0 LDG.E R6, desc[UR8][R4.64+0x10] ;  /* 0x0000100804068981 */ /* 0x000f22000c1e1900 */
[----:B------:R-:W-:Y:S02]  /*7190*/  ISETP.GE.AND P1, PT, R18, R43, PT ;  /* 0x0000002b1200720c */ /* 0x000fe40003f26270 */
[----:B----4-:R-:W-:-:S11]  /*71a0*/  @!P0 LOP3.LUT R40, R6, 0x1, RZ, 0xc, !PT ;  /* 0x0000000106288812 */ /* 0x010fd600078e0cff */
[----:B------:R-:W4:Y:S01]  /*71b0*/  @!P1 LDG.E R6, desc[UR8][R4.64+0x14] ;  /* 0x0000140804069981 */ /* 0x000f22000c1e1900 */
[----:B------:R-:W-:Y:S02]  /*71c0*/  ISETP.GE.AND P0, PT, R20, R43, PT ;  /* 0x0000002b1400720c */ /* 0x000fe40003f06270 */
[----:B----4-:R-:W-:-:S11]  /*71d0*/  @!P1 LOP3.LUT R36, R6, 0x1, RZ, 0xc, !PT ;  /* 0x0000000106249812 */ /* 0x010fd600078e0cff */
[----:B------:R-:W4:Y:S01]  /*71e0*/  @!P0 LDG.E R6, desc[UR8][R4.64+0x18] ;  /* 0x0000180804068981 */ /* 0x000f22000c1e1900 */
[----:B------:R-:W-:-:S03]  /*71f0*/  ISETP.NE.AND P1, PT, R11, RZ, PT ;  /* 0x000000ff0b00720c */ /* 0x000fc60003f25270 */
[----:B------:R-:W5:Y:S10]  /*7200*/  @!P5 LDG.E R11, desc[UR8][R4.64+0x30] ;  /* 0x00003008040bd981 */ /* 0x000f74000c1e1900 */
[----:B------:R-:W3:Y:S01]  /*7210*/  @!P1 LDG.E R7, desc[UR8][R4.64+0x20] ;  /* 0x0000200804079981 */ /* 0x000ee2000c1e1900 */
[----:B----4-:R-:W-:-:S02]  /*7220*/  @!P0 LOP3.LUT R39, R6, 0x1, RZ, 0xc, !PT ;  /* 0x0000000106278812 */ /* 0x010fc400078e0cff */
[----:B------:R-:W-:-:S13]  /*7230*/  ISETP.NE.AND P0, PT, R13, RZ, PT ;  /* 0x000000ff0d00720c */ /* 0x000fda0003f05270 */
[----:B------:R-:W4:Y:S01]  /*7240*/  @!P0 LDG.E R6, desc[UR8][R4.64+0x1c] ;  /* 0x00001c0804068981 */ /* 0x000f22000c1e1900 */
[----:B------:R-:W-:Y:S01]  /*7250*/  IADD3 R13, PT, PT, R47, R44, R49 ;  /* 0x0000002c2f0d7210 */ /* 0x000fe20007ffe031 */
[----:B------:R-:W-:-:S03]  /*7260*/  IMAD.MOV.U32 R24, RZ, RZ, 0x1 ;  /* 0x00000001ff187424 */ /* 0x000fc600078e00ff */
[----:B------:R-:W-:Y:S01]  /*7270*/  IADD3 R13, PT, PT, R40, R35, R13 ;  /* 0x00000023280d7210 */ /* 0x000fe20007ffe00d */
[----:B------:R-:W-:Y:S01]  /*7280*/  IMAD.MOV.U32 R31, RZ, RZ, 0x1 ;  /* 0x00000001ff1f7424 */ /* 0x000fe200078e00ff */
[----:B---3--:R-:W-:Y:S02]  /*7290*/  @!P1 LOP3.LUT R31, R7, 0x1, RZ, 0xc, !PT ;  /* 0x00000001071f9812 */ /* 0x008fe400078e0cff */
[----:B------:R-:W-:Y:S01]  /*72a0*/  IADD3 R13, PT, PT, R39, R36, R13 ;  /* 0x00000024270d7210 */ /* 0x000fe20007ffe00d */
[----:B------:R-:W-:Y:S01]  /*72b0*/  IMAD.MOV.U32 R20, RZ, RZ, 0x1 ;  /* 0x00000001ff147424 */ /* 0x000fe200078e00ff */
[----:B--2---:R-:W-:Y:S01]  /*72c0*/  @!P2 LOP3.LUT R20, R8, 0x1, RZ, 0xc, !PT ;  /* 0x000000010814a812 */ /* 0x004fe200078e0cff */
[----:B------:R-:W-:Y:S01]  /*72d0*/  IMAD.MOV.U32 R29, RZ, RZ, 0x1 ;  /* 0x00000001ff1d7424 */ /* 0x000fe200078e00ff */
[----:B------:R-:W-:Y:S01]  /*72e0*/  @!P3 LOP3.LUT R29, R9, 0x1, RZ, 0xc, !PT ;  /* 0x00000001091db812 */ /* 0x000fe200078e0cff */
[----:B------:R-:W-:Y:S01]  /*72f0*/  IMAD.MOV.U32 R18, RZ, RZ, 0x1 ;  /* 0x00000001ff127424 */ /* 0x000fe200078e00ff */
[----:B-----5:R-:W-:Y:S01]  /*7300*/  @!P4 LOP3.LUT R18, R10, 0x1, RZ, 0xc, !PT ;  /* 0x000000010a12c812 */ /* 0x020fe200078e0cff */
[----:B------:R-:W-:Y:S01]  /*7310*/  IMAD.MOV.U32 R23, RZ, RZ, 0x1 ;  /* 0x00000001ff177424 */ /* 0x000fe200078e00ff */
[----:B------:R-:W-:Y:S01]  /*7320*/  @!P5 LOP3.LUT R23, R11, 0x1, RZ, 0xc, !PT ;  /* 0x000000010b17d812 */ /* 0x000fe200078e0cff */
[----:B------:R-:W-:Y:S01]  /*7330*/  IMAD.MOV.U32 R46, RZ, RZ, 0x1 ;  /* 0x00000001ff2e7424 */ /* 0x000fe200078e00ff */
[----:B------:R-:W-:Y:S01]  /*7340*/  @!P6 LOP3.LUT R46, R12, 0x1, RZ, 0xc, !PT ;  /* 0x000000010c2ee812 */ /* 0x000fe200078e0cff */
[----:B------:R-:W1:Y:S01]  /*7350*/  S2R R33, SR_LANEID ;  /* 0x0000000000217919 */ /* 0x000e620000000000 */
[----:B------:R-:W2:Y:S01]  /*7360*/  S2UR UR5, SR_CgaCtaId ;  /* 0x00000000000579c3 */ /* 0x000ea20000008800 */
[----:B------:R-:W-:-:S07]  /*7370*/  UMOV UR4, 0x400 ;  /* 0x0000040000047882 */ /* 0x000fce0000000000 */
[----:B------:R-:W-:Y:S01]  /*7380*/  BAR.SYNC.DEFER_BLOCKING 0x0 ;  /* 0x0000000000007b1d */ /* 0x000fe20000010000 */
[----:B-1----:R-:W-:Y:S01]  /*7390*/  ISETP.NE.AND P1, PT, R33, 0x1f, PT ;  /* 0x0000001f2100780c */ /* 0x002fe20003f25270 */
[----:B--2---:R-:W-:Y:S01]  /*73a0*/  ULEA UR4, UR5, UR4, 0x18 ;  /* 0x0000000405047291 */ /* 0x004fe2000f8ec0ff */
[----:B------:R-:W-:Y:S02]  /*73b0*/  SHF.R.U32.HI R30, RZ, 0x5, R0 ;  /* 0x00000005ff1e7819 */ /* 0x000fe40000011600 */
[----:B----4-:R-:W-:-:S04]  /*73c0*/  @!P0 LOP3.LUT R24, R6, 0x1, RZ, 0xc, !PT ;  /* 0x0000000106188812 */ /* 0x010fc800078e0cff */
[----:B------:R-:W-:-:S04]  /*73d0*/  IADD3 R13, PT, PT, R31, R24, R13 ;  /* 0x000000181f0d7210 */ /* 0x000fc80007ffe00d */
[----:B------:R-:W-:-:S04]  /*73e0*/  IADD3 R13, PT, PT, R29, R20, R13 ;  /* 0x000000141d0d7210 */ /* 0x000fc80007ffe00d */
[----:B------:R-:W-:-:S05]  /*73f0*/  IADD3 R13, PT, PT, R23, R18, R13 ;  /* 0x00000012170d7210 */ /* 0x000fca0007ffe00d */
[----:B------:R-:W-:-:S05]  /*7400*/  IMAD.IADD R13, R13, 0x1, R46 ;  /* 0x000000010d0d7824 */ /* 0x000fca00078e022e */
[----:B------:R-:W1:Y:S02]  /*7410*/  SHFL.UP P0, R4, R13, 0x1, RZ ;  /* 0x042000000d047989 */ /* 0x000e6400000000ff */
[----:B-1----:R-:W-:-:S05]  /*7420*/  @P0 IMAD.IADD R4, R13, 0x1, R4 ;  /* 0x000000010d040824 */ /* 0x002fca00078e0204 */
[----:B------:R-:W1:Y:S02]  /*7430*/  SHFL.UP P0, R5, R4, 0x2, RZ ;  /* 0x0440000004057989 */ /* 0x000e6400000000ff */
[----:B-1----:R-:W-:-:S05]  /*7440*/  @P0 IMAD.IADD R5, R4, 0x1, R5 ;  /* 0x0000000104050824 */ /* 0x002fca00078e0205 */
[----:B0-----:R-:W0:Y:S02]  /*7450*/  SHFL.UP P0, R6, R5, 0x4, RZ ;  /* 0x0480000005067989 */ /* 0x001e2400000000ff */
[----:B0-----:R-:W-:-:S05]  /*7460*/  @P0 IMAD.IADD R6, R5, 0x1, R6 ;  /* 0x0000000105060824 */ /* 0x001fca00078e0206 */
[----:B------:R-:W0:Y:S02]  /*7470*/  SHFL.UP P0, R8, R6, 0x8, RZ ;  /* 0x0500000006087989 */ /* 0x000e2400000000ff */
[----:B0-----:R-:W-:-:S05]  /*7480*/  @P0 IMAD.IADD R8, R6, 0x1, R8 ;  /* 0x0000000106080824 */ /* 0x001fca00078e0208 */
[----:B------:R-:W0:Y:S01]  /*7490*/  SHFL.UP P0, R25, R8, 0x10, RZ ;  /* 0x0600000008197989 */ /* 0x000e2200000000ff */
[----:B------:R-:W-:-:S04]  /*74a0*/  @!P1 SHF.R.U32.HI R4, RZ, 0x3, R0 ;  /* 0x00000003ff049819 */ /* 0x000fc80000011600 */
[----:B------:R-:W-:Y:S01]  /*74b0*/  @!P1 LOP3.LUT R48, R4, 0x7c, RZ, 0xc0, !PT ;  /* 0x0000007c04309812 */ /* 0x000fe200078ec0ff */
[----:B0-----:R-:W-:-:S05]  /*74c0*/  @P0 IMAD.IADD R25, R8, 0x1, R25 ;  /* 0x0000000108190824 */ /* 0x001fca00078e0219 */
[----:B------:R-:W-:Y:S01]  /*74d0*/  @!P1 STS [R48+UR4], R25 ;  /* 0x0000001930009988 */ /* 0x000fe20008000804 */
[----:B------:R-:W-:Y:S06]  /*74e0*/  BAR.SYNC.DEFER_BLOCKING 0x0 ;  /* 0x0000000000007b1d */ /* 0x000fec0000010000 */
[----:B------:R-:W0:Y:S04]  /*74f0*/  LDS.128 R4, [UR4] ;  /* 0x00000004ff047984 */ /* 0x000e280008000c00 */
[----:B------:R-:W1:Y:S01]  /*7500*/  LDS.128 R8, [UR4+0x10] ;  /* 0x00001004ff087984 */ /* 0x000e620008000c00 */
[----:B------:R-:W-:-:S03]  /*7510*/  ISETP.NE.AND P0, PT, R30, 0x2, PT ;  /* 0x000000021e00780c */ /* 0x000fc60003f05270 */
[----:B------:R-:W2:Y:S01]  /*7520*/  LDS.128 R12, [UR4+0x20] ;  /* 0x00002004ff0c7984 */ /* 0x000ea20008000c00 */
[----:B0-----:R-:W-:-:S04]  /*7530*/  IMAD.IADD R5, R4, 0x1, R5 ;  /* 0x0000000104057824 */ /* 0x001fc800078e0205 */
[----:B------:R-:W-:Y:S01]  /*7540*/  IMAD.IADD R6, R6, 0x1, R5 ;  /* 0x0000000106067824 */ /* 0x000fe200078e0205 */
[----:B------:R-:W-:Y:S01]  /*7550*/  SEL R4, R5, R4, !P0 ;  /* 0x0000000405047207 */ /* 0x000fe20004000000 */
[----:B------:R-:W-:Y:S01]  /*7560*/  BAR.SYNC.DEFER_BLOCKING 0x0 ;  /* 0x0000000000007b1d */ /* 0x000fe20000010000 */
[----:B------:R-:W-:Y:S01]  /*7570*/  ISETP.NE.AND P0, PT, R30, 0x3, PT ;  /* 0x000000031e00780c */ /* 0x000fe20003f05270 */
[----:B------:R-:W-:-:S03]  /*7580*/  IMAD.IADD R7, R7, 0x1, R6 ;  /* 0x0000000107077824 */ /* 0x000fc600078e0206 */
[----:B------:R-:W-:Y:S02]  /*7590*/  SEL R4, R6, R4, !P0 ;  /* 0x0000000406047207 */ /* 0x000fe40004000000 */
[----:B------:R-:W-:Y:S01]  /*75a0*/  ISETP.NE.AND P0, PT, R30, 0x4, PT ;  /* 0x000000041e00780c */ /* 0x000fe20003f05270 */
[----:B-1----:R-:W-:-:S03]  /*75b0*/  IMAD.IADD R8, R7, 0x1, R8 ;  /* 0x0000000107087824 */ /* 0x002fc600078e0208 */
[----:B------:R-:W-:Y:S01]  /*75c0*/  SEL R5, R7, R4, !P0 ;  /* 0x0000000407057207 */ /* 0x000fe20004000000 */
[----:B------:R-:W-:Y:S01]  /*75d0*/  IMAD.IADD R4, R44, 0x1, R49 ;  /* 0x000000012c047824 */ /* 0x000fe200078e0231 */
[----:B------:R-:W-:Y:S01]  /*75e0*/  ISETP.NE.AND P0, PT, R30, 0x5, PT ;  /* 0x000000051e00780c */ /* 0x000fe20003f05270 */
[----:B------:R-:W-:Y:S02]  /*75f0*/  IMAD.IADD R9, R9, 0x1, R8 ;  /* 0x0000000109097824 */ /* 0x000fe400078e0208 */
[----:B------:R-:W-:Y:S01]  /*7600*/  IMAD.IADD R6, R4, 0x1, R47 ;  /* 0x0000000104067824 */ /* 0x000fe200078e022f */
[----:B------:R-:W-:Y:S02]  /*7610*/  SEL R7, R8, R5, !P0 ;  /* 0x0000000508077207 */ /* 0x000fe40004000000 */
[----:B------:R-:W-:Y:S01]  /*7620*/  ISETP.NE.AND P0, PT, R30, 0x6, PT ;  /* 0x000000061e00780c */ /* 0x000fe20003f05270 */
[----:B------:R-:W-:Y:S02]  /*7630*/  IMAD.IADD R5, R6, 0x1, R35 ;  /* 0x0000000106057824 */ /* 0x000fe400078e0223 */
[----:B------:R-:W-:Y:S01]  /*7640*/  IMAD.IADD R10, R10, 0x1, R9 ;  /* 0x000000010a0a7824 */ /* 0x000fe200078e0209 */
[----:B------:R-:W-:Y:S01]  /*7650*/  SEL R8, R9, R7, !P0 ;  /* 0x0000000709087207 */ /* 0x000fe20004000000 */
[----:B------:R-:W-:Y:S01]  /*7660*/  IMAD.IADD R7, R5, 0x1, R40 ;  /* 0x0000000105077824 */ /* 0x000fe200078e0228 */
[----:B------:R-:W-:-:S04]  /*7670*/  ISETP.NE.AND P0, PT, R30, 0x7, PT ;  /* 0x000000071e00780c */ /* 0x000fc80003f05270 */
[----:B------:R-:W-:Y:S01]  /*7680*/  SEL R48, R10, R8, !P0 ;  /* 0x000000080a307207 */ /* 0x000fe20004000000 */
[----:B------:R-:W-:Y:S01]  /*7690*/  IMAD.IADD R8, R7, 0x1, R36 ;  /* 0x0000000107087824 */ /* 0x000fe200078e0224 */
[----:B------:R-:W-:Y:S01]  /*76a0*/  ISETP.NE.AND P0, PT, R30, 0x8, PT ;  /* 0x000000081e00780c */ /* 0x000fe20003f05270 */
[----:B------:R-:W-:Y:S02]  /*76b0*/  IMAD.IADD R11, R11, 0x1, R10 ;  /* 0x000000010b0b7824 */ /* 0x000fe400078e020a */
[----:B------:R-:W-:Y:S02]  /*76c0*/  IMAD.IADD R9, R8, 0x1, R39 ;  /* 0x0000000108097824 */ /* 0x000fe400078e0227 */
[----:B--2---:R-:W-:Y:S02]  /*76d0*/  IMAD.IADD R12, R11, 0x1, R12 ;  /* 0x000000010b0c7824 */ /* 0x004fe400078e020c */
[----:B------:R-:W-:Y:S01]  /*76e0*/  IMAD.IADD R10, R9, 0x1, R24 ;  /* 0x00000001090a7824 */ /* 0x000fe200078e0218 */
[----:B------:R-:W-:-:S02]  /*76f0*/  SEL R48, R11, R48, !P0 ;  /* 0x000000300b307207 */ /* 0x000fc40004000000 */
[----:B------:R-:W-:Y:S01]  /*7700*/  ISETP.NE.AND P0, PT, R30, 0x9, PT ;  /* 0x000000091e00780c */ /* 0x000fe20003f05270 */
[----:B------:R-:W-:Y:S02]  /*7710*/  IMAD.IADD R11, R10, 0x1, R31 ;  /* 0x000000010a0b7824 */ /* 0x000fe400078e021f */
[----:B------:R-:W-:Y:S01]  /*7720*/  IMAD.IADD R15, R13, 0x1, R12 ;  /* 0x000000010d0f7824 */ /* 0x000fe200078e020c */
[----:B------:R-:W-:Y:S01]  /*7730*/  SEL R48, R12, R48, !P0 ;  /* 0x000000300c307207 */ /* 0x000fe20004000000 */
[----:B------:R-:W-:Y:S01]  /*7740*/  IMAD.IADD R12, R11, 0x1, R20 ;  /* 0x000000010b0c7824 */ /* 0x000fe200078e0214 */
[----:B------:R-:W-:-:S03]  /*7750*/  ISETP.NE.AND P1, PT, R30, 0xa, PT ;  /* 0x0000000a1e00780c */ /* 0x000fc60003f25270 */
[----:B------:R-:W-:Y:S01]  /*7760*/  IMAD.IADD R13, R12, 0x1, R29 ;  /* 0x000000010c0d7824 */ /* 0x000fe200078e021d */
[----:B------:R-:W-:-:S03]  /*7770*/  SEL R48, R15, R48, !P1 ;  /* 0x000000300f307207 */ /* 0x000fc60004800000 */
[----:B------:R-:W-:Y:S01]  /*7780*/  IMAD.IADD R30, R13, 0x1, R18 ;  /* 0x000000010d1e7824 */ /* 0x000fe200078e0212 */
[----:B------:R-:W-:-:S03]  /*7790*/  IADD3 R14, PT, PT, R15, R43, R14 ;  /* 0x0000002b0f0e7210 */ /* 0x000fc60007ffe00e */
[----:B------:R-:W-:Y:S01]  /*77a0*/  IMAD.IADD R15, R30, 0x1, R23 ;  /* 0x000000011e0f7824 */ /* 0x000fe200078e0217 */
[----:B------:R-:W-:Y:S02]  /*77b0*/  ISETP.NE.AND P2, PT, R33, RZ, PT ;  /* 0x000000ff2100720c */ /* 0x000fe40003f45270 */
[----:B------:R-:W-:Y:S02]  /*77c0*/  ISETP.GE.U32.AND P0, PT, R0, 0x20, PT ;  /* 0x000000200000780c */ /* 0x000fe40003f06070 */
[----:B------:R-:W-:Y:S02]  /*77d0*/  IADD3 R25, PT, PT, R25, -R46, -R15 ;  /* 0x8000002e19197210 */ /* 0x000fe40007ffe80f */
[----:B------:R-:W-:Y:S02]  /*77e0*/  SEL R33, R48, RZ, P0 ;  /* 0x000000ff30217207 */ /* 0x000fe40000000000 */
[----:B------:R-:W-:Y:S01]  /*77f0*/  SEL R50, R25, RZ, P2 ;  /* 0x000000ff19327207 */ /* 0x000fe20001000000 */
[----:B------:R-:W-:-:S04]  /*7800*/  VIADD R14, R14, 0xffffecc0 ;  /* 0xffffecc00e0e7836 */ /* 0x000fc80000000000 */
[----:B------:R-:W-:Y:S02]  /*7810*/  IMAD.IADD R33, R33, 0x1, R50 ;  /* 0x0000000121217824 */ /* 0x000fe400078e0232 */
[----:B------:R-:W-:Y:S02]  /*7820*/  IMAD.IADD R25, R43, 0x1, -R14 ;  /* 0x000000012b197824 */ /* 0x000fe400078e0a0e */
[C-C-:B------:R-:W-:Y:S01]  /*7830*/  IMAD.IADD R51, R26.reuse, 0x1, -R33.reuse ;  /* 0x000000011a337824 */ /* 0x140fe200078e0a21 */
[C---:B------:R-:W-:Y:S01]  /*7840*/  IADD3 R4, PT, PT, R26.reuse, -R4, -R33 ;  /* 0x800000041a047210 */ /* 0x040fe20007ffe821 */
[----:B------:R-:W-:Y:S01]  /*7850*/  IMAD.IADD R48, R33, 0x1, R25 ;  /* 0x0000000121307824 */ /* 0x000fe200078e0219 */
[C-C-:B------:R-:W-:Y:S02]  /*7860*/  IADD3 R6, PT, PT, R26.reuse, -R6, -R33.reuse ;  /* 0x800000061a067210 */ /* 0x140fe40007ffe821 */
[C-C-:B------:R-:W-:Y:S02]  /*7870*/  IADD3 R5, PT, PT, R26.reuse, -R5, -R33.reuse ;  /* 0x800000051a057210 */ /* 0x140fe40007ffe821 */
[----:B------:R-:W-:-:S02]  /*7880*/  IADD3 R7, PT, PT, R26, -R7, -R33 ;  /* 0x800000071a077210 */ /* 0x000fc40007ffe821 */
[C-C-:B------:R-:W-:Y:S02]  /*7890*/  IADD3 R8, PT, PT, R26.reuse, -R8, -R33.reuse ;  /* 0x800000081a087210 */ /* 0x140fe40007ffe821 */
[C-C-:B------:R-:W-:Y:S02]  /*78a0*/  IADD3 R9, PT, PT, R26.reuse, -R9, -R33.reuse ;  /* 0x800000091a097210 */ /* 0x140fe40007ffe821 */
[C-C-:B------:R-:W-:Y:S02]  /*78b0*/  IADD3 R10, PT, PT, R26.reuse, -R10, -R33.reuse ;  /* 0x8000000a1a0a7210 */ /* 0x140fe40007ffe821 */
[C-C-:B------:R-:W-:Y:S02]  /*78c0*/  IADD3 R11, PT, PT, R26.reuse, -R11, -R33.reuse ;  /* 0x8000000b1a0b7210 */ /* 0x140fe40007ffe821 */
[C-C-:B------:R-:W-:Y:S02]  /*78d0*/  IADD3 R12, PT, PT, R26.reuse, -R12, -R33.reuse ;  /* 0x8000000c1a0c7210 */ /* 0x140fe40007ffe821 */
[----:B------:R-:W-:-:S02]  /*78e0*/  IADD3 R13, PT, PT, R26, -R13, -R33 ;  /* 0x8000000d1a0d7210 */ /* 0x000fc40007ffe821 */
[C-C-:B------:R-:W-:Y:S02]  /*78f0*/  IADD3 R30, PT, PT, R26.reuse, -R30, -R33.reuse ;  /* 0x8000001e1a1e7210 */ /* 0x140fe40007ffe821 */
[C---:B------:R-:W-:Y:S02]  /*7900*/  IADD3 R15, PT, PT, R26.reuse, -R15, -R33 ;  /* 0x8000000f1a0f7210 */ /* 0x040fe40007ffe821 */
[--C-:B------:R-:W-:Y:S02]  /*7910*/  IADD3 R26, PT, PT, R26, -R33, -R49.reuse ;  /* 0x800000211a1a7210 */ /* 0x100fe40007ffe831 */
[----:B------:R-:W-:Y:S01]  /*7920*/  ISETP.NE.AND P0, PT, R49, RZ, PT ;  /* 0x000000ff3100720c */ /* 0x000fe20003f05270 */
[----:B------:R-:W-:Y:S01]  /*7930*/  IMAD.IADD R49, R48, 0x1, R49 ;  /* 0x0000000130317824 */ /* 0x000fe200078e0231 */
[----:B------:R-:W-:Y:S01]  /*7940*/  ISETP.NE.AND P1, PT, R44, RZ, PT ;  /* 0x000000ff2c00720c */ /* 0x000fe20003f25270 */
[----:B------:R-:W-:Y:S02]  /*7950*/  VIADD R26, R26, 0x1 ;  /* 0x000000011a1a7836 */ /* 0x000fe40000000000 */
[----:B------:R-:W-:Y:S01]  /*7960*/  IMAD.IADD R44, R49, 0x1, R44 ;  /* 0x00000001312c7824 */ /* 0x000fe200078e022c */
[----:B------:R-:W-:-:S02]  /*7970*/  SEL R51, R51, R48, !P0 ;  /* 0x0000003033337207 */ /* 0x000fc40004000000 */
[----:B------:R-:W-:Y:S02]  /*7980*/  SEL R26, R26, R49, !P1 ;  /* 0x000000311a1a7207 */ /* 0x000fe40004800000 */
[----:B------:R-:W-:Y:S01]  /*7990*/  ISETP.NE.AND P1, PT, R47, RZ, PT ;  /* 0x000000ff2f00720c */ /* 0x000fe20003f25270 */
[----:B------:R-:W-:Y:S01]  /*79a0*/  IMAD.IADD R47, R44, 0x1, R47 ;  /* 0x000000012c2f7824 */ /* 0x000fe200078e022f */
[----:B------:R-:W-:Y:S01]  /*79b0*/  LEA R50, R51, UR4, 0x2 ;  /* 0x0000000433327c11 */ /* 0x000fe2000f8e10ff */
[----:B------:R-:W-:Y:S01]  /*79c0*/  VIADD R5, R5, 0x4 ;  /* 0x0000000405057836 */ /* 0x000fe20000000000 */
[----:B------:R-:W-:Y:S01]  /*79d0*/  ISETP.NE.AND P2, PT, R35, RZ, PT ;  /* 0x000000ff2300720c */ /* 0x000fe20003f45270 */
[----:B------:R-:W-:Y:S01]  /*79e0*/  IMAD.IADD R35, R47, 0x1, R35 ;  /* 0x000000012f237824 */ /* 0x000fe200078e0223 */
[----:B------:R-:W-:Y:S01]  /*79f0*/  ISETP.NE.AND P3, PT, R40, RZ, PT ;  /* 0x000000ff2800720c */ /* 0x000fe20003f65270 */
[----:B------:R-:W-:Y:S01]  /*7a00*/  VIADD R4, R4, 0x2 ;  /* 0x0000000204047836 */ /* 0x000fe20000000000 */
[----:B------:R0:W-:Y:S01]  /*7a10*/  STS [R50], R27 ;  /* 0x0000001b32007388 */ /* 0x0001e20000000800 */
[----:B------:R-:W-:-:S03]  /*7a20*/  VIADD R7, R7, 0x5 ;  /* 0x0000000507077836 */ /* 0x000fc60000000000 */
[----:B------:R-:W-:Y:S02]  /*7a30*/  SEL R4, R4, R44, !P1 ;  /* 0x0000002c04047207 */ /* 0x000fe40004800000 */
[----:B------:R-:W-:Y:S02]  /*7a40*/  ISETP.NE.AND P1, PT, R36, RZ, PT ;  /* 0x000000ff2400720c */ /* 0x000fe40003f25270 */
[----:B0-----:R-:W-:Y:S01]  /*7a50*/  SEL R27, R5, R35, !P3 ;  /* 0x00000023051b7207 */ /* 0x001fe20005800000 */
[----:B------:R-:W-:Y:S02]  /*7a60*/  IMAD.IADD R35, R35, 0x1, R40 ;  /* 0x0000000123237824 */ /* 0x000fe400078e0228 */
[----:B------:R-:W-:-:S03]  /*7a70*/  VIADD R6, R6, 0x3 ;  /* 0x0000000306067836 */ /* 0x000fc60000000000 */
[----:B------:R-:W-:Y:S01]  /*7a80*/  SEL R7, R7, R35, !P1 ;  /* 0x0000002307077207 */ /* 0x000fe20004800000 */
[----:B------:R-:W-:Y:S01]  /*7a90*/  IMAD.IADD R35, R35, 0x1, R36 ;  /* 0x0000000123237824 */ /* 0x000fe200078e0224 */
[----:B------:R-:W-:-:S03]  /*7aa0*/  ISETP.NE.AND P1, PT, R39, RZ, PT ;  /* 0x000000ff2700720c */ /* 0x000fc60003f25270 */
[----:B------:R-:W-:Y:S01]  /*7ab0*/  IMAD.IADD R39, R35, 0x1, R39 ;  /* 0x0000000123277824 */ /* 0x000fe200078e0227 */
[----:B------:R-:W-:Y:S01]  /*7ac0*/  SEL R6, R6, R47, !P2 ;  /* 0x0000002f06067207 */ /* 0x000fe20005000000 */
[----:B------:R-:W-:Y:S01]  /*7ad0*/  VIADD R10, R10, 0x8 ;  /* 0x000000080a0a7836 */ /* 0x000fe20000000000 */
[----:B------:R-:W-:Y:S01]  /*7ae0*/  ISETP.NE.AND P2, PT, R24, RZ, PT ;  /* 0x000000ff1800720c */ /* 0x000fe20003f45270 */
[----:B------:R-:W-:Y:S01]  /*7af0*/  IMAD.IADD R24, R39, 0x1, R24 ;  /* 0x0000000127187824 */ /* 0x000fe200078e0218 */
[----:B------:R-:W-:Y:S01]  /*7b00*/  ISETP.NE.AND P3, PT, R31, RZ, PT ;  /* 0x000000ff1f00720c */ /* 0x000fe20003f65270 */
[----:B------:R-:W-:-:S03]  /*7b10*/  VIADD R8, R8, 0x6 ;  /* 0x0000000608087836 */ /* 0x000fc60000000000 */
[----:B------:R-:W-:Y:S01]  /*7b20*/  SEL R10, R10, R24, !P3 ;  /* 0x000000180a0a7207 */ /* 0x000fe20005800000 */
[----:B------:R-:W-:Y:S01]  /*7b30*/  IMAD.IADD R24, R24, 0x1, R31 ;  /* 0x0000000118187824 */ /* 0x000fe200078e021f */
[----:B------:R-:W-:Y:S01]  /*7b40*/  SEL R8, R8, R35, !P1 ;  /* 0x0000002308087207 */ /* 0x000fe20004800000 */
[----:B------:R-:W-:Y:S01]  /*7b50*/  VIADD R11, R11, 0x9 ;  /* 0x000000090b0b7836 */ /* 0x000fe20000000000 */
[----:B------:R-:W-:Y:S01]  /*7b60*/  ISETP.NE.AND P1, PT, R20, RZ, PT ;  /* 0x000000ff1400720c */ /* 0x000fe20003f25270 */
[----:B------:R-:W-:Y:S01]  /*7b70*/  IMAD.IADD R20, R24, 0x1, R20 ;  /* 0x0000000118147824 */ /* 0x000fe200078e0214 */
[----:B------:R-:W-:Y:S01]  /*7b80*/  ISETP.NE.AND P0, PT, R46, RZ, PT ;  /* 0x000000ff2e00720c */ /* 0x000fe20003f05270 */
[----:B------:R-:W-:Y:S01]  /*7b90*/  VIADD R9, R9, 0x7 ;  /* 0x0000000709097836 */ /* 0x000fe20000000000 */
[----:B------:R-:W-:Y:S02]  /*7ba0*/  SEL R11, R11, R24, !P1 ;  /* 0x000000180b0b7207 */ /* 0x000fe40004800000 */
[----:B------:R-:W-:Y:S01]  /*7bb0*/  ISETP.NE.AND P1, PT, R29, RZ, PT ;  /* 0x000000ff1d00720c */ /* 0x000fe20003f25270 */
[----:B------:R-:W-:Y:S01]  /*7bc0*/  IMAD.IADD R29, R20, 0x1, R29 ;  /* 0x00000001141d7824 */ /* 0x000fe200078e021d */
[----:B------:R-:W-:Y:S01]  /*7bd0*/  LEA R26, R26, UR4, 0x2 ;  /* 0x000000041a1a7c11 */ /* 0x000fe2000f8e10ff */
[----:B------:R-:W-:Y:S01]  /*7be0*/  VIADD R12, R12, 0xa ;  /* 0x0000000a0c0c7836 */ /* 0x000fe20000000000 */
[----:B------:R-:W-:-:S02]  /*7bf0*/  LEA R5, R4, UR4, 0x2 ;  /* 0x0000000404057c11 */ /* 0x000fc4000f8e10ff */
[----:B------:R-:W-:Y:S01]  /*7c00*/  SEL R9, R9, R39, !P2 ;  /* 0x0000002709097207 */ /* 0x000fe20005000000 */
[----:B------:R-:W-:Y:S01]  /*7c10*/  VIADD R13, R13, 0xb ;  /* 0x0000000b0d0d7836 */ /* 0x000fe20000000000 */
[----:B------:R-:W-:Y:S01]  /*7c20*/  ISETP.NE.AND P2, PT, R18, RZ, PT ;  /* 0x000000ff1200720c */ /* 0x000fe20003f45270 */
[----:B------:R-:W-:Y:S01]  /*7c30*/  IMAD.IADD R18, R29, 0x1, R18 ;  /* 0x000000011d127824 */ /* 0x000fe200078e0212 */
[----:B------:R-:W-:Y:S01]  /*7c40*/  LEA R6, R6, UR4, 0x2 ;  /* 0x0000000406067c11 */ /* 0x000fe2000f8e10ff */
[----:B------:R-:W-:Y:S01]  /*7c50*/  VIADD R30, R30, 0xc ;  /* 0x0000000c1e1e7836 */ /* 0x000fe20000000000 */
[----:B------:R-:W-:Y:S01]  /*7c60*/  STS [R26], R45 ;  /* 0x0000002d1a007388 */ /* 0x000fe20000000800 */
[----:B------:R-:W-:Y:S01]  /*7c70*/  LEA R27, R27, UR4, 0x2 ;  /* 0x000000041b1b7c11 */ /* 0x000fe2000f8e10ff */
[----:B------:R-:W-:Y:S01]  /*7c80*/  VIADD R15, R15, 0xd ;  /* 0x0000000d0f0f7836 */ /* 0x000fe20000000000 */
[----:B------:R-:W-:Y:S01]  /*7c90*/  ISETP.NE.AND P3, PT, R23, RZ, PT ;  /* 0x000000ff1700720c */ /* 0x000fe20003f65270 */
[----:B------:R0:W-:Y:S01]  /*7ca0*/  STS [R5], R42 ;  /* 0x0000002a05007388 */ /* 0x0001e20000000800 */
[----:B------:R-:W-:Y:S01]  /*7cb0*/  LEA R4, R7, UR4, 0x2 ;  /* 0x0000000407047c11 */ /* 0x000fe2000f8e10ff */
[----:B------:R-:W-:Y:S01]  /*7cc0*/  @P0 IMAD.IADD R15, R18, 0x1, R23 ;  /* 0x00000001120f0824 */ /* 0x000fe200078e0217 */
[----:B------:R-:W-:Y:S01]  /*7cd0*/  SEL R12, R12, R20, !P1 ;  /* 0x000000140c0c7207 */ /* 0x000fe20004800000 */
[----:B------:R-:W-:Y:S01]  /*7ce0*/  STS [R6], R41 ;  /* 0x0000002906007388 */ /* 0x000fe20000000800 */
[----:B------:R-:W-:-:S02]  /*7cf0*/  LEA R9, R9, UR4, 0x2 ;  /* 0x0000000409097c11 */ /* 0x000fc4000f8e10ff */
[----:B------:R-:W-:Y:S02]  /*7d00*/  SEL R13, R13, R29, !P2 ;  /* 0x0000001d0d0d7207 */ /* 0x000fe40005000000 */
[----:B------:R-:W-:Y:S02]  /*7d10*/  ISETP.GE.AND P0, PT, R0, R25, PT ;  /* 0x000000190000720c */ /* 0x000fe40003f06270 */
[----:B0-----:R-:W-:Y:S01]  /*7d20*/  LEA R5, R8, UR4, 0x2 ;  /* 0x0000000408057c11 */ /* 0x001fe2000f8e10ff */
[----:B------:R-:W-:Y:S01]  /*7d30*/  STS [R27], R38 ;  /* 0x000000261b007388 */ /* 0x000fe20000000800 */
[----:B------:R-:W-:Y:S02]  /*7d40*/  LEA R7, R10, UR4, 0x2 ;  /* 0x000000040a077c11 */ /* 0x000fe4000f8e10ff */
[----:B------:R-:W-:Y:S01]  /*7d50*/  SEL R30, R30, R18, !P3 ;  /* 0x000000121e1e7207 */ /* 0x000fe20005800000 */
[----:B------:R0:W-:Y:S01]  /*7d60*/  STS [R4], R37 ;  /* 0x0000002504007388 */ /* 0x0001e20000000800 */
[----:B------:R-:W-:-:S02]  /*7d70*/  LEA R11, R11, UR4, 0x2 ;  /* 0x000000040b0b7c11 */ /* 0x000fc4000f8e10ff */
[----:B------:R-:W-:Y:S01]  /*7d80*/  LEA R12, R12, UR4, 0x2 ;  /* 0x000000040c0c7c11 */ /* 0x000fe2000f8e10ff */
[----:B------:R1:W-:Y:S01]  /*7d90*/  STS [R5], R34 ;  /* 0x0000002205007388 */ /* 0x0003e20000000800 */
[----:B------:R-:W-:Y:S02]  /*7da0*/  LEA R30, R30, UR4, 0x2 ;  /* 0x000000041e1e7c11 */ /* 0x000fe4000f8e10ff */
[----:B------:R-:W-:Y:S01]  /*7db0*/  LEA R15, R15, UR4, 0x2 ;  /* 0x000000040f0f7c11 */ /* 0x000fe2000f8e10ff */
[----:B------:R1:W-:Y:S01]  /*7dc0*/  STS [R9], R32 ;  /* 0x0000002009007388 */ /* 0x0003e20000000800 */
[----:B0-----:R-:W-:-:S03]  /*7dd0*/  LEA R4, R13, UR4, 0x2 ;  /* 0x000000040d047c11 */ /* 0x001fc6000f8e10ff */
        /* <DEDUP_REMOVED lines=10> */
[----:B-1----:R-:W-:Y:S01]  /*7e80*/  CS2R R6, SRZ ;  /* 0x0000000000067805 */ /* 0x002fe2000001ff00 */
[----:B------:R-:W0:Y:S04]  /*7e90*/  LDCU.64 UR10, c[0x0][0x3c0] ;  /* 0x00007800ff0a77ac */ /* 0x000e280008000a00 */
[----:B------:R-:W-:-:S13]  /*7ea0*/  PLOP3.LUT P0, PT, PT, PT, UP0, 0x80, 0x8 ;  /* 0x000000000008781c */ /* 0x000fda0003f0f008 */
[----:B------:R-:W-:Y:S05]  /*7eb0*/  @P0 BRA `(.L_x_211) ;  /* 0x0000000000100947 */ /* 0x000fea0003800000 */
[----:B------:R-:W1:Y:S02]  /*7ec0*/  LDC.64 R4, c[0x0][0x3d0] ;  /* 0x0000f400ff047b82 */ /* 0x000e640000000a00 */
[----:B-1----:R-:W2:Y:S02]  /*7ed0*/  LDG.E.64 R4, desc[UR8][R4.64] ;  /* 0x0000000804047981 */ /* 0x002ea4000c1e1b00 */
[----:B--2---:R-:W-:-:S05]  /*7ee0*/  IADD3 R7, P1, PT, -R4, R2, RZ ;  /* 0x0000000204077210 */ /* 0x004fca0007f3e1ff */
[----:B------:R-:W-:-:S08]  /*7ef0*/  IMAD.X R6, R3, 0x1, ~R5, P1 ;  /* 0x0000000103067824 */ /* 0x000fd000008e0e05 */
.L_x_211:
[----:B------:R-:W-:-:S04]  /*7f00*/  IADD3 R8, P1, PT, R0, R7, RZ ;  /* 0x0000000700087210 */ /* 0x000fc80007f3e0ff */
[----:B------:R-:W-:Y:S01]  /*7f10*/  LOP3.LUT R8, RZ, R8, RZ, 0x33, !PT ;  /* 0x00000008ff087212 */ /* 0x000fe200078e33ff */
[----:B------:R-:W-:-:S03]  /*7f20*/  IMAD.X R7, RZ, RZ, R6, P1 ;  /* 0x000000ffff077224 */ /* 0x000fc600008e0606 */
[----:B0-----:R-:W-:Y:S02]  /*7f30*/  IADD3 R8, P1, PT, R8, UR10, RZ ;  /* 0x0000000a08087c10 */ /* 0x001fe4000ff3e0ff */
[----:B------:R-:W-:-:S04]  /*7f40*/  LOP3.LUT R7, RZ, R7, RZ, 0x33, !PT ;  /* 0x00000007ff077212 */ /* 0x000fc800078e33ff */
[----:B------:R-:W-:Y:S01]  /*7f50*/  IADD3.X R7, PT, PT, R7, UR11, RZ, P1, !PT ;  /* 0x0000000b07077c10 */ /* 0x000fe20008ffe4ff */
[----:B------:R-:W-:Y:S06]  /*7f60*/  BRA `(.L_x_212) ;  /* 0x0000000000247947 */ /* 0x000fec0003800000 */
.L_x_210:
[----:B------:R-:W-:Y:S01]  /*7f70*/  UISETP.NE.AND UP0, UPT, UR6, URZ, UPT ;  /* 0x000000ff0600728c */ /* 0x000fe2000bf05270 */
[----:B-1----:R-:W-:Y:S01]  /*7f80*/  IMAD.IADD R7, R0, 0x1, -R25 ;  /* 0x0000000100077824 */ /* 0x002fe200078e0a19 */
[----:B------:R-:W-:-:S04]  /*7f90*/  CS2R R4, SRZ ;  /* 0x0000000000047805 */ /* 0x000fc8000001ff00 */
[----:B------:R-:W-:-:S13]  /*7fa0*/  PLOP3.LUT P0, PT, PT, PT, UP0, 0x80, 0x8 ;  /* 0x000000000008781c */ /* 0x000fda0003f0f008 */
[----:B------:R-:W-:Y:S05]  /*7fb0*/  @P0 BRA `(.L_x_213) ;  /* 0x0000000000080947 */ /* 0x000fea0003800000 */
[----:B------:R-:W0:Y:S02]  /*7fc0*/  LDC.64 R4, c[0x0][0x3d0] ;  /* 0x0000f400ff047b82 */ /* 0x000e240000000a00 */
[----:B0-----:R-:W5:Y:S02]  /*7fd0*/  LDG.E.64 R4, desc[UR8][R4.64] ;  /* 0x0000000804047981 */ /* 0x001f64000c1e1b00 */
.L_x_213:
[----:B-----5:R-:W-:-:S04]  /*7fe0*/  IADD3 R8, P1, PT, R7, R4, RZ ;  /* 0x0000000407087210 */ /* 0x020fc80007f3e0ff */
[----:B------:R-:W-:-:S09]  /*7ff0*/  LEA.HI.X.SX32 R7, R7, R5, 0x1, P1 ;  /* 0x0000000507077211 */ /* 0x000fd200008f0eff */
.L_x_212:
[----:B------:R-:W-:Y:S05]  /*8000*/  BSYNC.RECONVERGENT B1 ;  /* 0x0000000000017941 */ /* 0x000fea0003800200 */
.L_x_209:
[C---:B------:R-:W-:Y:S01]  /*8010*/  ISETP.GE.AND P1, PT, R0.reuse, R43, PT ;  /* 0x0000002b0000720c */ /* 0x040fe20003f26270 */
[----:B------:R-:W-:Y:S01]  /*8020*/  BSSY.RECONVERGENT B1, `(.L_x_214) ;  /* 0x0000024000017945 */ /* 0x000fe20003800200 */
[----:B------:R-:W-:-:S11]  /*8030*/  LEA R4, R0, UR4, 0x2 ;  /* 0x0000000400047c11 */ /* 0x000fd6000f8e10ff */
[----:B------:R-:W0:Y:S01]  /*8040*/  @!P1 LDS R5, [R4] ;  /* 0x0000000004059984 */ /* 0x000e220000000800 */
[----:B------:R-:W1:Y:S02]  /*8050*/  @!P1 LDC.64 R10, c[0x0][0x390] ;  /* 0x0000e400ff0a9b82 */ /* 0x000e640000000a00 */
[----:B-1----:R-:W-:Y:S01]  /*8060*/  @!P1 LEA R6, P2, R8, R10, 0x2 ;  /* 0x0000000a08069211 */ /* 0x002fe200078410ff */
[----:B------:R-:W-:-:S03]  /*8070*/  VIADD R10, R0, 0x160 ;  /* 0x00000160000a7836 */ /* 0x000fc60000000000 */
[----:B------:R-:W-:-:S05]  /*8080*/  @!P1 LEA.HI.X R7, R8, R11, R7, 0x2, P2 ;  /* 0x0000000b08079211 */ /* 0x000fca00010f1407 */
[----:B0-----:R0:W-:Y:S01]  /*8090*/  @!P1 STG.E desc[UR8][R6.64], R5 ;  /* 0x0000000506009986 */ /* 0x0011e2000c101908 */
[----:B------:R-:W-:-:S13]  /*80a0*/  ISETP.GE.AND P1, PT, R10, R25, PT ;  /* 0x000000190a00720c */ /* 0x000fda0003f26270 */
[----:B0-----:R-:W-:Y:S05]  /*80b0*/  @!P1 BRA `(.L_x_215) ;  /* 0x0000000000289947 */ /* 0x001fea0003800000 */
[----:B------:R-:W-:Y:S01]  /*80c0*/  BSSY.RECONVERGENT B2, `(.L_x_216) ;  /* 0x0000006000027945 */ /* 0x000fe20003800200 */
[----:B------:R-:W-:Y:S01]  /*80d0*/  IMAD.IADD R5, R10, 0x1, -R25 ;  /* 0x000000010a057824 */ /* 0x000fe200078e0a19 */
[----:B------:R-:W-:Y:S02]  /*80e0*/  CS2R R6, SRZ ;  /* 0x0000000000067805 */ /* 0x000fe4000001ff00 */
[----:B------:R-:W-:Y:S05]  /*80f0*/  @P0 BRA `(.L_x_217) ;  /* 0x0000000000080947 */ /* 0x000fea0003800000 */
[----:B------:R-:W0:Y:S02]  /*8100*/  LDC.64 R6, c[0x0][0x3d0] ;  /* 0x0000f400ff067b82 */ /* 0x000e240000000a00 */
[----:B0-----:R-:W5:Y:S02]  /*8110*/  LDG.E.64 R6, desc[UR8][R6.64] ;  /* 0x0000000806067981 */ /* 0x001f64000c1e1b00 */
.L_x_217:
[----:B------:R-:W-:Y:S05]  /*8120*/  BSYNC.RECONVERGENT B2 ;  /* 0x0000000000027941 */ /* 0x000fea0003800200 */
.L_x_216:
[----:B-----5:R-:W-:-:S04]  /*8130*/  IADD3 R8, P1, PT, R5, R6, RZ ;  /* 0x0000000605087210 */ /* 0x020fc80007f3e0ff */
[----:B------:R-:W-:Y:S01]  /*8140*/  LEA.HI.X.SX32 R7, R5, R7, 0x1, P1 ;  /* 0x0000000705077211 */ /* 0x000fe200008f0eff */
[----:B------:R-:W-:Y:S08]  /*8150*/  BRA `(.L_x_218) ;  /* 0x0000000000407947 */ /* 0x000ff00003800000 */
.L_x_215:
[----:B------:R-:W-:Y:S01]  /*8160*/  BSSY.RECONVERGENT B2, `(.L_x_219) ;  /* 0x0000008000027945 */ /* 0x000fe20003800200 */
[----:B------:R-:W-:Y:S02]  /*8170*/  IMAD.MOV.U32 R5, RZ, RZ, RZ ;  /* 0x000000ffff057224 */ /* 0x000fe400078e00ff */
[----:B------:R-:W-:Y:S01]  /*8180*/  IMAD.MOV.U32 R8, RZ, RZ, RZ ;  /* 0x000000ffff087224 */ /* 0x000fe200078e00ff */
[----:B------:R-:W-:Y:S06]  /*8190*/  @P0 BRA `(.L_x_220) ;  /* 0x0000000000100947 */ /* 0x000fec0003800000 */
[----:B------:R-:W0:Y:S02]  /*81a0*/  LDC.64 R6, c[0x0][0x3d0] ;  /* 0x0000f400ff067b82 */ /* 0x000e240000000a00 */
[----:B0-----:R-:W2:Y:S02]  /*81b0*/  LDG.E.64 R6, desc[UR8][R6.64] ;  /* 0x0000000806067981 */ /* 0x001ea4000c1e1b00 */
[----:B--2---:R-:W-:-:S05]  /*81c0*/  IADD3 R5, P1, PT, -R6, R2, RZ ;  /* 0x0000000206057210 */ /* 0x004fca0007f3e1ff */
[----:B------:R-:W-:-:S08]  /*81d0*/  IMAD.X R8, R3, 0x1, ~R7, P1 ;  /* 0x0000000103087824 */ /* 0x000fd000008e0e07 */
.L_x_220:
[----:B------:R-:W-:Y:S05]  /*81e0*/  BSYNC.RECONVERGENT B2 ;  /* 0x0000000000027941 */ /* 0x000fea0003800200 */
.L_x_219:
[----:B------:R-:W0:Y:S01]  /*81f0*/  LDCU.64 UR4, c[0x0][0x3c0] ;  /* 0x00007800ff0477ac */ /* 0x000e220008000a00 */
[----:B------:R-:W-:-:S04]  /*8200*/  IADD3 R5, P1, PT, R10, R5, RZ ;  /* 0x000000050a057210 */ /* 0x000fc80007f3e0ff */
[----:B------:R-:W-:Y:S01]  /*8210*/  LOP3.LUT R5, RZ, R5, RZ, 0x33, !PT ;  /* 0x00000005ff057212 */ /* 0x000fe200078e33ff */
[----:B------:R-:W-:-:S03]  /*8220*/  IMAD.X R6, RZ, RZ, R8, P1 ;  /* 0x000000ffff067224 */ /* 0x000fc600008e0608 */
[----:B0-----:R-:W-:Y:S02]  /*8230*/  IADD3 R8, P1, PT, R5, UR4, RZ ;  /* 0x0000000405087c10 */ /* 0x001fe4000ff3e0ff */
[----:B------:R-:W-:-:S04]  /*8240*/  LOP3.LUT R5, RZ, R6, RZ, 0x33, !PT ;  /* 0x00000006ff057212 */ /* 0x000fc800078e33ff */
[----:B------:R-:W-:-:S07]  /*8250*/  IADD3.X R7, PT, PT, R5, UR5, RZ, P1, !PT ;  /* 0x0000000505077c10 */ /* 0x000fce0008ffe4ff */
.L_x_218:
[----:B------:R-:W-:Y:S05]  /*8260*/  BSYNC.RECONVERGENT B1 ;  /* 0x0000000000017941 */ /* 0x000fea0003800200 */
.L_x_214:
[----:B------:R-:W-:Y:S01]  /*8270*/  ISETP.GE.AND P1, PT, R10, R43, PT ;  /* 0x0000002b0a00720c */ /* 0x000fe20003f26270 */
[----:B------:R-:W-:-:S12]  /*8280*/  BSSY.RECONVERGENT B1, `(.L_x_221) ;  /* 0x0000023000017945 */ /* 0x000fd80003800200 */
[----:B------:R-:W0:Y:S01]  /*8290*/  @!P1 LDS R5, [R4+0x580] ;  /* 0x0005800004059984 */ /* 0x000e220000000800 */
        /* <DEDUP_REMOVED lines=13> */
.L_x_224:
[----:B------:R-:W-:Y:S05]  /*8370*/  BSYNC.RECONVERGENT B2 ;  /* 0x0000000000027941 */ /* 0x000fea0003800200 */
.L_x_223:
[----:B-----5:R-:W-:-:S04]  /*8380*/  IADD3 R8, P1, PT, R5, R6, RZ ;  /* 0x0000000605087210 */ /* 0x020fc80007f3e0ff */
[----:B------:R-:W-:Y:S01]  /*8390*/  LEA.HI.X.SX32 R7, R5, R7, 0x1, P1 ;  /* 0x0000000705077211 */ /* 0x000fe200008f0eff */
[----:B------:R-:W-:Y:S08]  /*83a0*/  BRA `(.L_x_225) ;  /* 0x0000000000407947 */ /* 0x000ff00003800000 */
.L_x_222:
        /* <DEDUP_REMOVED lines=8> */
.L_x_227:
[----:B------:R-:W-:Y:S05]  /*8430*/  BSYNC.RECONVERGENT B2 ;  /* 0x0000000000027941 */ /* 0x000fea0003800200 */
.L_x_226:
[----:B------:R-:W0:Y:S01]  /*8440*/  LDCU.64 UR4, c[0x0][0x3c0] ;  /* 0x00007800ff0477ac */ /* 0x000e220008000a00 */
[----:B------:R-:W-:-:S04]  /*8450*/  IADD3 R5, P1, PT, R10, R5, RZ ;  /* 0x000000050a057210 */ /* 0x000fc80007f3e0ff */
[----:B------:R-:W-:Y:S01]  /*8460*/  LOP3.LUT R5, RZ, R5, RZ, 0x33, !PT ;  /* 0x00000005ff057212 */ /* 0x000fe200078e33ff */
[----:B------:R-:W-:-:S03]  /*8470*/  IMAD.X R6, RZ, RZ, R8, P1 ;  /* 0x000000ffff067224 */ /* 0x000fc600008e0608 */
[----:B0-----:R-:W-:Y:S02]  /*8480*/  IADD3 R8, P1, PT, R5, UR4, RZ ;  /* 0x0000000405087c10 */ /* 0x001fe4000ff3e0ff */
[----:B------:R-:W-:-:S04]  /*8490*/  LOP3.LUT R5, RZ, R6, RZ, 0x33, !PT ;  /* 0x00000006ff057212 */ /* 0x000fc800078e33ff */
[----:B------:R-:W-:-:S07]  /*84a0*/  IADD3.X R7, PT, PT, R5, UR5, RZ, P1, !PT ;  /* 0x0000000505077c10 */ /* 0x000fce0008ffe4ff */
.L_x_225:
[----:B------:R-:W-:Y:S05]  /*84b0*/  BSYNC.RECONVERGENT B1 ;  /* 0x0000000000017941 */ /* 0x000fea0003800200 */
.L_x_221:
        /* <DEDUP_REMOVED lines=16> */
.L_x_231:
[----:B------:R-:W-:Y:S05]  /*85c0*/  BSYNC.RECONVERGENT B2 ;  /* 0x0000000000027941 */ /* 0x000fea0003800200 */
.L_x_230:
[----:B-----5:R-:W-:-:S04]  /*85d0*/  IADD3 R8, P1, PT, R5, R6, RZ ;  /* 0x0000000605087210 */ /* 0x020fc80007f3e0ff */
[----:B------:R-:W-:Y:S01]  /*85e0*/  LEA.HI.X.SX32 R7, R5, R7, 0x1, P1 ;  /* 0x0000000705077211 */ /* 0x000fe200008f0eff */
[----:B------:R-:W-:Y:S08]  /*85f0*/  BRA `(.L_x_232) ;  /* 0x0000000000407947 */ /* 0x000ff00003800000 */
.L_x_229:
        /* <DEDUP_REMOVED lines=8> */
.L_x_234:
[----:B------:R-:W-:Y:S05]  /*8680*/  BSYNC.RECONVERGENT B2 ;  /* 0x0000000000027941 */ /* 0x000fea0003800200 */
.L_x_233:
[----:B------:R-:W0:Y:S01]  /*8690*/  LDCU.64 UR4, c[0x0][0x3c0] ;  /* 0x00007800ff0477ac */ /* 0x000e220008000a00 */
[----:B------:R-:W-:-:S04]  /*86a0*/  IADD3 R5, P1, PT, R10, R5, RZ ;  /* 0x000000050a057210 */ /* 0x000fc80007f3e0ff */
[----:B------:R-:W-:Y:S01]  /*86b0*/  LOP3.LUT R5, RZ, R5, RZ, 0x33, !PT ;  /* 0x00000005ff057212 */ /* 0x000fe200078e33ff */
[----:B------:R-:W-:-:S03]  /*86c0*/  IMAD.X R6, RZ, RZ, R8, P1 ;  /* 0x000000ffff067224 */ /* 0x000fc600008e0608 */
[----:B0-----:R-:W-:Y:S02]  /*86d0*/  IADD3 R8, P1, PT, R5, UR4, RZ ;  /* 0x0000000405087c10 */ /* 0x001fe4000ff3e0ff */
[----:B------:R-:W-:-:S04]  /*86e0*/  LOP3.LUT R5, RZ, R6, RZ, 0x33, !PT ;  /* 0x00000006ff057212 */ /* 0x000fc800078e33ff */
[----:B------:R-:W-:-:S07]  /*86f0*/  IADD3.X R7, PT, PT, R5, UR5, RZ, P1, !PT ;  /* 0x0000000505077c10 */ /* 0x000fce0008ffe4ff */
.L_x_232:
[----:B------:R-:W-:Y:S05]  /*8700*/  BSYNC.RECONVERGENT B1 ;  /* 0x0000000000017941 */ /* 0x000fea0003800200 */
.L_x_228:
        /* <DEDUP_REMOVED lines=16> */
.L_x_238:
[----:B------:R-:W-:Y:S05]  /*8810*/  BSYNC.RECONVERGENT B2 ;  /* 0x0000000000027941 */ /* 0x000fea0003800200 */
.L_x_237:
[----:B-----5:R-:W-:-:S04]  /*8820*/  IADD3 R8, P1, PT, R5, R6, RZ ;  /* 0x0000000605087210 */ /* 0x020fc80007f3e0ff */
[----:B------:R-:W-:Y:S01]  /*8830*/  LEA.HI.X.SX32 R7, R5, R7, 0x1, P1 ;  /* 0x0000000705077211 */ /* 0x000fe200008f0eff */
[----:B------:R-:W-:Y:S08]  /*8840*/  BRA `(.L_x_239) ;  /* 0x0000000000407947 */ /* 0x000ff00003800000 */
.L_x_236:
        /* <DEDUP_REMOVED lines=8> */
.L_x_241:
[----:B------:R-:W-:Y:S05]  /*88d0*/  BSYNC.RECONVERGENT B2 ;  /* 0x0000000000027941 */ /* 0x000fea0003800200 */
.L_x_240:
[----:B------:R-:W0:Y:S01]  /*88e0*/  LDCU.64 UR4, c[0x0][0x3c0] ;  /* 0x00007800ff0477ac */ /* 0x000e220008000a00 */
[----:B------:R-:W-:-:S04]  /*88f0*/  IADD3 R5, P1, PT, R10, R5, RZ ;  /* 0x000000050a057210 */ /* 0x000fc80007f3e0ff */
[----:B------:R-:W-:Y:S01]  /*8900*/  LOP3.LUT R5, RZ, R5, RZ, 0x33, !PT ;  /* 0x00000005ff057212 */ /* 0x000fe200078e33ff */
[----:B------:R-:W-:-:S03]  /*8910*/  IMAD.X R6, RZ, RZ, R8, P1 ;  /* 0x000000ffff067224 */ /* 0x000fc600008e0608 */
[----:B0-----:R-:W-:Y:S02]  /*8920*/  IADD3 R8, P1, PT, R5, UR4, RZ ;  /* 0x0000000405087c10 */ /* 0x001fe4000ff3e0ff */
[----:B------:R-:W-:-:S04]  /*8930*/  LOP3.LUT R5, RZ, R6, RZ, 0x33, !PT ;  /* 0x00000006ff057212 */ /* 0x000fc800078e33ff */
[----:B------:R-:W-:-:S07]  /*8940*/  IADD3.X R7, PT, PT, R5, UR5, RZ, P1, !PT ;  /* 0x0000000505077c10 */ /* 0x000fce0008ffe4ff */
.L_x_239:
[----:B------:R-:W-:Y:S05]  /*8950*/  BSYNC.RECONVERGENT B1 ;  /* 0x0000000000017941 */ /* 0x000fea0003800200 */
.L_x_235:
        /* <DEDUP_REMOVED lines=16> */
.L_x_245:
[----:B------:R-:W-:Y:S05]  /*8a60*/  BSYNC.RECONVERGENT B2 ;  /* 0x0000000000027941 */ /* 0x000fea0003800200 */
.L_x_244:
[----:B-----5:R-:W-:-:S04]  /*8a70*/  IADD3 R8, P1, PT, R5, R6, RZ ;  /* 0x0000000605087210 */ /* 0x020fc80007f3e0ff */
[----:B------:R-:W-:Y:S01]  /*8a80*/  LEA.HI.X.SX32 R7, R5, R7, 0x1, P1 ;  /* 0x0000000705077211 */ /* 0x000fe200008f0eff */
[----:B------:R-:W-:Y:S08]  /*8a90*/  BRA `(.L_x_246) ;  /* 0x0000000000407947 */ /* 0x000ff00003800000 */
.L_x_243:
        /* <DEDUP_REMOVED lines=8> */
.L_x_248:
[----:B------:R-:W-:Y:S05]  /*8b20*/  BSYNC.RECONVERGENT B2 ;  /* 0x0000000000027941 */ /* 0x000fea0003800200 */
.L_x_247:
[----:B------:R-:W0:Y:S01]  /*8b30*/  LDCU.64 UR4, c[0x0][0x3c0] ;  /* 0x00007800ff0477ac */ /* 0x000e220008000a00 */
[----:B------:R-:W-:-:S04]  /*8b40*/  IADD3 R5, P1, PT, R10, R5, RZ ;  /* 0x000000050a057210 */ /* 0x000fc80007f3e0ff */
[----:B------:R-:W-:Y:S01]  /*8b50*/  LOP3.LUT R5, RZ, R5, RZ, 0x33, !PT ;  /* 0x00000005ff057212 */ /* 0x000fe200078e33ff */
[----:B------:R-:W-:-:S03]  /*8b60*/  IMAD.X R6, RZ, RZ, R8, P1 ;  /* 0x000000ffff067224 */ /* 0x000fc600008e0608 */
[----:B0-----:R-:W-:Y:S02]  /*8b70*/  IADD3 R8, P1, PT, R5, UR4, RZ ;  /* 0x0000000405087c10 */ /* 0x001fe4000ff3e0ff */
[----:B------:R-:W-:-:S04]  /*8b80*/  LOP3.LUT R5, RZ, R6, RZ, 0x33, !PT ;  /* 0x00000006ff057212 */ /* 0x000fc800078e33ff */
[----:B------:R-:W-:-:S07]  /*8b90*/  IADD3.X R7, PT, PT, R5, UR5, RZ, P1, !PT ;  /* 0x0000000505077c10 */ /* 0x000fce0008ffe4ff */
.L_x_246:
[----:B------:R-:W-:Y:S05]  /*8ba0*/  BSYNC.RECONVERGENT B1 ;  /* 0x0000000000017941 */ /* 0x000fea0003800200 */
.L_x_242:
        /* <DEDUP_REMOVED lines=16> */
.L_x_252:
[----:B------:R-:W-:Y:S05]  /*8cb0*/  BSYNC.RECONVERGENT B2 ;  /* 0x0000000000027941 */ /* 0x000fea0003800200 */
.L_x_251:
[----:B-----5:R-:W-:-:S04]  /*8cc0*/  IADD3 R8, P1, PT, R5, R6, RZ ;  /* 0x0000000605087210 */ /* 0x020fc80007f3e0ff */
[----:B------:R-:W-:Y:S01]  /*8cd0*/  LEA.HI.X.SX32 R7, R5, R7, 0x1, P1 ;  /* 0x0000000705077211 */ /* 0x000fe200008f0eff */
[----:B------:R-:W-:Y:S08]  /*8ce0*/  BRA `(.L_x_253) ;  /* 0x0000000000407947 */ /* 0x000ff00003800000 */
.L_x_250:
        /* <DEDUP_REMOVED lines=8> */
.L_x_255:
[----:B------:R-:W-:Y:S05]  /*8d70*/  BSYNC.RECONVERGENT B2 ;  /* 0x0000000000027941 */ /* 0x000fea0003800200 */
.L_x_254:
[----:B------:R-:W0:Y:S01]  /*8d80*/  LDCU.64 UR4, c[0x0][0x3c0] ;  /* 0x00007800ff0477ac */ /* 0x000e220008000a00 */
[----:B------:R-:W-:-:S04]  /*8d90*/  IADD3 R5, P1, PT, R10, R5, RZ ;  /* 0x000000050a057210 */ /* 0x000fc80007f3e0ff */
[----:B------:R-:W-:Y:S01]  /*8da0*/  LOP3.LUT R5, RZ, R5, RZ, 0x33, !PT ;  /* 0x00000005ff057212 */ /* 0x000fe200078e33ff */
[----:B------:R-:W-:-:S03]  /*8db0*/  IMAD.X R6, RZ, RZ, R8, P1 ;  /* 0x000000ffff067224 */ /* 0x000fc600008e0608 */
[----:B0-----:R-:W-:Y:S02]  /*8dc0*/  IADD3 R8, P1, PT, R5, UR4, RZ ;  /* 0x0000000405087c10 */ /* 0x001fe4000ff3e0ff */
[----:B------:R-:W-:-:S04]  /*8dd0*/  LOP3.LUT R5, RZ, R6, RZ, 0x33, !PT ;  /* 0x00000006ff057212 */ /* 0x000fc800078e33ff */
[----:B------:R-:W-:-:S07]  /*8de0*/  IADD3.X R7, PT, PT, R5, UR5, RZ, P1, !PT ;  /* 0x0000000505077c10 */ /* 0x000fce0008ffe4ff */
.L_x_253:
[----:B------:R-:W-:Y:S05]  /*8df0*/  BSYNC.RECONVERGENT B1 ;  /* 0x0000000000017941 */ /* 0x000fea0003800200 */
.L_x_249:
        /* <DEDUP_REMOVED lines=16> */
.L_x_259:
[----:B------:R-:W-:Y:S05]  /*8f00*/  BSYNC.RECONVERGENT B2 ;  /* 0x0000000000027941 */ /* 0x000fea0003800200 */
.L_x_258:
[----:B-----5:R-:W-:-:S04]  /*8f10*/  IADD3 R8, P1, PT, R5, R6, RZ ;  /* 0x0000000605087210 */ /* 0x020fc80007f3e0ff */
[----:B------:R-:W-:Y:S01]  /*8f20*/  LEA.HI.X.SX32 R7, R5, R7, 0x1, P1 ;  /* 0x0000000705077211 */ /* 0x000fe200008f0eff */
[----:B------:R-:W-:Y:S08]  /*8f30*/  BRA `(.L_x_260) ;  /* 0x0000000000407947 */ /* 0x000ff00003800000 */
.L_x_257:
        /* <DEDUP_REMOVED lines=8> */
.L_x_262:
[----:B------:R-:W-:Y:S05]  /*8fc0*/  BSYNC.RECONVERGENT B2 ;  /* 0x0000000000027941 */ /* 0x000fea0003800200 */
.L_x_261:
[----:B------:R-:W0:Y:S01]  /*8fd0*/  LDCU.64 UR4, c[0x0][0x3c0] ;  /* 0x00007800ff0477ac */ /* 0x000e220008000a00 */
[----:B------:R-:W-:-:S04]  /*8fe0*/  IADD3 R5, P1, PT, R10, R5, RZ ;  /* 0x000000050a057210 */ /* 0x000fc80007f3e0ff */
[----:B------:R-:W-:Y:S01]  /*8ff0*/  LOP3.LUT R5, RZ, R5, RZ, 0x33, !PT ;  /* 0x00000005ff057212 */ /* 0x000fe200078e33ff */
[----:B------:R-:W-:-:S03]  /*9000*/  IMAD.X R6, RZ, RZ, R8, P1 ;  /* 0x000000ffff067224 */ /* 0x000fc600008e0608 */
[----:B0-----:R-:W-:Y:S02]  /*9010*/  IADD3 R8, P1, PT, R5, UR4, RZ ;  /* 0x0000000405087c10 */ /* 0x001fe4000ff3e0ff */
[----:B------:R-:W-:-:S04]  /*9020*/  LOP3.LUT R5, RZ, R6, RZ, 0x33, !PT ;  /* 0x00000006ff057212 */ /* 0x000fc800078e33ff */
[----:B------:R-:W-:-:S07]  /*9030*/  IADD3.X R7, PT, PT, R5, UR5, RZ, P1, !PT ;  /* 0x0000000505077c10 */ /* 0x000fce0008ffe4ff */
.L_x_260:
[----:B------:R-:W-:Y:S05]  /*9040*/  BSYNC.RECONVERGENT B1 ;  /* 0x0000000000017941 */ /* 0x000fea0003800200 */
.L_x_256:
        /* <DEDUP_REMOVED lines=16> */
.L_x_266:
[----:B------:R-:W-:Y:S05]  /*9150*/  BSYNC.RECONVERGENT B2 ;  /* 0x0000000000027941 */ /* 0x000fea0003800200 */
.L_x_265:
[----:B-----5:R-:W-:-:S04]  /*9160*/  IADD3 R8, P1, PT, R5, R6, RZ ;  /* 0x0000000605087210 */ /* 0x020fc80007f3e0ff */
[----:B------:R-:W-:Y:S01]  /*9170*/  LEA.HI.X.SX32 R7, R5, R7, 0x1, P1 ;  /* 0x0000000705077211 */ /* 0x000fe200008f0eff */
[----:B------:R-:W-:Y:S08]  /*9180*/  BRA `(.L_x_267) ;  /* 0x0000000000407947 */ /* 0x000ff00003800000 */
.L_x_264:
        /* <DEDUP_REMOVED lines=8> */
.L_x_269:
[----:B------:R-:W-:Y:S05]  /*9210*/  BSYNC.RECONVERGENT B2 ;  /* 0x0000000000027941 */ /* 0x000fea0003800200 */
.L_x_268:
[----:B------:R-:W0:Y:S01]  /*9220*/  LDCU.64 UR4, c[0x0][0x3c0] ;  /* 0x00007800ff0477ac */ /* 0x000e220008000a00 */
[----:B------:R-:W-:-:S04]  /*9230*/  IADD3 R5, P1, PT, R10, R5, RZ ;  /* 0x000000050a057210 */ /* 0x000fc80007f3e0ff */
[----:B------:R-:W-:Y:S01]  /*9240*/  LOP3.LUT R5, RZ, R5, RZ, 0x33, !PT ;  /* 0x00000005ff057212 */ /* 0x000fe200078e33ff */
[----:B------:R-:W-:-:S03]  /*9250*/  IMAD.X R6, RZ, RZ, R8, P1 ;  /* 0x000000ffff067224 */ /* 0x000fc600008e0608 */
[----:B0-----:R-:W-:Y:S02]  /*9260*/  IADD3 R8, P1, PT, R5, UR4, RZ ;  /* 0x0000000405087c10 */ /* 0x001fe4000ff3e0ff */
[----:B------:R-:W-:-:S04]  /*9270*/  LOP3.LUT R5, RZ, R6, RZ, 0x33, !PT ;  /* 0x00000006ff057212 */ /* 0x000fc800078e33ff */
[----:B------:R-:W-:-:S07]  /*9280*/  IADD3.X R7, PT, PT, R5, UR5, RZ, P1, !PT ;  /* 0x0000000505077c10 */ /* 0x000fce0008ffe4ff */
.L_x_267:
[----:B------:R-:W-:Y:S05]  /*9290*/  BSYNC.RECONVERGENT B1 ;  /* 0x0000000000017941 */ /* 0x000fea0003800200 */
.L_x_263:
        /* <DEDUP_REMOVED lines=16> */
.L_x_273:
[----:B------:R-:W-:Y:S05]  /*93a0*/  BSYNC.RECONVERGENT B2 ;  /* 0x0000000000027941 */ /* 0x000fea0003800200 */
.L_x_272:
[----:B-----5:R-:W-:-:S04]  /*93b0*/  IADD3 R8, P1, PT, R5, R6, RZ ;  /* 0x0000000605087210 */ /* 0x020fc80007f3e0ff */
[----:B------:R-:W-:Y:S01]  /*93c0*/  LEA.HI.X.SX32 R7, R5, R7, 0x1, P1 ;  /* 0x0000000705077211 */ /* 0x000fe200008f0eff */
[----:B------:R-:W-:Y:S08]  /*93d0*/  BRA `(.L_x_274) ;  /* 0x0000000000407947 */ /* 0x000ff00003800000 */
.L_x_271:
        /* <DEDUP_REMOVED lines=8> */
.L_x_276:
[----:B------:R-:W-:Y:S05]  /*9460*/  BSYNC.RECONVERGENT B2 ;  /* 0x0000000000027941 */ /* 0x000fea0003800200 */
.L_x_275:
[----:B------:R-:W0:Y:S01]  /*9470*/  LDCU.64 UR4, c[0x0][0x3c0] ;  /* 0x00007800ff0477ac */ /* 0x000e220008000a00 */
[----:B------:R-:W-:-:S04]  /*9480*/  IADD3 R5, P1, PT, R10, R5, RZ ;  /* 0x000000050a057210 */ /* 0x000fc80007f3e0ff */
[----:B------:R-:W-:Y:S01]  /*9490*/  LOP3.LUT R5, RZ, R5, RZ, 0x33, !PT ;  /* 0x00000005ff057212 */ /* 0x000fe200078e33ff */
[----:B------:R-:W-:-:S03]  /*94a0*/  IMAD.X R6, RZ, RZ, R8, P1 ;  /* 0x000000ffff067224 */ /* 0x000fc600008e0608 */
[----:B0-----:R-:W-:Y:S02]  /*94b0*/  IADD3 R8, P1, PT, R5, UR4, RZ ;  /* 0x0000000405087c10 */ /* 0x001fe4000ff3e0ff */
[----:B------:R-:W-:-:S04]  /*94c0*/  LOP3.LUT R5, RZ, R6, RZ, 0x33, !PT ;  /* 0x00000006ff057212 */ /* 0x000fc800078e33ff */
[----:B------:R-:W-:-:S07]  /*94d0*/  IADD3.X R7, PT, PT, R5, UR5, RZ, P1, !PT ;  /* 0x0000000505077c10 */ /* 0x000fce0008ffe4ff */
.L_x_274:
[----:B------:R-:W-:Y:S05]  /*94e0*/  BSYNC.RECONVERGENT B1 ;  /* 0x0000000000017941 */ /* 0x000fea0003800200 */
.L_x_270:
        /* <DEDUP_REMOVED lines=16> */
.L_x_280:
[----:B------:R-:W-:Y:S05]  /*95f0*/  BSYNC.RECONVERGENT B2 ;  /* 0x0000000000027941 */ /* 0x000fea0003800200 */
.L_x_279:
[----:B-----5:R-:W-:-:S04]  /*9600*/  IADD3 R8, P1, PT, R5, R6, RZ ;  /* 0x0000000605087210 */ /* 0x020fc80007f3e0ff */
[----:B------:R-:W-:Y:S01]  /*9610*/  LEA.HI.X.SX32 R7, R5, R7, 0x1, P1 ;  /* 0x0000000705077211 */ /* 0x000fe200008f0eff */
[----:B------:R-:W-:Y:S08]  /*9620*/  BRA `(.L_x_281) ;  /* 0x0000000000407947 */ /* 0x000ff00003800000 */
.L_x_278:
        /* <DEDUP_REMOVED lines=8> */
.L_x_283:
[----:B------:R-:W-:Y:S05]  /*96b0*/  BSYNC.RECONVERGENT B2 ;  /* 0x0000000000027941 */ /* 0x000fea0003800200 */
.L_x_282:
[----:B------:R-:W0:Y:S01]  /*96c0*/  LDCU.64 UR4, c[0x0][0x3c0] ;  /* 0x00007800ff0477ac */ /* 0x000e220008000a00 */
[----:B------:R-:W-:-:S04]  /*96d0*/  IADD3 R5, P1, PT, R10, R5, RZ ;  /* 0x000000050a057210 */ /* 0x000fc80007f3e0ff */
[----:B------:R-:W-:Y:S01]  /*96e0*/  LOP3.LUT R5, RZ, R5, RZ, 0x33, !PT ;  /* 0x00000005ff057212 */ /* 0x000fe200078e33ff */
[----:B------:R-:W-:-:S03]  /*96f0*/  IMAD.X R6, RZ, RZ, R8, P1 ;  /* 0x000000ffff067224 */ /* 0x000fc600008e0608 */
[----:B0-----:R-:W-:Y:S02]  /*9700*/  IADD3 R8, P1, PT, R5, UR4, RZ ;  /* 0x0000000405087c10 */ /* 0x001fe4000ff3e0ff */
[----:B------:R-:W-:-:S04]  /*9710*/  LOP3.LUT R5, RZ, R6, RZ, 0x33, !PT ;  /* 0x00000006ff057212 */ /* 0x000fc800078e33ff */
[----:B------:R-:W-:-:S07]  /*9720*/  IADD3.X R7, PT, PT, R5, UR5, RZ, P1, !PT ;  /* 0x0000000505077c10 */ /* 0x000fce0008ffe4ff */
.L_x_281:
[----:B------:R-:W-:Y:S05]  /*9730*/  BSYNC.RECONVERGENT B1 ;  /* 0x0000000000017941 */ /* 0x000fea0003800200 */
.L_x_277:
        /* <DEDUP_REMOVED lines=16> */
.L_x_287:
[----:B------:R-:W-:Y:S05]  /*9840*/  BSYNC.RECONVERGENT B2 ;  /* 0x0000000000027941 */ /* 0x000fea0003800200 */
.L_x_286:
[----:B-----5:R-:W-:-:S04]  /*9850*/  IADD3 R8, P1, PT, R5, R6, RZ ;  /* 0x0000000605087210 */ /* 0x020fc80007f3e0ff */
[----:B------:R-:W-:Y:S01]  /*9860*/  LEA.HI.X.SX32 R7, R5, R7, 0x1, P1 ;  /* 0x0000000705077211 */ /* 0x000fe200008f0eff */
[----:B------:R-:W-:Y:S08]  /*9870*/  BRA `(.L_x_288) ;  /* 0x0000000000407947 */ /* 0x000ff00003800000 */
.L_x_285:
        /* <DEDUP_REMOVED lines=8> */
.L_x_290:
[----:B------:R-:W-:Y:S05]  /*9900*/  BSYNC.RECONVERGENT B2 ;  /* 0x0000000000027941 */ /* 0x000fea0003800200 */
.L_x_289:
[----:B------:R-:W0:Y:S01]  /*9910*/  LDCU.64 UR4, c[0x0][0x3c0] ;  /* 0x00007800ff0477ac */ /* 0x000e220008000a00 */
[----:B------:R-:W-:-:S04]  /*9920*/  IADD3 R5, P1, PT, R10, R5, RZ ;  /* 0x000000050a057210 */ /* 0x000fc80007f3e0ff */
[----:B------:R-:W-:Y:S01]  /*9930*/  LOP3.LUT R5, RZ, R5, RZ, 0x33, !PT ;  /* 0x00000005ff057212 */ /* 0x000fe200078e33ff */
[----:B------:R-:W-:-:S03]  /*9940*/  IMAD.X R6, RZ, RZ, R8, P1 ;  /* 0x000000ffff067224 */ /* 0x000fc600008e0608 */
[----:B0-----:R-:W-:Y:S02]  /*9950*/  IADD3 R8, P1, PT, R5, UR4, RZ ;  /* 0x0000000405087c10 */ /* 0x001fe4000ff3e0ff */
[----:B------:R-:W-:-:S04]  /*9960*/  LOP3.LUT R5, RZ, R6, RZ, 0x33, !PT ;  /* 0x00000006ff057212 */ /* 0x000fc800078e33ff */
[----:B------:R-:W-:-:S07]  /*9970*/  IADD3.X R7, PT, PT, R5, UR5, RZ, P1, !PT ;  /* 0x0000000505077c10 */ /* 0x000fce0008ffe4ff */
.L_x_288:
[----:B------:R-:W-:Y:S05]  /*9980*/  BSYNC.RECONVERGENT B1 ;  /* 0x0000000000017941 */ /* 0x000fea0003800200 */
.L_x_284:
        /* <DEDUP_REMOVED lines=16> */
.L_x_294:
[----:B------:R-:W-:Y:S05]  /*9a90*/  BSYNC.RECONVERGENT B2 ;  /* 0x0000000000027941 */ /* 0x000fea0003800200 */
.L_x_293:
[----:B-----5:R-:W-:-:S04]  /*9aa0*/  IADD3 R8, P1, PT, R5, R6, RZ ;  /* 0x0000000605087210 */ /* 0x020fc80007f3e0ff */
[----:B------:R-:W-:Y:S01]  /*9ab0*/  LEA.HI.X.SX32 R7, R5, R7, 0x1, P1 ;  /* 0x0000000705077211 */ /* 0x000fe200008f0eff */
[----:B------:R-:W-:Y:S08]  /*9ac0*/  BRA `(.L_x_295) ;  /* 0x0000000000407947 */ /* 0x000ff00003800000 */
.L_x_292:
        /* <DEDUP_REMOVED lines=8> */
.L_x_297:
[----:B------:R-:W-:Y:S05]  /*9b50*/  BSYNC.RECONVERGENT B2 ;  /* 0x0000000000027941 */ /* 0x000fea0003800200 */
.L_x_296:
[----:B------:R-:W0:Y:S01]  /*9b60*/  LDCU.64 UR4, c[0x0][0x3c0] ;  /* 0x00007800ff0477ac */ /* 0x000e220008000a00 */
[----:B------:R-:W-:-:S04]  /*9b70*/  IADD3 R5, P1, PT, R10, R5, RZ ;  /* 0x000000050a057210 */ /* 0x000fc80007f3e0ff */
[----:B------:R-:W-:Y:S01]  /*9b80*/  LOP3.LUT R5, RZ, R5, RZ, 0x33, !PT ;  /* 0x00000005ff057212 */ /* 0x000fe200078e33ff */
[----:B------:R-:W-:-:S03]  /*9b90*/  IMAD.X R6, RZ, RZ, R8, P1 ;  /* 0x000000ffff067224 */ /* 0x000fc600008e0608 */
[----:B0-----:R-:W-:Y:S02]  /*9ba0*/  IADD3 R8, P1, PT, R5, UR4, RZ ;  /* 0x0000000405087c10 */ /* 0x001fe4000ff3e0ff */
[----:B------:R-:W-:-:S04]  /*9bb0*/  LOP3.LUT R5, RZ, R6, RZ, 0x33, !PT ;  /* 0x00000006ff057212 */ /* 0x000fc800078e33ff */
[----:B------:R-:W-:-:S07]  /*9bc0*/  IADD3.X R7, PT, PT, R5, UR5, RZ, P1, !PT ;  /* 0x0000000505077c10 */ /* 0x000fce0008ffe4ff */
.L_x_295:
[----:B------:R-:W-:Y:S05]  /*9bd0*/  BSYNC.RECONVERGENT B1 ;  /* 0x0000000000017941 */ /* 0x000fea0003800200 */
.L_x_291:
[----:B------:R-:W-:Y:S01]  /*9be0*/  ISETP.GE.AND P1, PT, R10, R43, PT ;  /* 0x0000002b0a00720c */ /* 0x000fe20003f26270 */
[----:B------:R-:W-:-:S12]  /*9bf0*/  BSSY.RECONVERGENT B1, `(.L_x_298) ;  /* 0x0000023000017945 */ /* 0x000fd80003800200 */
[----:B------:R-:W0:Y:S01]  /*9c00*/  @!P1 LDS R5, [R4+0x4200] ;  /* 0x0042000004059984 */ /* 0x000e220000000800 */
[----:B------:R-:W1:Y:S02]  /*9c10*/  @!P1 LDC.64 R10, c[0x0][0x390] ;  /* 0x0000e400ff0a9b82 */ /* 0x000e640000000a00 */
[----:B-1----:R-:W-:-:S04]  /*9c20*/  @!P1 LEA R6, P2, R8, R10, 0x2 ;  /* 0x0000000a08069211 */ /* 0x002fc800078410ff */
[----:B------:R-:W-:Y:S01]  /*9c30*/  @!P1 LEA.HI.X R7, R8, R11, R7, 0x2, P2 ;  /* 0x0000000b08079211 */ /* 0x000fe200010f1407 */
[----:B------:R-:W-:-:S04]  /*9c40*/  VIADD R8, R0, 0x11e0 ;  /* 0x000011e000087836 */ /* 0x000fc80000000000 */
        /* <DEDUP_REMOVED lines=9> */
.L_x_301:
[----:B------:R-:W-:Y:S05]  /*9ce0*/  BSYNC.RECONVERGENT B2 ;  /* 0x0000000000027941 */ /* 0x000fea0003800200 */
.L_x_300:
[----:B-----5:R-:W-:-:S04]  /*9cf0*/  IADD3 R6, P1, PT, R25, R2, RZ ;  /* 0x0000000219067210 */ /* 0x020fc80007f3e0ff */
[----:B------:R-:W-:Y:S01]  /*9d00*/  LEA.HI.X.SX32 R3, R25, R3, 0x1, P1 ;  /* 0x0000000319037211 */ /* 0x000fe200008f0eff */
[----:B------:R-:W-:Y:S08]  /*9d10*/  BRA `(.L_x_302) ;  /* 0x0000000000407947 */ /* 0x000ff00003800000 */
.L_x_299:
        /* <DEDUP_REMOVED lines=8> */
.L_x_304:
[----:B------:R-:W-:Y:S05]  /*9da0*/  BSYNC.RECONVERGENT B2 ;  /* 0x0000000000027941 */ /* 0x000fea0003800200 */
.L_x_303:
[----:B------:R-:W0:Y:S01]  /*9db0*/  LDCU.64 UR4, c[0x0][0x3c0] ;  /* 0x00007800ff0477ac */ /* 0x000e220008000a00 */
[----:B------:R-:W-:-:S04]  /*9dc0*/  IADD3 R0, P1, PT, R8, R0, RZ ;  /* 0x0000000008007210 */ /* 0x000fc80007f3e0ff */
[----:B------:R-:W-:Y:S01]  /*9dd0*/  LOP3.LUT R0, RZ, R0, RZ, 0x33, !PT ;  /* 0x00000000ff007212 */ /* 0x000fe200078e33ff */
[----:B------:R-:W-:-:S03]  /*9de0*/  IMAD.X R2, RZ, RZ, R5, P1 ;  /* 0x000000ffff027224 */ /* 0x000fc600008e0605 */
[----:B0-----:R-:W-:Y:S02]  /*9df0*/  IADD3 R6, P1, PT, R0, UR4, RZ ;  /* 0x0000000400067c10 */ /* 0x001fe4000ff3e0ff */
[----:B------:R-:W-:-:S04]  /*9e00*/  LOP3.LUT R0, RZ, R2, RZ, 0x33, !PT ;  /* 0x00000002ff007212 */ /* 0x000fc800078e33ff */
[----:B------:R-:W-:-:S07]  /*9e10*/  IADD3.X R3, PT, PT, R0, UR5, RZ, P1, !PT ;  /* 0x0000000500037c10 */ /* 0x000fce0008ffe4ff */
.L_x_302:
[----:B------:R-:W-:Y:S05]  /*9e20*/  BSYNC.RECONVERGENT B1 ;  /* 0x0000000000017941 */ /* 0x000fea0003800200 */
.L_x_298:
[----:B------:R-:W-:-:S13]  /*9e30*/  ISETP.GE.AND P1, PT, R8, R43, PT ;  /* 0x0000002b0800720c */ /* 0x000fda0003f26270 */
[----:B------:R-:W-:Y:S05]  /*9e40*/  @P1 BRA `(.L_x_305) ;  /* 0x0000004000381947 */ /* 0x000fea0003800000 */
[----:B------:R-:W0:Y:S01]  /*9e50*/  LDS R5, [R4+0x4780] ;  /* 0x0047800004057984 */ /* 0x000e220000000800 */
[----:B------:R-:W1:Y:S02]  /*9e60*/  LDCU.64 UR4, c[0x0][0x390] ;  /* 0x00007200ff0477ac */ /* 0x000e640008000a00 */
[----:B-1----:R-:W-:-:S04]  /*9e70*/  LEA R2, P1, R6, UR4, 0x2 ;  /* 0x0000000406027c11 */ /* 0x002fc8000f8210ff */
[----:B------:R-:W-:-:S05]  /*9e80*/  LEA.HI.X R3, R6, UR5, R3, 0x2, P1 ;  /* 0x0000000506037c11 */ /* 0x000fca00088f1403 */
[----:B0-----:R1:W-:Y:S01]  /*9e90*/  STG.E desc[UR8][R2.64], R5 ;  /* 0x0000000502007986 */ /* 0x0013e2000c101908 */
[----:B------:R-:W-:Y:S05]  /*9ea0*/  BRA `(.L_x_305) ;  /* 0x0000004000207947 */ /* 0x000fea0003800000 */
.L_x_208:
[----:B------:R-:W0:Y:S01]  /*9eb0*/  S2R R0, SR_TID.X ;  /* 0x0000000000007919 */ /* 0x000e220000002100 */
[----:B------:R-:W1:Y:S01]  /*9ec0*/  LDC.64 R12, c[0x0][0x3c8] ;  /* 0x0000f200ff0c7b82 */ /* 0x000e620000000a00 */
[----:B------:R-:W2:Y:S01]  /*9ed0*/  LDCU.U8 UR4, c[0x0][0x3b8] ;  /* 0x00007700ff0477ac */ /* 0x000ea20008000000 */
[----:B------:R-:W3:Y:S01]  /*9ee0*/  LDCU.64 UR10, c[0x0][0x380] ;  /* 0x00007000ff0a77ac */ /* 0x000ee20008000a00 */
[----:B------:R-:W4:Y:S01]  /*9ef0*/  LDCU.64 UR12, c[0x0][0x388] ;  /* 0x00007100ff0c77ac */ /* 0x000f220008000a00 */
[----:B--2---:R-:W-:Y:S01]  /*9f00*/  ISETP.NE.AND P0, PT, RZ, UR4, PT ;  /* 0x00000004ff007c0c */ /* 0x004fe2000bf05270 */
[----:B------:R-:W-:-:S03]  /*9f10*/  USHF.R.S32.HI UR4, URZ, 0x1f, UR7 ;  /* 0x0000001fff047899 */ /* 0x000fc60008011407 */
[----:B-1----:R-:W-:Y:S02]  /*9f20*/  SEL R12, R12, RZ, !P0 ;  /* 0x000000ff0c0c7207 */ /* 0x002fe40004000000 */
[----:B------:R-:W-:Y:S01]  /*9f30*/  SEL R13, R13, RZ, !P0 ;  /* 0x000000ff0d0d7207 */ /* 0x000fe20004000000 */
[----:B0-----:R-:W-:-:S04]  /*9f40*/  IMAD R11, R0, 0xe, RZ ;  /* 0x0000000e000b7824 */ /* 0x001fc800078e02ff */
[C---:B------:R-:W-:Y:S01]  /*9f50*/  VIADD R18, R11.reuse, 0x1 ;  /* 0x000000010b127836 */ /* 0x040fe20000000000 */
[C---:B------:R-:W-:Y:S01]  /*9f60*/  IADD3 R16, P0, P1, R11.reuse, UR7, R12 ;  /* 0x000000070b107c10 */ /* 0x040fe2000f91e00c */
[C---:B------:R-:W-:Y:S02]  /*9f70*/  VIADD R20, R11.reuse, 0x2 ;  /* 0x000000020b147836 */ /* 0x040fe40000000000 */
[C---:B------:R-:W-:Y:S01]  /*9f80*/  VIADD R22, R11.reuse, 0x3 ;  /* 0x000000030b167836 */ /* 0x040fe20000000000 */
[----:B------:R-:W-:Y:S01]  /*9f90*/  IADD3.X R13, PT, PT, RZ, UR4, R13, P0, P1 ;  /* 0x00000004ff0d7c10 */ /* 0x000fe200087e240d */
        /* <DEDUP_REMOVED lines=8> */
[C---:B------:R-:W-:Y:S01]  /*a020*/  VIADD R16, R11.reuse, 0x7 ;  /* 0x000000070b107836 */ /* 0x040fe20000000000 */
[-C--:B------:R-:W-:Y:S01]  /*a030*/  ISETP.GE.AND P6, PT, R20, R43.reuse, PT ;  /* 0x0000002b1400720c */ /* 0x080fe20003fc6270 */
        /* <DEDUP_REMOVED lines=9> */
[----:B------:R-:W-:-:S02]  /*a0d0*/  ISETP.GE.AND P0, PT, R11, R43, PT ;  /* 0x0000002b0b00720c */ /* 0x000fc40003f06270 */
[-C--:B------:R-:W-:Y:S01]  /*a0e0*/  ISETP.GE.AND P1, PT, R18, R43.reuse, PT ;  /* 0x0000002b1200720c */ /* 0x080fe20003f26270 */
[----:B------:R-:W5:Y:S01]  /*a0f0*/  @!P6 LDG.E R39, desc[UR8][R14.64+0x8] ;  /* 0x000008080e27e981 */ /* 0x000f62000c1e1900 */
[----:B------:R-:W-:-:S03]  /*a100*/  ISETP.GE.AND P6, PT, R46, R43, PT ;  /* 0x0000002b2e00720c */ /* 0x000fc60003fc6270 */
        /* <DEDUP_REMOVED lines=12> */
[----:B------:R-:W5:Y:S04]  /*a1d0*/  @!P0 LDG.E R4, desc[UR8][R14.64+0x1c] ;  /* 0x00001c080e048981 */ /* 0x000f68000c1e1900 */
[----:B------:R-:W5:Y:S04]  /*a1e0*/  @!P1 LDG.E R5, desc[UR8][R14.64+0x20] ;  /* 0x000020080e059981 */ /* 0x000f68000c1e1900 */
[----:B------:R-:W5:Y:S04]  /*a1f0*/  @!P3 LDG.E R7, desc[UR8][R14.64+0x28] ;  /* 0x000028080e07b981 */ /* 0x000f68000c1e1900 */
[----:B------:R-:W5:Y:S04]  /*a200*/  @!P2 LDG.E R6, desc[UR8][R14.64+0x24] ;  /* 0x000024080e06a981 */ /* 0x000f68000c1e1900 */
[----:B------:R-:W5:Y:S04]  /*a210*/  @!P4 LDG.E R8, desc[UR8][R14.64+0x2c] ;  /* 0x00002c080e08c981 */ /* 0x000f68000c1e1900 */
[----:B------:R-:W5:Y:S04]  /*a220*/  @!P5 LDG.E R9, desc[UR8][R14.64+0x30] ;  /* 0x000030080e09d981 */ /* 0x000f68000c1e1900 */
[----:B------:R0:W5:Y:S01]  /*a230*/  @!P6 LDG.E R10, desc[UR8][R14.64+0x34] ;  /* 0x000034080e0ae981 */ /* 0x000162000c1e1900 */
[----:B------:R-:W-:-:S02]  /*a240*/  P2R R19, PR, RZ, 0x1 ;  /* 0x00000001ff137803 */ /* 0x000fc40000000000 */
[-C--:B------:R-:W-:Y:S01]  /*a250*/  ISETP.GE.AND P0, PT, R11, R43.reuse, PT ;  /* 0x0000002b0b00720c */ /* 0x080fe20003f06270 */
[----:B------:R-:W-:Y:S01]  /*a260*/  BAR.SYNC.DEFER_BLOCKING 0x0 ;  /* 0x0000000000007b1d */ /* 0x000fe20000010000 */
[----:B------:R-:W-:Y:S02]  /*a270*/  P2R R17, PR, RZ, 0x2 ;  /* 0x00000002ff117803 */ /* 0x000fe40000000000 */
[----:B------:R-:W-:-:S09]  /*a280*/  ISETP.GE.AND P1, PT, R18, R43, PT ;  /* 0x0000002b1200720c */ /* 0x000fd20003f26270 */
[----:B------:R-:W2:Y:S04]  /*a290*/  @!P0 LDG.E R11, desc[UR8][R12.64] ;  /* 0x000000080c0b8981 */ /* 0x000ea8000c1e1900 */
[----:B------:R-:W3:Y:S01]  /*a2a0*/  @!P1 LDG.E R16, desc[UR8][R12.64+0x4] ;  /* 0x000004080c109981 */ /* 0x000ee2000c1e1900 */
[----:B------:R-:W-:Y:S02]  /*a2b0*/  IMAD.MOV.U32 R24, RZ, RZ, 0x1 ;  /* 0x00000001ff187424 */ /* 0x000fe400078e00ff */
[----:B------:R-:W-:Y:S01]  /*a2c0*/  IMAD.MOV.U32 R25, RZ, RZ, 0x1 ;  /* 0x00000001ff197424 */ /* 0x000fe200078e00ff */
[----:B------:R-:W4:Y:S01]  /*a2d0*/  @!P4 LDG.E R18, desc[UR8][R12.64+0x2c] ;  /* 0x00002c080c12c981 */ /* 0x000f22000c1e1900 */
[----:B--2---:R-:W-:Y:S02]  /*a2e0*/  @!P0 LOP3.LUT R24, R11, 0x1, RZ, 0xc, !PT ;  /* 0x000000010b188812 */ /* 0x004fe400078e0cff */
[-C--:B------:R-:W-:Y:S01]  /*a2f0*/  ISETP.GE.AND P0, PT, R20, R43.reuse, PT ;  /* 0x0000002b1400720c */ /* 0x080fe20003f06270 */
[----:B------:R-:W-:Y:S01]  /*a300*/  IMAD.MOV.U32 R11, RZ, RZ, 0x1 ;  /* 0x00000001ff0b7424 */ /* 0x000fe200078e00ff */
[----:B---3--:R-:W-:Y:S01]  /*a310*/  @!P1 LOP3.LUT R11, R16, 0x1, RZ, 0xc, !PT ;  /* 0x00000001100b9812 */ /* 0x008fe200078e0cff */
[----:B------:R-:W-:Y:S01]  /*a320*/  IMAD.MOV.U32 R27, RZ, RZ, 0x1 ;  /* 0x00000001ff1b7424 */ /* 0x000fe200078e00ff */
[----:B------:R-:W-:Y:S01]  /*a330*/  ISETP.GE.AND P1, PT, R22, R43, PT ;  /* 0x0000002b1600720c */ /* 0x000fe20003f26270 */
[----:B------:R-:W-:Y:S01]  /*a340*/  IMAD.MOV.U32 R29, RZ, RZ, 0x1 ;  /* 0x00000001ff1d7424 */ /* 0x000fe200078e00ff */
[----:B------:R-:W2:Y:S07]  /*a350*/  @!P6 LDG.E R20, desc[UR8][R12.64+0x34] ;  /* 0x000034080c14e981 */ /* 0x000eae000c1e1900 */
[----:B------:R-:W3:Y:S04]  /*a360*/  @!P0 LDG.E R16, desc[UR8][R12.64+0x8] ;  /* 0x000008080c108981 */ /* 0x000ee8000c1e1900 */
[----:B------:R-:W4:Y:S01]  /*a370*/  @!P1 LDG.E R14, desc[UR8][R12.64+0xc] ;  /* 0x00000c080c0e9981 */ /* 0x000f22000c1e1900 */
[----:B---3--:R-:W-:-:S02]  /*a380*/  @!P0 LOP3.LUT R25, R16, 0x1, RZ, 0xc, !PT ;  /* 0x0000000110198812 */ /* 0x008fc400078e0cff */
[-C--:B------:R-:W-:Y:S01]  /*a390*/  ISETP.GE.AND P0, PT, R26, R43.reuse, PT ;  /* 0x0000002b1a00720c */ /* 0x080fe20003f06270 */
[----:B------:R-:W-:Y:S01]  /*a3a0*/  IMAD.MOV.U32 R26, RZ, RZ, 0x1 ;  /* 0x00000001ff1a7424 */ /* 0x000fe200078e00ff */
[----:B----4-:R-:W-:Y:S01]  /*a3b0*/  @!P1 LOP3.LUT R26, R14, 0x1, RZ, 0xc, !PT ;  /* 0x000000010e1a9812 */ /* 0x010fe200078e0cff */
[----:B------:R-:W3:Y:S10]  /*a3c0*/  @!P2 LDG.E R16, desc[UR8][R12.64+0x24] ;  /* 0x000024080c10a981 */ /* 0x000ef4000c1e1900 */
[----:B------:R-:W4:Y:S01]  /*a3d0*/  @!P0 LDG.E R14, desc[UR8][R12.64+0x10] ;  /* 0x000010080c0e8981 */ /* 0x000f22000c1e1900 */
[----:B------:R-:W-:-:S02]  /*a3e0*/  ISETP.GE.AND P1, PT, R28, R43, PT ;  /* 0x0000002b1c00720c */ /* 0x000fc40003f26270 */
[----:B----4-:R-:W-:-:S11]  /*a3f0*/  @!P0 LOP3.LUT R27, R14, 0x1, RZ, 0xc, !PT ;  /* 0x000000010e1b8812 */ /* 0x010fd600078e0cff */
[----:B------:R-:W4:Y:S01]  /*a400*/  @!P1 LDG.E R14, desc[UR8][R12.64+0x14] ;  /* 0x000014080c0e9981 */ /* 0x000f22000c1e1900 */
[----:B------:R-:W-:Y:S01]  /*a410*/  ISETP.GE.AND P0, PT, R30, R43, PT ;  /* 0x0000002b1e00720c */ /* 0x000fe20003f06270 */
[----:B------:R-:W-:Y:S01]  /*a420*/  IMAD.MOV.U32 R28, RZ, RZ, 0x1 ;  /* 0x00000001ff1c7424 */ /* 0x000fe200078e00ff */
[----:B----4-:R-:W-:-:S11]  /*a430*/  @!P1 LOP3.LUT R28, R14, 0x1, RZ, 0xc, !PT ;  /* 0x000000010e1c9812 */ /* 0x010fd600078e0cff */
[----:B------:R-:W4:Y:S01]  /*a440*/  @!P0 LDG.E R14, desc[UR8][R12.64+0x18] ;  /* 0x000018080c0e8981 */ /* 0x000f22000c1e1900 */
[----:B------:R-:W-:-:S03]  /*a450*/  ISETP.NE.AND P1, PT, R17, RZ, PT ;  /* 0x000000ff1100720c */ /* 0x000fc60003f25270 */
[----:B------:R-:W2:Y:S10]  /*a460*/  @!P3 LDG.E R17, desc[UR8][R12.64+0x28] ;  /* 0x000028080c11b981 */ /* 0x000eb4000c1e1900 */
[----:B------:R-:W3:Y:S01]  /*a470*/  @!P1 LDG.E R15, desc[UR8][R12.64+0x20] ;  /* 0x000020080c0f9981 */ /* 0x000ee2000c1e1900 */
[----:B----4-:R-:W-:-:S02]  /*a480*/  @!P0 LOP3.LUT R29, R14, 0x1, RZ, 0xc, !PT ;  /* 0x000000010e1d8812 */ /* 0x010fc400078e0cff */
[----:B------:R-:W-:Y:S02]  /*a490*/  ISETP.NE.AND P0, PT, R19, RZ, PT ;  /* 0x000000ff1300720c */ /* 0x000fe40003f05270 */
[----:B------:R-:W4:Y:S11]  /*a4a0*/  @!P5 LDG.E R19, desc[UR8][R12.64+0x30] ;  /* 0x000030080c13d981 */ /* 0x000f36000c1e1900 */
        /* <DEDUP_REMOVED lines=8> */
[----:B------:R-:W-:Y:S01]  /*a530*/  @!P2 LOP3.LUT R32, R16, 0x1, RZ, 0xc, !PT ;  /* 0x000000011020a812 */ /* 0x000fe200078e0cff */
[----:B------:R-:W-:Y:S01]  /*a540*/  IMAD.MOV.U32 R33, RZ, RZ, 0x1 ;  /* 0x00000001ff217424 */ /* 0x000fe200078e00ff */
[----:B--2---:R-:W-:Y:S01]  /*a550*/  @!P3 LOP3.LUT R33, R17, 0x1, RZ, 0xc, !PT ;  /* 0x000000011121b812 */ /* 0x004fe200078e0cff */
[----:B------:R-:W-:Y:S01]  /*a560*/  IMAD.MOV.U32 R34, RZ, RZ, 0x1 ;  /* 0x00000001ff227424 */ /* 0x000fe200078e00ff */
[----:B------:R-:W-:Y:S01]  /*a570*/  @!P4 LOP3.LUT R34, R18, 0x1, RZ, 0xc, !PT ;  /* 0x000000011222c812 */ /* 0x000fe200078e0cff */
[----:B------:R-:W-:-:S02]  /*a580*/  IMAD.MOV.U32 R35, RZ, RZ, 0x1 ;  /* 0x00000001ff237424 */ /* 0x000fc400078e00ff */
        /* <DEDUP_REMOVED lines=9> */
[----:B----4-:R-:W-:Y:S02]  /*a620*/  @!P5 LOP3.LUT R35, R19, 0x1, RZ, 0xc, !PT ;  /* 0x000000011323d812 */ /* 0x010fe400078e0cff */
[----:B------:R-:W-:-:S04]  /*a630*/  @!P0 LOP3.LUT R30, R14, 0x1, RZ, 0xc, !PT ;  /* 0x000000010e1e8812 */ /* 0x000fc800078e0cff */
        /* <DEDUP_REMOVED lines=19> */
[----:B------:R-:W1:Y:S04]  /*a770*/  LDS.128 R16, [UR4+0x10] ;  /* 0x00001004ff107984 */ /* 0x000e680008000c00 */
[----:B------:R-:W2:Y:S01]  /*a780*/  LDS.128 R20, [UR4+0x20] ;  /* 0x00002004ff147984 */ /* 0x000ea20008000c00 */
        /* <DEDUP_REMOVED lines=8> */
[----:B-1----:R-:W-:-:S03]  /*a810*/  IMAD.IADD R16, R15, 0x1, R16 ;  /* 0x000000010f107824 */ /* 0x002fc600078e0210 */
[----:B------:R-:W-:Y:S02]  /*a820*/  SEL R12, R15, R12, !P0 ;  /* 0x0000000c0f0c7207 */ /* 0x000fe40004000000 */
[----:B------:R-:W-:Y:S01]  /*a830*/  ISETP.NE.AND P0, PT, R47, 0x5, PT ;  /* 0x000000052f00780c */ /* 0x000fe20003f05270 */
[----:B------:R-:W-:-:S03]  /*a840*/  IMAD.IADD R17, R17, 0x1, R16 ;  /* 0x0000000111117824 */ /* 0x000fc600078e0210 */
        /* <DEDUP_REMOVED lines=8> */
[----:B--2---:R-:W-:Y:S01]  /*a8d0*/  IMAD.IADD R20, R19, 0x1, R20 ;  /* 0x0000000113147824 */ /* 0x004fe200078e0214 */
[----:B------:R-:W-:Y:S02]  /*a8e0*/  ISETP.NE.AND P1, PT, R47, 0x9, PT ;  /* 0x000000092f00780c */ /* 0x000fe40003f25270 */
[----:B------:R-:W-:Y:S01]  /*a8f0*/  SEL R12, R19, R12, !P0 ;  /* 0x0000000c130c7207 */ /* 0x000fe20004000000 */
[----:B------:R-:W-:Y:S01]  /*a900*/  IMAD.IADD R21, R21, 0x1, R20 ;  /* 0x0000000115157824 */ /* 0x000fe200078e0214 */
[----:B------:R-:W-:Y:S02]  /*a910*/  ISETP.NE.AND P0, PT, R47, 0xa, PT ;  /* 0x0000000a2f00780c */ /* 0x000fe40003f05270 */
[----:B------:R-:W-:Y:S01]  /*a920*/  SEL R12, R20, R12, !P1 ;  /* 0x0000000c140c7207 */ /* 0x000fe20004800000 */
[----:B------:R-:W-:Y:S01]  /*a930*/  IMAD.IADD R19, R46, 0x1, -R45 ;  /* 0x000000012e137824 */ /* 0x000fe200078e0a2d */
[----:B------:R-:W-:-:S02]  /*a940*/  ISETP.NE.AND P2, PT, R42, RZ, PT ;  /* 0x000000ff2a00720c */ /* 0x000fc40003f45270 */
[----:B------:R-:W-:Y:S02]  /*a950*/  SEL R12, R21, R12, !P0 ;  /* 0x0000000c150c7207 */ /* 0x000fe40004000000 */
[C---:B------:R-:W-:Y:S02]  /*a960*/  ISETP.GT.U32.AND P0, PT, R0.reuse, 0x1f, PT ;  /* 0x0000001f0000780c */ /* 0x040fe40003f04070 */
[----:B------:R-:W-:Y:S02]  /*a970*/  SEL R13, R19, RZ, P2 ;  /* 0x000000ff130d7207 */ /* 0x000fe40001000000 */
[----:B------:R-:W-:-:S03]  /*a980*/  ISETP.GE.U32.AND P1, PT, R0, 0x20, PT ;  /* 0x000000200000780c */ /* 0x000fc60003f26070 */
[----:B------:R-:W-:Y:S02]  /*a990*/  IMAD.IADD R16, R12, 0x1, R13 ;  /* 0x000000010c107824 */ /* 0x000fe400078e020d */
[----:B------:R-:W-:-:S03]  /*a9a0*/  IMAD.IADD R15, R22, 0x1, R21 ;  /* 0x00000001160f7824 */ /* 0x000fc600078e0215 */
[----:B------:R-:W-:Y:S01]  /*a9b0*/  SEL R19, R19, R16, !P1 ;  /* 0x0000001013137207 */ /* 0x000fe20004800000 */
[----:B------:R-:W-:Y:S06]  /*a9c0*/  @P0 BRA `(.L_x_306) ;  /* 0x0000000800c00947 */ /* 0x000fec0003800000 */
[----:B------:R-:W0:Y:S01]  /*a9d0*/  LDC.64 R16, c[0x0][0x3a0] ;  /* 0x0000e800ff107b82 */ /* 0x000e220000000a00 */
[----:B------:R-:W-:Y:S02]  /*a9e0*/  ISETP.NE.AND P0, PT, R0, RZ, PT ;  /* 0x000000ff0000720c */ /* 0x000fe40003f05270 */
        /* <DEDUP_REMOVED lines=13> */
.L_x_452:
[----:B------:R-:W-:Y:S05]  /*aac0*/  @!P0 BRA `(.L_x_308) ;  /* 0x00000000007c8947 */ /* 0x000fea0003800000 */
[----:B------:R-:W-:-:S07]  /*aad0*/  IMAD.MOV.U32 R21, RZ, RZ, 0x2d2 ;  /* 0x000002d2ff157424 */ /* 0x000fce00078e00ff */
.L_x_310:
        /* <DEDUP_REMOVED lines=29> */
.L_x_455:
[----:B------:R-:W-:Y:S05]  /*acb0*/  @P0 BRA `(.L_x_310) ;  /* 0xfffffffc00880947 */ /* 0x000fea000383ffff */
.L_x_308:
[----:B------:R-:W-:Y:S01]  /*acc0*/  UMOV UR5, 0xffffffff ;  /* 0xffffffff00057882 */ /* 0x000fe20000000000 */
[----:B------:R-:W-:Y:S02]  /*acd0*/  ISETP.NE.AND P1, PT, R12, 0x65, PT ;  /* 0x000000650c00780c */ /* 0x000fe40003f25270 */
[----:B------:R-:W-:Y:S11]  /*ace0*/  BRA.DIV UR5, `(.L_x_311) ;  /* 0x0000003e05b07947 */ /* 0x000ff6000b800000 */
[----:B------:R-:W0:Y:S01]  /*acf0*/  S2R R21, SR_GEMASK ;  /* 0x0000000000157919 */ /* 0x000e220000003c00 */
[----:B------:R-:W-:Y:S01]  /*ad00*/  VOTE.ANY R14, PT, !P1 ;  /* 0x00000000000e7806 */ /* 0x000fe200048e0100 */
        /* <DEDUP_REMOVED lines=18> */
[----:B------:R-:W-:Y:S02]  /*ae30*/  IMAD.IADD R49, R23, 0x1, R18 ;  /* 0x0000000117317824 */ /* 0x000fe400078e0212 */
[----:B------:R-:W-:-:S03]  /*ae40*/  VIADD R23, R42, 0x8 ;  /* 0x000000082a177836 */ /* 0x000fc60000000000 */
[----:B------:R-:W0:Y:S02]  /*ae50*/  SHFL.DOWN PT, R18, R49, 0x4, R52 ;  /* 0x0880000031127989 */ /* 0x000e2400000e0034 */
[----:B0-----:R-:W-:Y:S02]  /*ae60*/  SEL R18, R18, RZ, !P0 ;  /* 0x000000ff12127207 */ /* 0x001fe40004000000 */
[----:B------:R-:W-:-:S03]  /*ae70*/  ISETP.GT.AND P0, PT, R23, R52, PT ;  /* 0x000000341700720c */ /* 0x000fc60003f04270 */
[----:B------:R-:W-:Y:S02]  /*ae80*/  IMAD.IADD R53, R49, 0x1, R18 ;  /* 0x0000000131357824 */ /* 0x000fe400078e0212 */
[----:B------:R-:W-:-:S03]  /*ae90*/  IMAD.X R49, RZ, RZ, R17, P2 ;  /* 0x000000ffff317224 */ /* 0x000fc600010e0611 */
[----:B------:R-:W0:Y:S02]  /*aea0*/  SHFL.DOWN PT, R18, R53, 0x8, R52 ;  /* 0x0900000035127989 */ /* 0x000e2400000e0034 */
[----:B0-----:R-:W-:Y:S02]  /*aeb0*/  SEL R18, R18, RZ, !P0 ;  /* 0x000000ff12127207 */ /* 0x001fe40004000000 */
[----:B------:R-:W-:-:S03]  /*aec0*/  ISETP.NE.AND P0, PT, R12, 0x65, PT ;  /* 0x000000650c00780c */ /* 0x000fc60003f05270 */
[----:B------:R-:W-:-:S05]  /*aed0*/  IMAD.IADD R47, R53, 0x1, R18 ;  /* 0x00000001352f7824 */ /* 0x000fca00078e0212 */
[----:B------:R-:W0:Y:S05]  /*aee0*/  SHFL.DOWN PT, R18, R47, 0x10, R52 ;  /* 0x0a0000002f127989 */ /* 0x000e2a00000e0034 */
[----:B------:R-:W-:Y:S02]  /*aef0*/  VOTE.ALL P0, P0 ;  /* 0x0000000000ff7806 */ /* 0x000fe40000000000 */
[----:B0-----:R-:W-:-:S05]  /*af00*/  SEL R18, R18, RZ, !P1 ;  /* 0x000000ff12127207 */ /* 0x001fca0004800000 */
[----:B------:R-:W-:-:S07]  /*af10*/  IMAD.IADD R46, R47, 0x1, R18 ;  /* 0x000000012f2e7824 */ /* 0x000fce00078e0212 */
.L_x_464:
[----:B------:R-:W-:Y:S05]  /*af20*/  @!P0 BRA `(.L_x_312) ;  /* 0x0000000400288947 */ /* 0x000fea0003800000 */
[----:B------:R-:W-:-:S07]  /*af30*/  IMAD.MOV.U32 R47, RZ, RZ, 0x2d2 ;  /* 0x000002d2ff2f7424 */ /* 0x000fce00078e00ff */
.L_x_318:
        /* <DEDUP_REMOVED lines=8> */
.L_x_467:
[----:B------:R-:W-:Y:S05]  /*afc0*/  @!P0 BRA `(.L_x_314) ;  /* 0x00000000007c8947 */ /* 0x000fea0003800000 */
[----:B------:R-:W-:-:S07]  /*afd0*/  IMAD.MOV.U32 R53, RZ, RZ, R47 ;  /* 0x000000ffff357224 */ /* 0x000fce00078e002f */
.L_x_316:
        /* <DEDUP_REMOVED lines=29> */
.L_x_470:
[----:B------:R-:W-:Y:S05]  /*b1b0*/  @P0 BRA `(.L_x_316) ;  /* 0xfffffffc00880947 */ /* 0x000fea000383ffff */
.L_x_314:
        /* <DEDUP_REMOVED lines=21> */
[----:B------:R-:W-:Y:S02]  /*b310*/  IMAD.IADD R13, R52, 0x1, R17 ;  /* 0x00000001340d7824 */ /* 0x000fe400078e0211 */
[----:B------:R-:W-:-:S03]  /*b320*/  VIADD R17, R42, 0x10 ;  /* 0x000000102a117836 */ /* 0x000fc60000000000 */
[----:B------:R-:W0:Y:S02]  /*b330*/  SHFL.DOWN PT, R18, R13, 0x8, R16 ;  /* 0x090000000d127989 */ /* 0x000e2400000e0010 */
[----:B------:R-:W-:Y:S02]  /*b340*/  ISETP.GT.AND P1, PT, R17, R16, PT ;  /* 0x000000101100720c */ /* 0x000fe40003f24270 */
[----:B0-----:R-:W-:Y:S02]  /*b350*/  SEL R18, R18, RZ, !P0 ;  /* 0x000000ff12127207 */ /* 0x001fe40004000000 */
[----:B------:R-:W-:-:S03]  /*b360*/  ISETP.NE.AND P0, PT, R12, 0x65, PT ;  /* 0x000000650c00780c */ /* 0x000fc60003f05270 */
[----:B------:R-:W-:-:S05]  /*b370*/  IMAD.IADD R53, R13, 0x1, R18 ;  /* 0x000000010d357824 */ /* 0x000fca00078e0212 */
[----:B------:R-:W0:Y:S05]  /*b380*/  SHFL.DOWN PT, R18, R53, 0x10, R16 ;  /* 0x0a00000035127989 */ /* 0x000e2a00000e0010 */
[----:B------:R-:W-:Y:S02]  /*b390*/  VOTE.ALL P0, P0 ;  /* 0x0000000000ff7806 */ /* 0x000fe40000000000 */
[----:B0-----:R-:W-:-:S04]  /*b3a0*/  SEL R18, R18, RZ, !P1 ;  /* 0x000000ff12127207 */ /* 0x001fc80004800000 */
[----:B------:R-:W-:-:S07]  /*b3b0*/  IADD3 R46, PT, PT, R53, R18, R46 ;  /* 0x00000012352e7210 */ /* 0x000fce0007ffe02e */
.L_x_479:
[----:B------:R-:W-:Y:S05]  /*b3c0*/  @P0 BRA `(.L_x_318) ;  /* 0xfffffff800dc0947 */ /* 0x000fea000383ffff */
.L_x_312:
        /* <DEDUP_REMOVED lines=9> */
[----:B0-----:R-:W-:Y:S02]  /*b460*/  @!P0 LEA R12, R13, R12, 0x18 ;  /* 0x0000000c0d0c8211 */ /* 0x001fe400078ec0ff */
[----:B-1----:R-:W-:-:S03]  /*b470*/  @!P1 LEA R17, R17, R16, 0x18 ;  /* 0x0000001011119211 */ /* 0x002fc600078ec0ff */
[----:B------:R2:W-:Y:S01]  /*b480*/  @!P0 STS [R12+0x48], R15 ;  /* 0x0000480f0c008388 */ /* 0x0005e20000000800 */
[----:B------:R-:W-:Y:S02]  /*b490*/  IMAD.MOV.U32 R16, RZ, RZ, R19 ;  /* 0x000000ffff107224 */ /* 0x000fe400078e0013 */
[----:B------:R-:W-:Y:S01]  /*b4a0*/  @!P1 IMAD.MOV.U32 R16, RZ, RZ, R46 ;  /* 0x000000ffff109224 */ /* 0x000fe200078e002e */
[----:B------:R2:W-:Y:S04]  /*b4b0*/  @!P0 STS [R12+0x44], R46 ;  /* 0x0000442e0c008388 */ /* 0x0005e80000000800 */
[----:B------:R2:W-:Y:S02]  /*b4c0*/  @!P1 STS [R17+0x38], R46 ;  /* 0x0000382e11009388 */ /* 0x0005e40000000800 */
.L_x_306:
[----:B------:R-:W-:Y:S05]  /*b4d0*/  WARPSYNC.ALL ;  /* 0x0000000000007948 */ /* 0x000fea0003800000 */
[----:B------:R-:W0:Y:S08]  /*b4e0*/  S2UR UR5, SR_CgaCtaId ;  /* 0x00000000000579c3 */ /* 0x000e300000008800 */
[----:B------:R-:W-:Y:S01]  /*b4f0*/  BAR.SYNC.DEFER_BLOCKING 0x0 ;  /* 0x0000000000007b1d */ /* 0x000fe20000010000 */
[----:B------:R-:W-:-:S02]  /*b500*/  ISETP.NE.AND P0, PT, R0, RZ, PT ;  /* 0x000000ff0000720c */ /* 0x000fc40003f05270 */
[----:B------:R-:W-:Y:S02]  /*b510*/  ISETP.NE.AND P1, PT, R11, RZ, PT ;  /* 0x000000ff0b00720c */ /* 0x000fe40003f25270 */
[----:B------:R-:W-:Y:S01]  /*b520*/  ISETP.NE.AND P2, PT, R34, RZ, PT ;  /* 0x000000ff2200720c */ /* 0x000fe20003f45270 */
[----:B------:R-:W-:Y:S01]  /*b530*/  UMOV UR4, 0x400 ;  /* 0x0000040000047882 */ /* 0x000fe20000000000 */
[----:B------:R-:W-:Y:S01]  /*b540*/  ISETP.NE.AND P3, PT, R35, RZ, PT ;  /* 0x000000ff2300720c */ /* 0x000fe20003f65270 */
[----:B------:R-:W1:Y:S01]  /*b550*/  S2R R22, SR_CTAID.X ;  /* 0x0000000000167919 */ /* 0x000e620000002500 */
[----:B------:R-:W-:Y:S01]  /*b560*/  BSSY.RECONVERGENT B1, `(.L_x_319) ;  /* 0x00000a6000017945 */ /* 0x000fe20003800200 */
[----:B0-----:R-:W-:Y:S01]  /*b570*/  ULEA UR4, UR5, UR4, 0x18 ;  /* 0x0000000405047291 */ /* 0x001fe2000f8ec0ff */
[----:B------:R-:W0:Y:S08]  /*b580*/  LDCU.U8 UR5, c[0x0][0x3b8] ;  /* 0x00007700ff0577ac */ /* 0x000e300008000000 */
[----:B--2---:R-:W2:Y:S04]  /*b590*/  LDS R17, [UR4+0x38] ;  /* 0x00003804ff117984 */ /* 0x004ea80008000800 */
[----:B------:R-:W3:Y:S01]  /*b5a0*/  LDS.128 R12, [UR4+0x40] ;  /* 0x00004004ff0c7984 */ /* 0x000ee20008000c00 */
[----:B--2---:R-:W-:Y:S01]  /*b5b0*/  SEL R17, R17, RZ, P0 ;  /* 0x000000ff11117207 */ /* 0x004fe20000000000 */
[----:B------:R-:W-:Y:S01]  /*b5c0*/  BAR.SYNC.DEFER_BLOCKING 0x0 ;  /* 0x0000000000007b1d */ /* 0x000fe20000010000 */
[----:B------:R-:W-:-:S03]  /*b5d0*/  ISETP.NE.AND P0, PT, R24, RZ, PT ;  /* 0x000000ff1800720c */ /* 0x000fc60003f05270 */
[----:B------:R-:W-:Y:S01]  /*b5e0*/  IMAD.IADD R18, R17, 0x1, R16 ;  /* 0x0000000111127824 */ /* 0x000fe200078e0210 */
[----:B------:R-:W-:-:S03]  /*b5f0*/  IADD3 R16, PT, PT, -R43, 0x1340, RZ ;  /* 0x000013402b107810 */ /* 0x000fc60007ffe1ff */
[----:B---3--:R-:W-:Y:S01]  /*b600*/  IMAD.IADD R12, R18, 0x1, -R13 ;  /* 0x00000001120c7824 */ /* 0x008fe200078e0a0d */
[----:B------:R-:W-:Y:S01]  /*b610*/  IADD3 R15, PT, PT, R43, R16, -R15 ;  /* 0x000000102b0f7210 */ /* 0x000fe20007ffe80f */
[----:B------:R-:W-:Y:S01]  /*b620*/  IMAD.IADD R14, R14, 0x1, -R16 ;  /* 0x000000010e0e7824 */ /* 0x000fe200078e0a10 */
[----:B------:R-:W-:Y:S01]  /*b630*/  IADD3 R19, PT, PT, R13, -R18, -R24 ;  /* 0x800000120d137210 */ /* 0x000fe20007ffe818 */
[----:B------:R-:W-:Y:S01]  /*b640*/  IMAD R17, R0, 0xe, -R12 ;  /* 0x0000000e00117824 */ /* 0x000fe200078e0a0c */
[----:B------:R-:W-:Y:S01]  /*b650*/  IADD3 R18, PT, PT, R18, R11, R24 ;  /* 0x0000000b12127210 */ /* 0x000fe20007ffe018 */
[----:B------:R-:W-:Y:S02]  /*b660*/  IMAD.IADD R12, R15, 0x1, R12 ;  /* 0x000000010f0c7824 */ /* 0x000fe400078e020c */
[----:B------:R-:W-:Y:S02]  /*b670*/  IMAD R19, R0, 0xe, R19 ;  /* 0x0000000e00137824 */ /* 0x000fe400078e0213 */
[----:B------:R-:W-:Y:S01]  /*b680*/  IMAD.IADD R24, R12, 0x1, R24 ;  /* 0x000000010c187824 */ /* 0x000fe200078e0218 */
[----:B------:R-:W-:Y:S01]  /*b690*/  SEL R17, R17, R12, !P0 ;  /* 0x0000000c11117207 */ /* 0x000fe20004000000 */
[----:B------:R-:W-:Y:S01]  /*b6a0*/  VIADD R19, R19, 0x1 ;  /* 0x0000000113137836 */ /* 0x000fe20000000000 */
[----:B------:R-:W-:Y:S01]  /*b6b0*/  ISETP.NE.AND P0, PT, R36, RZ, PT ;  /* 0x000000ff2400720c */ /* 0x000fe20003f05270 */
[----:B------:R-:W-:Y:S01]  /*b6c0*/  IMAD.IADD R21, R13, 0x1, -R18 ;  /* 0x000000010d157824 */ /* 0x000fe200078e0a12 */
[----:B------:R-:W-:Y:S01]  /*b6d0*/  LEA R12, R17, UR4, 0x2 ;  /* 0x00000004110c7c11 */ /* 0x000fe2000f8e10ff */
[----:B------:R-:W-:Y:S01]  /*b6e0*/  IMAD.IADD R18, R18, 0x1, R25 ;  /* 0x0000000112127824 */ /* 0x000fe200078e0219 */
[----:B------:R-:W-:Y:S01]  /*b6f0*/  SEL R19, R19, R24, !P1 ;  /* 0x0000001813137207 */ /* 0x000fe20004800000 */
[----:B------:R-:W-:Y:S01]  /*b700*/  IMAD R21, R0, 0xe, R21 ;  /* 0x0000000e00157824 */ /* 0x000fe200078e0215 */
[----:B------:R-:W-:Y:S01]  /*b710*/  ISETP.NE.AND P1, PT, R25, RZ, PT ;  /* 0x000000ff1900720c */ /* 0x000fe20003f25270 */
[----:B------:R-:W-:Y:S01]  /*b720*/  IMAD.IADD R24, R24, 0x1, R11 ;  /* 0x0000000118187824 */ /* 0x000fe200078e020b */
[----:B-----5:R2:W-:Y:S01]  /*b730*/  STS [R12], R41 ;  /* 0x000000290c007388 */ /* 0x0205e20000000800 */
[----:B------:R-:W-:Y:S01]  /*b740*/  IMAD.IADD R11, R13, 0x1, -R18 ;  /* 0x000000010d0b7824 */ /* 0x000fe200078e0a12 */
[----:B------:R-:W-:Y:S01]  /*b750*/  LEA R19, R19, UR4, 0x2 ;  /* 0x0000000413137c11 */ /* 0x000fe2000f8e10ff */
[----:B------:R-:W-:-:S02]  /*b760*/  VIADD R21, R21, 0x2 ;  /* 0x0000000215157836 */ /* 0x000fc40000000000 */
[----:B------:R-:W-:Y:S02]  /*b770*/  IMAD.IADD R18, R18, 0x1, R26 ;  /* 0x0000000112127824 */ /* 0x000fe400078e021a */
[----:B------:R-:W-:Y:S01]  /*b780*/  IMAD R11, R0, 0xe, R11 ;  /* 0x0000000e000b7824 */ /* 0x000fe200078e020b */
[----:B------:R-:W-:Y:S01]  /*b790*/  SEL R21, R21, R24, !P1 ;  /* 0x0000001815157207 */ /* 0x000fe20004800000 */
[----:B------:R-:W-:Y:S01]  /*b7a0*/  IMAD.IADD R17, R13, 0x1, -R18 ;  /* 0x000000010d117824 */ /* 0x000fe200078e0a12 */
[----:B------:R-:W-:Y:S01]  /*b7b0*/  ISETP.NE.AND P1, PT, R26, RZ, PT ;  /* 0x000000ff1a00720c */ /* 0x000fe20003f25270 */
[----:B------:R-:W-:Y:S01]  /*b7c0*/  IMAD.IADD R24, R24, 0x1, R25 ;  /* 0x0000000118187824 */ /* 0x000fe200078e0219 */
[----:B--2---:R-:W-:Y:S01]  /*b7d0*/  LEA R12, R21, UR4, 0x2 ;  /* 0x00000004150c7c11 */ /* 0x004fe2000f8e10ff */
[----:B------:R-:W-:Y:S01]  /*b7e0*/  VIADD R11, R11, 0x3 ;  /* 0x000000030b0b7836 */ /* 0x000fe20000000000 */
[----:B------:R2:W-:Y:S01]  /*b7f0*/  STS [R19], R40 ;  /* 0x0000002813007388 */ /* 0x0005e20000000800 */
[----:B------:R-:W-:-:S02]  /*b800*/  IMAD.IADD R18, R18, 0x1, R27 ;  /* 0x0000000112127824 */ /* 0x000fc400078e021b */
[----:B------:R-:W-:Y:S01]  /*b810*/  IMAD R17, R0, 0xe, R17 ;  /* 0x0000000e00117824 */ /* 0x000fe200078e0211 */
[----:B------:R-:W-:Y:S01]  /*b820*/  SEL R11, R11, R24, !P1 ;  /* 0x000000180b0b7207 */ /* 0x000fe20004800000 */
[----:B------:R-:W-:Y:S01]  /*b830*/  IMAD.IADD R21, R13, 0x1, -R18 ;  /* 0x000000010d157824 */ /* 0x000fe200078e0a12 */
[----:B------:R-:W-:Y:S01]  /*b840*/  ISETP.NE.AND P1, PT, R27, RZ, PT ;  /* 0x000000ff1b00720c */ /* 0x000fe20003f25270 */
[----:B------:R-:W-:Y:S01]  /*b850*/  IMAD.IADD R24, R24, 0x1, R26 ;  /* 0x0000000118187824 */ /* 0x000fe200078e021a */
[----:B------:R3:W-:Y:S01]  /*b860*/  STS [R12], R39 ;  /* 0x000000270c007388 */ /* 0x0007e20000000800 */
[----:B------:R-:W-:Y:S01]  /*b870*/  VIADD R17, R17, 0x4 ;  /* 0x0000000411117836 */ /* 0x000fe20000000000 */
[----:B------:R-:W-:Y:S01]  /*b880*/  LEA R11, R11, UR4, 0x2 ;  /* 0x000000040b0b7c11 */ /* 0x000fe2000f8e10ff */
[----:B------:R-:W-:Y:S02]  /*b890*/  IMAD.IADD R18, R18, 0x1, R28 ;  /* 0x0000000112127824 */ /* 0x000fe400078e021c */
[----:B------:R-:W-:Y:S01]  /*b8a0*/  IMAD R21, R0, 0xe, R21 ;  /* 0x0000000e00157824 */ /* 0x000fe200078e0215 */
[----:B------:R-:W-:Y:S01]  /*b8b0*/  SEL R17, R17, R24, !P1 ;  /* 0x0000001811117207 */ /* 0x000fe20004800000 */
[----:B--2---:R-:W-:Y:S01]  /*b8c0*/  IMAD.IADD R19, R13, 0x1, -R18 ;  /* 0x000000010d137824 */ /* 0x004fe200078e0a12 */
[----:B------:R-:W-:Y:S01]  /*b8d0*/  ISETP.NE.AND P1, PT, R28, RZ, PT ;  /* 0x000000ff1c00720c */ /* 0x000fe20003f25270 */
[----:B------:R-:W-:Y:S01]  /*b8e0*/  IMAD.IADD R24, R24, 0x1, R27 ;  /* 0x0000000118187824 */ /* 0x000fe200078e021b */
[----:B---3--:R-:W-:Y:S01]  /*b8f0*/  LEA R12, R17, UR4, 0x2 ;  /* 0x00000004110c7c11 */ /* 0x008fe2000f8e10ff */
        /* <DEDUP_REMOVED lines=8> */
[----:B------:R-:W-:Y:S01]  /*b980*/  LEA R21, R21, UR4, 0x2 ;  /* 0x0000000415157c11 */ /* 0x000fe2000f8e10ff */
[----:B------:R-:W-:Y:S01]  /*b990*/  VIADD R19, R19, 0x6 ;  /* 0x0000000613137836 */ /* 0x000fe20000000000 */
[----:B------:R3:W-:Y:S01]  /*b9a0*/  STS [R12], R37 ;  /* 0x000000250c007388 */ /* 0x0007e20000000800 */
[----:B------:R-:W-:Y:S02]  /*b9b0*/  IMAD.IADD R18, R18, 0x1, R30 ;  /* 0x0000000112127824 */ /* 0x000fe400078e021e */
[----:B------:R-:W-:Y:S01]  /*b9c0*/  IMAD R17, R0, 0xe, R17 ;  /* 0x0000000e00117824 */ /* 0x000fe200078e0211 */
[----:B------:R-:W-:Y:S01]  /*b9d0*/  SEL R19, R19, R24, !P1 ;  /* 0x0000001813137207 */ /* 0x000fe20004800000 */
[----:B--2---:R-:W-:Y:S01]  /*b9e0*/  IMAD.IADD R11, R13, 0x1, -R18 ;  /* 0x000000010d0b7824 */ /* 0x004fe200078e0a12 */
[----:B------:R-:W-:Y:S01]  /*b9f0*/  ISETP.NE.AND P1, PT, R30, RZ, PT ;  /* 0x000000ff1e00720c */ /* 0x000fe20003f25270 */
[----:B------:R-:W-:Y:S01]  /*ba00*/  IMAD.IADD R24, R24, 0x1, R29 ;  /* 0x0000000118187824 */ /* 0x000fe200078e021d */
[----:B------:R2:W-:Y:S01]  /*ba10*/  STS [R21], R2 ;  /* 0x0000000215007388 */ /* 0x0005e20000000800 */
[----:B------:R-:W-:Y:S01]  /*ba20*/  VIADD R17, R17, 0x7 ;  /* 0x0000000711117836 */ /* 0x000fe20000000000 */
[----:B---3--:R-:W-:Y:S01]  /*ba30*/  LEA R12, R19, UR4, 0x2 ;  /* 0x00000004130c7c11 */ /* 0x008fe2000f8e10ff */
[----:B------:R-:W-:Y:S01]  /*ba40*/  IMAD.IADD R18, R18, 0x1, R31 ;  /* 0x0000000112127824 */ /* 0x000fe200078e021f */
[----:B------:R-:W1:Y:S01]  /*ba50*/  LDC R19, c[0x0][0x374] ;  /* 0x0000dd00ff137b82 */ /* 0x000e620000000800 */
        /* <DEDUP_REMOVED lines=8> */
[----:B------:R-:W-:-:S02]  /*bae0*/  IMAD.IADD R18, R18, 0x1, R32 ;  /* 0x0000000112127824 */ /* 0x000fc400078e0220 */
[----:B------:R-:W-:Y:S01]  /*baf0*/  IMAD R23, R0, 0xe, R23 ;  /* 0x0000000e00177824 */ /* 0x000fe200078e0217 */
[----:B------:R-:W-:Y:S01]  /*bb00*/  SEL R11, R11, R24, !P1 ;  /* 0x000000180b0b7207 */ /* 0x000fe20004800000 */
[----:B--2---:R-:W-:Y:S01]  /*bb10*/  IMAD.IADD R2, R18, 0x1, R33 ;  /* 0x0000000112027824 */ /* 0x004fe200078e0221 */
[----:B------:R2:W-:Y:S01]  /*bb20*/  STS [R17], R4 ;  /* 0x0000000411007388 */ /* 0x0005e20000000800 */
[----:B------:R-:W-:Y:S01]  /*bb30*/  IMAD.IADD R24, R24, 0x1, R31 ;  /* 0x0000000118187824 */ /* 0x000fe200078e021f */
[----:B------:R-:W-:Y:S01]  /*bb40*/  LEA R20, R11, UR4, 0x2 ;  /* 0x000000040b147c11 */ /* 0x000fe2000f8e10ff */
[----:B------:R-:W-:Y:S01]  /*bb50*/  IMAD.IADD R11, R13, 0x1, -R2 ;  /* 0x000000010d0b7824 */ /* 0x000fe200078e0a02 */
[----:B------:R-:W-:Y:S01]  /*bb60*/  ISETP.NE.AND P1, PT, R32, RZ, PT ;  /* 0x000000ff2000720c */ /* 0x000fe20003f25270 */
[----:B------:R-:W-:Y:S02]  /*bb70*/  VIADD R23, R23, 0x9 ;  /* 0x0000000917177836 */ /* 0x000fe40000000000 */
[----:B---3--:R-:W-:Y:S01]  /*bb80*/  IMAD.IADD R3, R13, 0x1, -R18 ;  /* 0x000000010d037824 */ /* 0x008fe200078e0a12 */
[----:B------:R3:W-:Y:S01]  /*bb90*/  STS [R20], R5 ;  /* 0x0000000514007388 */ /* 0x0007e20000000800 */
[----:B------:R-:W-:Y:S01]  /*bba0*/  IMAD R11, R0, 0xe, R11 ;  /* 0x0000000e000b7824 */ /* 0x000fe200078e020b */
[----:B------:R-:W-:Y:S01]  /*bbb0*/  SEL R23, R23, R24, !P1 ;  /* 0x0000001817177207 */ /* 0x000fe20004800000 */
[----:B--2---:R-:W-:Y:S01]  /*bbc0*/  IMAD.IADD R4, R2, 0x1, R34 ;  /* 0x0000000102047824 */ /* 0x004fe200078e0222 */
[----:B------:R-:W-:Y:S01]  /*bbd0*/  ISETP.NE.AND P1, PT, R33, RZ, PT ;  /* 0x000000ff2100720c */ /* 0x000fe20003f25270 */
[----:B------:R-:W1:Y:S01]  /*bbe0*/  S2R R2, SR_CTAID.Y ;  /* 0x0000000000027919 */ /* 0x000e620000002600 */
[----:B------:R-:W-:Y:S01]  /*bbf0*/  IMAD.IADD R24, R24, 0x1, R32 ;  /* 0x0000000118187824 */ /* 0x000fe200078e0220 */
[----:B------:R-:W-:Y:S01]  /*bc00*/  LEA R23, R23, UR4, 0x2 ;  /* 0x0000000417177c11 */ /* 0x000fe2000f8e10ff */
[----:B------:R-:W-:Y:S01]  /*bc10*/  IMAD R3, R0, 0xe, R3 ;  /* 0x0000000e00037824 */ /* 0x000fe200078e0203 */
[C---:B------:R-:W-:Y:S01]  /*bc20*/  IADD3 R17, PT, PT, R13.reuse, -R4, -R35 ;  /* 0x800000040d117210 */ /* 0x040fe20007ffe823 */
[----:B---3--:R-:W-:-:S02]  /*bc30*/  IMAD.IADD R5, R13, 0x1, -R4 ;  /* 0x000000010d057824 */ /* 0x008fc400078e0a04 */
[----:B------:R-:W-:Y:S01]  /*bc40*/  IMAD.IADD R33, R24, 0x1, R33 ;  /* 0x0000000118217824 */ /* 0x000fe200078e0221 */
[----:B------:R-:W-:Y:S01]  /*bc50*/  STS [R23], R6 ;  /* 0x0000000617007388 */ /* 0x000fe20000000800 */
[C---:B------:R-:W-:Y:S02]  /*bc60*/  IMAD R5, R0.reuse, 0xe, R5 ;  /* 0x0000000e00057824 */ /* 0x040fe400078e0205 */
[----:B------:R-:W-:Y:S02]  /*bc70*/  IMAD R17, R0, 0xe, R17 ;  /* 0x0000000e00117824 */ /* 0x000fe400078e0211 */
[----:B------:R-:W-:Y:S02]  /*bc80*/  VIADD R3, R3, 0xa ;  /* 0x0000000a03037836 */ /* 0x000fe40000000000 */
[----:B------:R-:W-:Y:S02]  /*bc90*/  VIADD R11, R11, 0xb ;  /* 0x0000000b0b0b7836 */ /* 0x000fe40000000000 */
[----:B------:R-:W-:Y:S01]  /*bca0*/  IMAD.IADD R34, R33, 0x1, R34 ;  /* 0x0000000121227824 */ /* 0x000fe200078e0222 */
[----:B------:R-:W-:Y:S01]  /*bcb0*/  SEL R3, R3, R24, !P1 ;  /* 0x0000001803037207 */ /* 0x000fe20004800000 */
[----:B------:R-:W-:Y:S01]  /*bcc0*/  VIADD R5, R5, 0xc ;  /* 0x0000000c05057836 */ /* 0x000fe20000000000 */
[----:B------:R-:W-:Y:S01]  /*bcd0*/  SEL R11, R11, R33, !P2 ;  /* 0x000000210b0b7207 */ /* 0x000fe20005000000 */
[----:B------:R-:W-:Y:S01]  /*bce0*/  VIADD R17, R17, 0xd ;  /* 0x0000000d11117836 */ /* 0x000fe20000000000 */
[----:B------:R-:W-:Y:S01]  /*bcf0*/  LEA R4, R3, UR4, 0x2 ;  /* 0x0000000403047c11 */ /* 0x000fe2000f8e10ff */
[----:B------:R-:W-:Y:S01]  /*bd00*/  @P0 IMAD.IADD R17, R34, 0x1, R35 ;  /* 0x0000000122110824 */ /* 0x000fe200078e0223 */
[----:B------:R-:W-:-:S02]  /*bd10*/  ISETP.GE.AND P0, PT, R0, R15, PT ;  /* 0x0000000f0000720c */ /* 0x000fc40003f06270 */
[----:B------:R-:W-:Y:S01]  /*bd20*/  SEL R5, R5, R34, !P3 ;  /* 0x0000002205057207 */ /* 0x000fe20005800000 */
[----:B------:R2:W-:Y:S01]  /*bd30*/  STS [R4], R7 ;  /* 0x0000000704007388 */ /* 0x0005e20000000800 */
[----:B------:R-:W-:Y:S02]  /*bd40*/  LEA R11, R11, UR4, 0x2 ;  /* 0x000000040b0b7c11 */ /* 0x000fe4000f8e10ff */
[----:B------:R-:W-:Y:S02]  /*bd50*/  LEA R12, R5, UR4, 0x2 ;  /* 0x00000004050c7c11 */ /* 0x000fe4000f8e10ff */
[----:B------:R-:W-:Y:S01]  /*bd60*/  LEA R17, R17, UR4, 0x2 ;  /* 0x0000000411117c11 */ /* 0x000fe2000f8e10ff */
[----:B-1----:R-:W-:Y:S01]  /*bd70*/  IMAD R2, R22, R19, R2 ;  /* 0x0000001316027224 */ /* 0x002fe200078e0202 */
[----:B------:R1:W-:Y:S03]  /*bd80*/  STS [R11], R8 ;  /* 0x000000080b007388 */ /* 0x0003e60000000800 */
[--C-:B------:R-:W-:Y:S01]  /*bd90*/  IMAD R3, R2, 0x1340, -R13.reuse ;  /* 0x0000134002037824 */ /* 0x100fe200078e0a0d */
[----:B------:R1:W-:Y:S01]  /*bda0*/  STS [R12], R9 ;  /* 0x000000090c007388 */ /* 0x0003e20000000800 */
[----:B------:R-:W-:-:S03]  /*bdb0*/  SHF.R.S32.HI R2, RZ, 0x1f, R13 ;  /* 0x0000001fff027819 */ /* 0x000fc6000001140d */
[----:B------:R1:W-:Y:S01]  /*bdc0*/  STS [R17], R10 ;  /* 0x0000000a11007388 */ /* 0x0003e20000000800 */
[----:B--2---:R-:W-:Y:S01]  /*bdd0*/  SHF.R.S32.HI R4, RZ, 0x1f, R3 ;  /* 0x0000001fff047819 */ /* 0x004fe20000011403 */
        /* <DEDUP_REMOVED lines=13> */
.L_x_321:
[----:B------:R-:W-:-:S04]  /*beb0*/  IADD3 R8, P1, P2, R8, R0, R3 ;  /* 0x0000000008087210 */ /* 0x000fc80007a3e003 */
[----:B------:R-:W-:Y:S02]  /*bec0*/  LOP3.LUT R8, RZ, R8, RZ, 0x33, !PT ;  /* 0x00000008ff087212 */ /* 0x000fe400078e33ff */
[----:B------:R-:W-:Y:S02]  /*bed0*/  IADD3.X R7, PT, PT, R5, RZ, R4, P1, P2 ;  /* 0x000000ff05077210 */ /* 0x000fe40000fe4404 */
[----:B0-----:R-:W-:Y:S02]  /*bee0*/  IADD3 R8, P1, PT, R8, UR6, RZ ;  /* 0x0000000608087c10 */ /* 0x001fe4000ff3e0ff */
[----:B------:R-:W-:-:S04]  /*bef0*/  LOP3.LUT R7, RZ, R7, RZ, 0x33, !PT ;  /* 0x00000007ff077212 */ /* 0x000fc800078e33ff */
[----:B------:R-:W-:Y:S01]  /*bf00*/  IADD3.X R7, PT, PT, R7, UR7, RZ, P1, !PT ;  /* 0x0000000707077c10 */ /* 0x000fe20008ffe4ff */
[----:B------:R-:W-:Y:S06]  /*bf10*/  BRA `(.L_x_322) ;  /* 0x0000000000287947 */ /* 0x000fec0003800000 */
.L_x_320:
[----:B------:R-:W-:Y:S01]  /*bf20*/  UISETP.NE.AND UP0, UPT, UR5, URZ, UPT ;  /* 0x000000ff0500728c */ /* 0x000fe2000bf05270 */
[----:B------:R-:W-:Y:S01]  /*bf30*/  IMAD.IADD R5, R0, 0x1, -R15 ;  /* 0x0000000100057824 */ /* 0x000fe200078e0a0f */
[----:B------:R-:W-:-:S04]  /*bf40*/  CS2R R6, SRZ ;  /* 0x0000000000067805 */ /* 0x000fc8000001ff00 */
[----:B------:R-:W-:-:S13]  /*bf50*/  PLOP3.LUT P0, PT, PT, PT, UP0, 0x80, 0x8 ;  /* 0x000000000008781c */ /* 0x000fda0003f0f008 */
[----:B------:R-:W-:Y:S05]  /*bf60*/  @P0 BRA `(.L_x_323) ;  /* 0x0000000000080947 */ /* 0x000fea0003800000 */
[----:B------:R-:W0:Y:S02]  /*bf70*/  LDC.64 R6, c[0x0][0x3d0] ;  /* 0x0000f400ff067b82 */ /* 0x000e240000000a00 */
[----:B0-----:R-:W5:Y:S02]  /*bf80*/  LDG.E.64 R6, desc[UR8][R6.64] ;  /* 0x0000000806067981 */ /* 0x001f64000c1e1b00 */
.L_x_323:
[----:B-1---5:R-:W-:Y:S02]  /*bf90*/  IADD3 R8, P1, P2, R6, R5, R13 ;  /* 0x0000000506087210 */ /* 0x022fe40007a3e00d */
[----:B------:R-:W-:-:S04]  /*bfa0*/  SHF.R.S32.HI R5, RZ, 0x1f, R5 ;  /* 0x0000001fff057819 */ /* 0x000fc80000011405 */
[----:B------:R-:W-:-:S07]  /*bfb0*/  IADD3.X R7, PT, PT, R7, R5, R2, P1, P2 ;  /* 0x0000000507077210 */ /* 0x000fce0000fe4402 */
.L_x_322:
[----:B------:R-:W-:Y:S05]  /*bfc0*/  BSYNC.RECONVERGENT B1 ;  /* 0x0000000000017941 */ /* 0x000fea0003800200 */
.L_x_319:
[C---:B------:R-:W-:Y:S01]  /*bfd0*/  ISETP.GE.AND P2, PT, R0.reuse, R43, PT ;  /* 0x0000002b0000720c */ /* 0x040fe20003f46270 */
[C---:B------:R-:W-:Y:S01]  /*bfe0*/  VIADD R12, R0.reuse, 0x160 ;  /* 0x00000160000c7836 */ /* 0x040fe20000000000 */
[----:B------:R-:W-:Y:S01]  /*bff0*/  LEA R5, R0, UR4, 0x2 ;  /* 0x0000000400057c11 */ /* 0x000fe2000f8e10ff */
[----:B------:R-:W-:Y:S10]  /*c000*/  BSSY.RECONVERGENT B1, `(.L_x_324) ;  /* 0x0000023000017945 */ /* 0x000ff40003800200 */
[----:B------:R-:W0:Y:S01]  /*c010*/  @!P2 LDS R9, [R5] ;  /* 0x000000000509a984 */ /* 0x000e220000000800 */
[----:B------:R-:W1:Y:S02]  /*c020*/  @!P2 LDC.64 R10, c[0x0][0x390] ;  /* 0x0000e400ff0aab82 */ /* 0x000e640000000a00 */
[----:B-1----:R-:W-:-:S04]  /*c030*/  @!P2 LEA R6, P1, R8, R10, 0x2 ;  /* 0x0000000a0806a211 */ /* 0x002fc800078210ff */
[----:B------:R-:W-:Y:S02]  /*c040*/  @!P2 LEA.HI.X R7, R8, R11, R7, 0x2, P1 ;  /* 0x0000000b0807a211 */ /* 0x000fe400008f1407 */
[----:B------:R-:W-:-:S03]  /*c050*/  ISETP.GE.AND P1, PT, R12, R15, PT ;  /* 0x0000000f0c00720c */ /* 0x000fc60003f26270 */
[----:B0-----:R0:W-:Y:S10]  /*c060*/  @!P2 STG.E desc[UR8][R6.64], R9 ;  /* 0x000000090600a986 */ /* 0x0011f4000c101908 */
[----:B------:R-:W-:Y:S05]  /*c070*/  @!P1 BRA `(.L_x_325) ;  /* 0x00000000002c9947 */ /* 0x000fea0003800000 */
[----:B------:R-:W-:Y:S01]  /*c080*/  BSSY.RECONVERGENT B2, `(.L_x_326) ;  /* 0x0000006000027945 */ /* 0x000fe20003800200 */
[----:B------:R-:W-:Y:S01]  /*c090*/  IMAD.IADD R8, R12, 0x1, -R15 ;  /* 0x000000010c087824 */ /* 0x000fe200078e0a0f */
[----:B0-----:R-:W-:Y:S02]  /*c0a0*/  CS2R R6, SRZ ;  /* 0x0000000000067805 */ /* 0x001fe4000001ff00 */
[----:B------:R-:W-:Y:S05]  /*c0b0*/  @P0 BRA `(.L_x_327) ;  /* 0x0000000000080947 */ /* 0x000fea0003800000 */
[----:B------:R-:W0:Y:S02]  /*c0c0*/  LDC.64 R6, c[0x0][0x3d0] ;  /* 0x0000f400ff067b82 */ /* 0x000e240000000a00 */
[----:B0-----:R-:W5:Y:S02]  /*c0d0*/  LDG.E.64 R6, desc[UR8][R6.64] ;  /* 0x0000000806067981 */ /* 0x001f64000c1e1b00 */
.L_x_327:
[----:B------:R-:W-:Y:S05]  /*c0e0*/  BSYNC.RECONVERGENT B2 ;  /* 0x0000000000027941 */ /* 0x000fea0003800200 */
.L_x_326:
[----:B-----5:R-:W-:Y:S02]  /*c0f0*/  IADD3 R10, P1, P2, R6, R8, R13 ;  /* 0x00000008060a7210 */ /* 0x020fe40007a3e00d */
[----:B------:R-:W-:-:S04]  /*c100*/  SHF.R.S32.HI R9, RZ, 0x1f, R8 ;  /* 0x0000001fff097819 */ /* 0x000fc80000011408 */
[----:B------:R-:W-:Y:S01]  /*c110*/  IADD3.X R7, PT, PT, R7, R9, R2, P1, P2 ;  /* 0x0000000907077210 */ /* 0x000fe20000fe4402 */
[----:B------:R-:W-:Y:S06]  /*c120*/  BRA `(.L_x_328) ;  /* 0x0000000000407947 */ /* 0x000fec0003800000 */
.L_x_325:
        /* <DEDUP_REMOVED lines=8> */
.L_x_330:
[----:B------:R-:W-:Y:S05]  /*c1b0*/  BSYNC.RECONVERGENT B2 ;  /* 0x0000000000027941 */ /* 0x000fea0003800200 */
.L_x_329:
[----:B------:R-:W0:Y:S01]  /*c1c0*/  LDCU.64 UR4, c[0x0][0x3c0] ;  /* 0x00007800ff0477ac */ /* 0x000e220008000a00 */
[----:B------:R-:W-:-:S04]  /*c1d0*/  IADD3 R6, P1, P2, R8, R12, R3 ;  /* 0x0000000c08067210 */ /* 0x000fc80007a3e003 */
[----:B------:R-:W-:Y:S02]  /*c1e0*/  LOP3.LUT R6, RZ, R6, RZ, 0x33, !PT ;  /* 0x00000006ff067212 */ /* 0x000fe400078e33ff */
[----:B------:R-:W-:Y:S02]  /*c1f0*/  IADD3.X R7, PT, PT, R9, RZ, R4, P1, P2 ;  /* 0x000000ff09077210 */ /* 0x000fe40000fe4404 */
[----:B0-----:R-:W-:Y:S02]  /*c200*/  IADD3 R10, P1, PT, R6, UR4, RZ ;  /* 0x00000004060a7c10 */ /* 0x001fe4000ff3e0ff */
[----:B------:R-:W-:-:S04]  /*c210*/  LOP3.LUT R6, RZ, R7, RZ, 0x33, !PT ;  /* 0x00000007ff067212 */ /* 0x000fc800078e33ff */
[----:B------:R-:W-:-:S07]  /*c220*/  IADD3.X R7, PT, PT, R6, UR5, RZ, P1, !PT ;  /* 0x0000000506077c10 */ /* 0x000fce0008ffe4ff */
.L_x_328:
[----:B------:R-:W-:Y:S05]  /*c230*/  BSYNC.RECONVERGENT B1 ;  /* 0x0000000000017941 */ /* 0x000fea0003800200 */
.L_x_324:
[----:B------:R-:W-:Y:S01]  /*c240*/  ISETP.GE.AND P2, PT, R12, R43, PT ;  /* 0x0000002b0c00720c */ /* 0x000fe20003f46270 */
[----:B------:R-:W-:Y:S01]  /*c250*/  VIADD R12, R0, 0x2c0 ;  /* 0x000002c0000c7836 */ /* 0x000fe20000000000 */
[----:B------:R-:W-:Y:S11]  /*c260*/  BSSY.RECONVERGENT B1, `(.L_x_331) ;  /* 0x0000023000017945 */ /* 0x000ff60003800200 */
[----:B------:R-:W0:Y:S01]  /*c270*/  @!P2 LDS R9, [R5+0x580] ;  /* 0x000580000509a984 */ /* 0x000e220000000800 */
        /* <DEDUP_REMOVED lines=12> */
.L_x_334:
[----:B------:R-:W-:Y:S05]  /*c340*/  BSYNC.RECONVERGENT B2 ;  /* 0x0000000000027941 */ /* 0x000fea0003800200 */
.L_x_333:
[----:B-----5:R-:W-:Y:S02]  /*c350*/  IADD3 R10, P1, P2, R6, R8, R13 ;  /* 0x00000008060a7210 */ /* 0x020fe40007a3e00d */
[----:B------:R-:W-:-:S04]  /*c360*/  SHF.R.S32.HI R9, RZ, 0x1f, R8 ;  /* 0x0000001fff097819 */ /* 0x000fc80000011408 */
[----:B------:R-:W-:Y:S01]  /*c370*/  IADD3.X R7, PT, PT, R7, R9, R2, P1, P2 ;  /* 0x0000000907077210 */ /* 0x000fe20000fe4402 */
[----:B------:R-:W-:Y:S06]  /*c380*/  BRA `(.L_x_335) ;  /* 0x0000000000407947 */ /* 0x000fec0003800000 */
.L_x_332:
        /* <DEDUP_REMOVED lines=8> */
.L_x_337:
[----:B------:R-:W-:Y:S05]  /*c410*/  BSYNC.RECONVERGENT B2 ;  /* 0x0000000000027941 */ /* 0x000fea0003800200 */
.L_x_336:
[----:B------:R-:W0:Y:S01]  /*c420*/  LDCU.64 UR4, c[0x0][0x3c0] ;  /* 0x00007800ff0477ac */ /* 0x000e220008000a00 */
[----:B------:R-:W-:-:S04]  /*c430*/  IADD3 R6, P1, P2, R8, R12, R3 ;  /* 0x0000000c08067210 */ /* 0x000fc80007a3e003 */
[----:B------:R-:W-:Y:S02]  /*c440*/  LOP3.LUT R6, RZ, R6, RZ, 0x33, !PT ;  /* 0x00000006ff067212 */ /* 0x000fe400078e33ff */
[----:B------:R-:W-:Y:S02]  /*c450*/  IADD3.X R7, PT, PT, R9, RZ, R4, P1, P2 ;  /* 0x000000ff09077210 */ /* 0x000fe40000fe4404 */
[----:B0-----:R-:W-:Y:S02]  /*c460*/  IADD3 R10, P1, PT, R6, UR4, RZ ;  /* 0x00000004060a7c10 */ /* 0x001fe4000ff3e0ff */
[----:B------:R-:W-:-:S04]  /*c470*/  LOP3.LUT R6, RZ, R7, RZ, 0x33, !PT ;  /* 0x00000007ff067212 */ /* 0x000fc800078e33ff */
[----:B------:R-:W-:-:S07]  /*c480*/  IADD3.X R7, PT, PT, R6, UR5, RZ, P1, !PT ;  /* 0x0000000506077c10 */ /* 0x000fce0008ffe4ff */
.L_x_335:
[----:B------:R-:W-:Y:S05]  /*c490*/  BSYNC.RECONVERGENT B1 ;  /* 0x0000000000017941 */ /* 0x000fea0003800200 */
.L_x_331:
        /* <DEDUP_REMOVED lines=16> */
.L_x_341:
[----:B------:R-:W-:Y:S05]  /*c5a0*/  BSYNC.RECONVERGENT B2 ;  /* 0x0000000000027941 */ /* 0x000fea0003800200 */
.L_x_340:
[----:B-----5:R-:W-:Y:S02]  /*c5b0*/  IADD3 R10, P1, P2, R6, R8, R13 ;  /* 0x00000008060a7210 */ /* 0x020fe40007a3e00d */
[----:B------:R-:W-:-:S04]  /*c5c0*/  SHF.R.S32.HI R9, RZ, 0x1f, R8 ;  /* 0x0000001fff097819 */ /* 0x000fc80000011408 */
[----:B------:R-:W-:Y:S01]  /*c5d0*/  IADD3.X R7, PT, PT, R7, R9, R2, P1, P2 ;  /* 0x0000000907077210 */ /* 0x000fe20000fe4402 */
[----:B------:R-:W-:Y:S06]  /*c5e0*/  BRA `(.L_x_342) ;  /* 0x0000000000407947 */ /* 0x000fec0003800000 */
.L_x_339:
        /* <DEDUP_REMOVED lines=8> */
.L_x_344:
[----:B------:R-:W-:Y:S05]  /*c670*/  BSYNC.RECONVERGENT B2 ;  /* 0x0000000000027941 */ /* 0x000fea0003800200 */
.L_x_343:
[----:B------:R-:W0:Y:S01]  /*c680*/  LDCU.64 UR4, c[0x0][0x3c0] ;  /* 0x00007800ff0477ac */ /* 0x000e220008000a00 */
[----:B------:R-:W-:-:S04]  /*c690*/  IADD3 R6, P1, P2, R8, R12, R3 ;  /* 0x0000000c08067210 */ /* 0x000fc80007a3e003 */
[----:B------:R-:W-:Y:S02]  /*c6a0*/  LOP3.LUT R6, RZ, R6, RZ, 0x33, !PT ;  /* 0x00000006ff067212 */ /* 0x000fe400078e33ff */
[----:B------:R-:W-:Y:S02]  /*c6b0*/  IADD3.X R7, PT, PT, R9, RZ, R4, P1, P2 ;  /* 0x000000ff09077210 */ /* 0x000fe40000fe4404 */
[----:B0-----:R-:W-:Y:S02]  /*c6c0*/  IADD3 R10, P1, PT, R6, UR4, RZ ;  /* 0x00000004060a7c10 */ /* 0x001fe4000ff3e0ff */
[----:B------:R-:W-:-:S04]  /*c6d0*/  LOP3.LUT R6, RZ, R7, RZ, 0x33, !PT ;  /* 0x00000007ff067212 */ /* 0x000fc800078e33ff */
[----:B------:R-:W-:-:S07]  /*c6e0*/  IADD3.X R7, PT, PT, R6, UR5, RZ, P1, !PT ;  /* 0x0000000506077c10 */ /* 0x000fce0008ffe4ff */
.L_x_342:
[----:B------:R-:W-:Y:S05]  /*c6f0*/  BSYNC.RECONVERGENT B1 ;  /* 0x0000000000017941 */ /* 0x000fea0003800200 */
.L_x_338:
        /* <DEDUP_REMOVED lines=16> */
.L_x_348:
[----:B------:R-:W-:Y:S05]  /*c800*/  BSYNC.RECONVERGENT B2 ;  /* 0x0000000000027941 */ /* 0x000fea0003800200 */
.L_x_347:
[----:B-----5:R-:W-:Y:S02]  /*c810*/  IADD3 R10, P1, P2, R6, R8, R13 ;  /* 0x00000008060a7210 */ /* 0x020fe40007a3e00d */
[----:B------:R-:W-:-:S04]  /*c820*/  SHF.R.S32.HI R9, RZ, 0x1f, R8 ;  /* 0x0000001fff097819 */ /* 0x000fc80000011408 */
[----:B------:R-:W-:Y:S01]  /*c830*/  IADD3.X R7, PT, PT, R7, R9, R2, P1, P2 ;  /* 0x0000000907077210 */ /* 0x000fe20000fe4402 */
[----:B------:R-:W-:Y:S06]  /*c840*/  BRA `(.L_x_349) ;  /* 0x0000000000407947 */ /* 0x000fec0003800000 */
.L_x_346:
        /* <DEDUP_REMOVED lines=8> */
.L_x_351:
[----:B------:R-:W-:Y:S05]  /*c8d0*/  BSYNC.RECONVERGENT B2 ;  /* 0x0000000000027941 */ /* 0x000fea0003800200 */
.L_x_350:
[----:B------:R-:W0:Y:S01]  /*c8e0*/  LDCU.64 UR4, c[0x0][0x3c0] ;  /* 0x00007800ff0477ac */ /* 0x000e220008000a00 */
[----:B------:R-:W-:-:S04]  /*c8f0*/  IADD3 R6, P1, P2, R8, R12, R3 ;  /* 0x0000000c08067210 */ /* 0x000fc80007a3e003 */
[----:B------:R-:W-:Y:S02]  /*c900*/  LOP3.LUT R6, RZ, R6, RZ, 0x33, !PT ;  /* 0x00000006ff067212 */ /* 0x000fe400078e33ff */
[----:B------:R-:W-:Y:S02]  /*c910*/  IADD3.X R7, PT, PT, R9, RZ, R4, P1, P2 ;  /* 0x000000ff09077210 */ /* 0x000fe40000fe4404 */
[----:B0-----:R-:W-:Y:S02]  /*c920*/  IADD3 R10, P1, PT, R6, UR4, RZ ;  /* 0x00000004060a7c10 */ /* 0x001fe4000ff3e0ff */
[----:B------:R-:W-:-:S04]  /*c930*/  LOP3.LUT R6, RZ, R7, RZ, 0x33, !PT ;  /* 0x00000007ff067212 */ /* 0x000fc800078e33ff */
[----:B------:R-:W-:-:S07]  /*c940*/  IADD3.X R7, PT, PT, R6, UR5, RZ, P1, !PT ;  /* 0x0000000506077c10 */ /* 0x000fce0008ffe4ff */
.L_x_349:
[----:B------:R-:W-:Y:S05]  /*c950*/  BSYNC.RECONVERGENT B1 ;  /* 0x0000000000017941 */ /* 0x000fea0003800200 */
.L_x_345:
        /* <DEDUP_REMOVED lines=16> */
.L_x_355:
[----:B------:R-:W-:Y:S05]  /*ca60*/  BSYNC.RECONVERGENT B2 ;  /* 0x0000000000027941 */ /* 0x000fea0003800200 */
.L_x_354:
[----:B-----5:R-:W-:Y:S02]  /*ca70*/  IADD3 R10, P1, P2, R6, R8, R13 ;  /* 0x00000008060a7210 */ /* 0x020fe40007a3e00d */
[----:B------:R-:W-:-:S04]  /*ca80*/  SHF.R.S32.HI R9, RZ, 0x1f, R8 ;  /* 0x0000001fff097819 */ /* 0x000fc80000011408 */
[----:B------:R-:W-:Y:S01]  /*ca90*/  IADD3.X R7, PT, PT, R7, R9, R2, P1, P2 ;  /* 0x0000000907077210 */ /* 0x000fe20000fe4402 */
[----:B------:R-:W-:Y:S06]  /*caa0*/  BRA `(.L_x_356) ;  /* 0x0000000000407947 */ /* 0x000fec0003800000 */
.L_x_353:
        /* <DEDUP_REMOVED lines=8> */
.L_x_358:
[----:B------:R-:W-:Y:S05]  /*cb30*/  BSYNC.RECONVERGENT B2 ;  /* 0x0000000000027941 */ /* 0x000fea0003800200 */
.L_x_357:
[----:B------:R-:W0:Y:S01]  /*cb40*/  LDCU.64 UR4, c[0x0][0x3c0] ;  /* 0x00007800ff0477ac */ /* 0x000e220008000a00 */
[----:B------:R-:W-:-:S04]  /*cb50*/  IADD3 R6, P1, P2, R8, R12, R3 ;  /* 0x0000000c08067210 */ /* 0x000fc80007a3e003 */
[----:B------:R-:W-:Y:S02]  /*cb60*/  LOP3.LUT R6, RZ, R6, RZ, 0x33, !PT ;  /* 0x00000006ff067212 */ /* 0x000fe400078e33ff */
[----:B------:R-:W-:Y:S02]  /*cb70*/  IADD3.X R7, PT, PT, R9, RZ, R4, P1, P2 ;  /* 0x000000ff09077210 */ /* 0x000fe40000fe4404 */
[----:B0-----:R-:W-:Y:S02]  /*cb80*/  IADD3 R10, P1, PT, R6, UR4, RZ ;  /* 0x00000004060a7c10 */ /* 0x001fe4000ff3e0ff */
[----:B------:R-:W-:-:S04]  /*cb90*/  LOP3.LUT R6, RZ, R7, RZ, 0x33, !PT ;  /* 0x00000007ff067212 */ /* 0x000fc800078e33ff */
[----:B------:R-:W-:-:S07]  /*cba0*/  IADD3.X R7, PT, PT, R6, UR5, RZ, P1, !PT ;  /* 0x0000000506077c10 */ /* 0x000fce0008ffe4ff */
.L_x_356:
[----:B------:R-:W-:Y:S05]  /*cbb0*/  BSYNC.RECONVERGENT B1 ;  /* 0x0000000000017941 */ /* 0x000fea0003800200 */
.L_x_352:
        /* <DEDUP_REMOVED lines=16> */
.L_x_362:
[----:B------:R-:W-:Y:S05]  /*ccc0*/  BSYNC.RECONVERGENT B2 ;  /* 0x0000000000027941 */ /* 0x000fea0003800200 */
.L_x_361:
[----:B-----5:R-:W-:Y:S02]  /*ccd0*/  IADD3 R10, P1, P2, R6, R8, R13 ;  /* 0x00000008060a7210 */ /* 0x020fe40007a3e00d */
[----:B------:R-:W-:-:S04]  /*cce0*/  SHF.R.S32.HI R9, RZ, 0x1f, R8 ;  /* 0x0000001fff097819 */ /* 0x000fc80000011408 */
[----:B------:R-:W-:Y:S01]  /*ccf0*/  IADD3.X R7, PT, PT, R7, R9, R2, P1, P2 ;  /* 0x0000000907077210 */ /* 0x000fe20000fe4402 */
[----:B------:R-:W-:Y:S06]  /*cd00*/  BRA `(.L_x_363) ;  /* 0x0000000000407947 */ /* 0x000fec0003800000 */
.L_x_360:
        /* <DEDUP_REMOVED lines=8> */
.L_x_365:
[----:B------:R-:W-:Y:S05]  /*cd90*/  BSYNC.RECONVERGENT B2 ;  /* 0x0000000000027941 */ /* 0x000fea0003800200 */
.L_x_364:
[----:B------:R-:W0:Y:S01]  /*cda0*/  LDCU.64 UR4, c[0x0][0x3c0] ;  /* 0x00007800ff0477ac */ /* 0x000e220008000a00 */
[----:B------:R-:W-:-:S04]  /*cdb0*/  IADD3 R6, P1, P2, R8, R12, R3 ;  /* 0x0000000c08067210 */ /* 0x000fc80007a3e003 */
[----:B------:R-:W-:Y:S02]  /*cdc0*/  LOP3.LUT R6, RZ, R6, RZ, 0x33, !PT ;  /* 0x00000006ff067212 */ /* 0x000fe400078e33ff */
[----:B------:R-:W-:Y:S02]  /*cdd0*/  IADD3.X R7, PT, PT, R9, RZ, R4, P1, P2 ;  /* 0x000000ff09077210 */ /* 0x000fe40000fe4404 */
[----:B0-----:R-:W-:Y:S02]  /*cde0*/  IADD3 R10, P1, PT, R6, UR4, RZ ;  /* 0x00000004060a7c10 */ /* 0x001fe4000ff3e0ff */
[----:B------:R-:W-:-:S04]  /*cdf0*/  LOP3.LUT R6, RZ, R7, RZ, 0x33, !PT ;  /* 0x00000007ff067212 */ /* 0x000fc800078e33ff */
[----:B------:R-:W-:-:S07]  /*ce00*/  IADD3.X R7, PT, PT, R6, UR5, RZ, P1, !PT ;  /* 0x0000000506077c10 */ /* 0x000fce0008ffe4ff */
.L_x_363:
[----:B------:R-:W-:Y:S05]  /*ce10*/  BSYNC.RECONVERGENT B1 ;  /* 0x0000000000017941 */ /* 0x000fea0003800200 */
.L_x_359:
        /* <DEDUP_REMOVED lines=16> */
.L_x_369:
[----:B------:R-:W-:Y:S05]  /*cf20*/  BSYNC.RECONVERGENT B2 ;  /* 0x0000000000027941 */ /* 0x000fea0003800200 */
.L_x_368:
[----:B-----5:R-:W-:Y:S02]  /*cf30*/  IADD3 R10, P1, P2, R6, R8, R13 ;  /* 0x00000008060a7210 */ /* 0x020fe40007a3e00d */
[----:B------:R-:W-:-:S04]  /*cf40*/  SHF.R.S32.HI R9, RZ, 0x1f, R8 ;  /* 0x0000001fff097819 */ /* 0x000fc80000011408 */
[----:B------:R-:W-:Y:S01]  /*cf50*/  IADD3.X R7, PT, PT, R7, R9, R2, P1, P2 ;  /* 0x0000000907077210 */ /* 0x000fe20000fe4402 */
[----:B------:R-:W-:Y:S06]  /*cf60*/  BRA `(.L_x_370) ;  /* 0x0000000000407947 */ /* 0x000fec0003800000 */
.L_x_367:
        /* <DEDUP_REMOVED lines=8> */
.L_x_372:
[----:B------:R-:W-:Y:S05]  /*cff0*/  BSYNC.RECONVERGENT B2 ;  /* 0x0000000000027941 */ /* 0x000fea0003800200 */
.L_x_371:
[----:B------:R-:W0:Y:S01]  /*d000*/  LDCU.64 UR4, c[0x0][0x3c0] ;  /* 0x00007800ff0477ac */ /* 0x000e220008000a00 */
[----:B------:R-:W-:-:S04]  /*d010*/  IADD3 R6, P1, P2, R8, R12, R3 ;  /* 0x0000000c08067210 */ /* 0x000fc80007a3e003 */
[----:B------:R-:W-:Y:S02]  /*d020*/  LOP3.LUT R6, RZ, R6, RZ, 0x33, !PT ;  /* 0x00000006ff067212 */ /* 0x000fe400078e33ff */
[----:B------:R-:W-:Y:S02]  /*d030*/  IADD3.X R7, PT, PT, R9, RZ, R4, P1, P2 ;  /* 0x000000ff09077210 */ /* 0x000fe40000fe4404 */
[----:B0-----:R-:W-:Y:S02]  /*d040*/  IADD3 R10, P1, PT, R6, UR4, RZ ;  /* 0x00000004060a7c10 */ /* 0x001fe4000ff3e0ff */
[----:B------:R-:W-:-:S04]  /*d050*/  LOP3.LUT R6, RZ, R7, RZ, 0x33, !PT ;  /* 0x00000007ff067212 */ /* 0x000fc800078e33ff */
[----:B------:R-:W-:-:S07]  /*d060*/  IADD3.X R7, PT, PT, R6, UR5, RZ, P1, !PT ;  /* 0x0000000506077c10 */ /* 0x000fce0008ffe4ff */
.L_x_370:
[----:B------:R-:W-:Y:S05]  /*d070*/  BSYNC.RECONVERGENT B1 ;  /* 0x0000000000017941 */ /* 0x000fea0003800200 */
.L_x_366:
        /* <DEDUP_REMOVED lines=16> */
.L_x_376:
[----:B------:R-:W-:Y:S05]  /*d180*/  BSYNC.RECONVERGENT B2 ;  /* 0x0000000000027941 */ /* 0x000fea0003800200 */
.L_x_375:
[----:B-----5:R-:W-:Y:S02]  /*d190*/  IADD3 R10, P1, P2, R6, R8, R13 ;  /* 0x00000008060a7210 */ /* 0x020fe40007a3e00d */
[----:B------:R-:W-:-:S04]  /*d1a0*/  SHF.R.S32.HI R9, RZ, 0x1f, R8 ;  /* 0x0000001fff097819 */ /* 0x000fc80000011408 */
[----:B------:R-:W-:Y:S01]  /*d1b0*/  IADD3.X R7, PT, PT, R7, R9, R2, P1, P2 ;  /* 0x0000000907077210 */ /* 0x000fe20000fe4402 */
[----:B------:R-:W-:Y:S06]  /*d1c0*/  BRA `(.L_x_377) ;  /* 0x0000000000407947 */ /* 0x000fec0003800000 */
.L_x_374:
        /* <DEDUP_REMOVED lines=8> */
.L_x_379:
[----:B------:R-:W-:Y:S05]  /*d250*/  BSYNC.RECONVERGENT B2 ;  /* 0x0000000000027941 */ /* 0x000fea0003800200 */
.L_x_378:
[----:B------:R-:W0:Y:S01]  /*d260*/  LDCU.64 UR4, c[0x0][0x3c0] ;  /* 0x00007800ff0477ac */ /* 0x000e220008000a00 */
[----:B------:R-:W-:-:S04]  /*d270*/  IADD3 R6, P1, P2, R8, R12, R3 ;  /* 0x0000000c08067210 */ /* 0x000fc80007a3e003 */
[----:B------:R-:W-:Y:S02]  /*d280*/  LOP3.LUT R6, RZ, R6, RZ, 0x33, !PT ;  /* 0x00000006ff067212 */ /* 0x000fe400078e33ff */
[----:B------:R-:W-:Y:S02]  /*d290*/  IADD3.X R7, PT, PT, R9, RZ, R4, P1, P2 ;  /* 0x000000ff09077210 */ /* 0x000fe40000fe4404 */
[----:B0-----:R-:W-:Y:S02]  /*d2a0*/  IADD3 R10, P1, PT, R6, UR4, RZ ;  /* 0x00000004060a7c10 */ /* 0x001fe4000ff3e0ff */
[----:B------:R-:W-:-:S04]  /*d2b0*/  LOP3.LUT R6, RZ, R7, RZ, 0x33, !PT ;  /* 0x00000007ff067212 */ /* 0x000fc800078e33ff */
[----:B------:R-:W-:-:S07]  /*d2c0*/  IADD3.X R7, PT, PT, R6, UR5, RZ, P1, !PT ;  /* 0x0000000506077c10 */ /* 0x000fce0008ffe4ff */
.L_x_377:
[----:B------:R-:W-:Y:S05]  /*d2d0*/  BSYNC.RECONVERGENT B1 ;  /* 0x0000000000017941 */ /* 0x000fea0003800200 */
.L_x_373:
        /* <DEDUP_REMOVED lines=16> */
.L_x_383:
[----:B------:R-:W-:Y:S05]  /*d3e0*/  BSYNC.RECONVERGENT B2 ;  /* 0x0000000000027941 */ /* 0x000fea0003800200 */
.L_x_382:
[----:B-----5:R-:W-:Y:S02]  /*d3f0*/  IADD3 R10, P1, P2, R6, R8, R13 ;  /* 0x00000008060a7210 */ /* 0x020fe40007a3e00d */
[----:B------:R-:W-:-:S04]  /*d400*/  SHF.R.S32.HI R9, RZ, 0x1f, R8 ;  /* 0x0000001fff097819 */ /* 0x000fc80000011408 */
[----:B------:R-:W-:Y:S01]  /*d410*/  IADD3.X R7, PT, PT, R7, R9, R2, P1, P2 ;  /* 0x0000000907077210 */ /* 0x000fe20000fe4402 */
[----:B------:R-:W-:Y:S06]  /*d420*/  BRA `(.L_x_384) ;  /* 0x0000000000407947 */ /* 0x000fec0003800000 */
.L_x_381:
        /* <DEDUP_REMOVED lines=8> */
.L_x_386:
[----:B------:R-:W-:Y:S05]  /*d4b0*/  BSYNC.RECONVERGENT B2 ;  /* 0x0000000000027941 */ /* 0x000fea0003800200 */
.L_x_385:
[----:B------:R-:W0:Y:S01]  /*d4c0*/  LDCU.64 UR4, c[0x0][0x3c0] ;  /* 0x00007800ff0477ac */ /* 0x000e220008000a00 */
[----:B------:R-:W-:-:S04]  /*d4d0*/  IADD3 R6, P1, P2, R8, R12, R3 ;  /* 0x0000000c08067210 */ /* 0x000fc80007a3e003 */
[----:B------:R-:W-:Y:S02]  /*d4e0*/  LOP3.LUT R6, RZ, R6, RZ, 0x33, !PT ;  /* 0x00000006ff067212 */ /* 0x000fe400078e33ff */
[----:B------:R-:W-:Y:S02]  /*d4f0*/  IADD3.X R7, PT, PT, R9, RZ, R4, P1, P2 ;  /* 0x000000ff09077210 */ /* 0x000fe40000fe4404 */
[----:B0-----:R-:W-:Y:S02]  /*d500*/  IADD3 R10, P1, PT, R6, UR4, RZ ;  /* 0x00000004060a7c10 */ /* 0x001fe4000ff3e0ff */
[----:B------:R-:W-:-:S04]  /*d510*/  LOP3.LUT R6, RZ, R7, RZ, 0x33, !PT ;  /* 0x00000007ff067212 */ /* 0x000fc800078e33ff */
[----:B------:R-:W-:-:S07]  /*d520*/  IADD3.X R7, PT, PT, R6, UR5, RZ, P1, !PT ;  /* 0x0000000506077c10 */ /* 0x000fce0008ffe4ff */
.L_x_384:
[----:B------:R-:W-:Y:S05]  /*d530*/  BSYNC.RECONVERGENT B1 ;  /* 0x0000000000017941 */ /* 0x000fea0003800200 */
.L_x_380:
        /* <DEDUP_REMOVED lines=16> */
.L_x_390:
[----:B------:R-:W-:Y:S05]  /*d640*/  BSYNC.RECONVERGENT B2 ;  /* 0x0000000000027941 */ /* 0x000fea0003800200 */
.L_x_389:
[----:B-----5:R-:W-:Y:S02]  /*d650*/  IADD3 R10, P1, P2, R6, R8, R13 ;  /* 0x00000008060a7210 */ /* 0x020fe40007a3e00d */
[----:B------:R-:W-:-:S04]  /*d660*/  SHF.R.S32.HI R9, RZ, 0x1f, R8 ;  /* 0x0000001fff097819 */ /* 0x000fc80000011408 */
[----:B------:R-:W-:Y:S01]  /*d670*/  IADD3.X R7, PT, PT, R7, R9, R2, P1, P2 ;  /* 0x0000000907077210 */ /* 0x000fe20000fe4402 */
[----:B------:R-:W-:Y:S06]  /*d680*/  BRA `(.L_x_391) ;  /* 0x0000000000407947 */ /* 0x000fec0003800000 */
.L_x_388:
        /* <DEDUP_REMOVED lines=8> */
.L_x_393:
[----:B------:R-:W-:Y:S05]  /*d710*/  BSYNC.RECONVERGENT B2 ;  /* 0x0000000000027941 */ /* 0x000fea0003800200 */
.L_x_392:
[----:B------:R-:W0:Y:S01]  /*d720*/  LDCU.64 UR4, c[0x0][0x3c0] ;  /* 0x00007800ff0477ac */ /* 0x000e220008000a00 */
[----:B------:R-:W-:-:S04]  /*d730*/  IADD3 R6, P1, P2, R8, R12, R3 ;  /* 0x0000000c08067210 */ /* 0x000fc80007a3e003 */
[----:B------:R-:W-:Y:S02]  /*d740*/  LOP3.LUT R6, RZ, R6, RZ, 0x33, !PT ;  /* 0x00000006ff067212 */ /* 0x000fe400078e33ff */
[----:B------:R-:W-:Y:S02]  /*d750*/  IADD3.X R7, PT, PT, R9, RZ, R4, P1, P2 ;  /* 0x000000ff09077210 */ /* 0x000fe40000fe4404 */
[----:B0-----:R-:W-:Y:S02]  /*d760*/  IADD3 R10, P1, PT, R6, UR4, RZ ;  /* 0x00000004060a7c10 */ /* 0x001fe4000ff3e0ff */
[----:B------:R-:W-:-:S04]  /*d770*/  LOP3.LUT R6, RZ, R7, RZ, 0x33, !PT ;  /* 0x00000007ff067212 */ /* 0x000fc800078e33ff */
[----:B------:R-:W-:-:S07]  /*d780*/  IADD3.X R7, PT, PT, R6, UR5, RZ, P1, !PT ;  /* 0x0000000506077c10 */ /* 0x000fce0008ffe4ff */
.L_x_391:
[----:B------:R-:W-:Y:S05]  /*d790*/  BSYNC.RECONVERGENT B1 ;  /* 0x0000000000017941 */ /* 0x000fea0003800200 */
.L_x_387:
        /* <DEDUP_REMOVED lines=16> */
.L_x_397:
[----:B------:R-:W-:Y:S05]  /*d8a0*/  BSYNC.RECONVERGENT B2 ;  /* 0x0000000000027941 */ /* 0x000fea0003800200 */
.L_x_396:
[----:B-----5:R-:W-:Y:S02]  /*d8b0*/  IADD3 R10, P1, P2, R6, R8, R13 ;  /* 0x00000008060a7210 */ /* 0x020fe40007a3e00d */
[----:B------:R-:W-:-:S04]  /*d8c0*/  SHF.R.S32.HI R9, RZ, 0x1f, R8 ;  /* 0x0000001fff097819 */ /* 0x000fc80000011408 */
[----:B------:R-:W-:Y:S01]  /*d8d0*/  IADD3.X R7, PT, PT, R7, R9, R2, P1, P2 ;  /* 0x0000000907077210 */ /* 0x000fe20000fe4402 */
[----:B------:R-:W-:Y:S06]  /*d8e0*/  BRA `(.L_x_398) ;  /* 0x0000000000407947 */ /* 0x000fec0003800000 */
.L_x_395:
        /* <DEDUP_REMOVED lines=8> */
.L_x_400:
[----:B------:R-:W-:Y:S05]  /*d970*/  BSYNC.RECONVERGENT B2 ;  /* 0x0000000000027941 */ /* 0x000fea0003800200 */
.L_x_399:
[----:B------:R-:W0:Y:S01]  /*d980*/  LDCU.64 UR4, c[0x0][0x3c0] ;  /* 0x00007800ff0477ac */ /* 0x000e220008000a00 */
[----:B------:R-:W-:-:S04]  /*d990*/  IADD3 R6, P1, P2, R8, R12, R3 ;  /* 0x0000000c08067210 */ /* 0x000fc80007a3e003 */
[----:B------:R-:W-:Y:S02]  /*d9a0*/  LOP3.LUT R6, RZ, R6, RZ, 0x33, !PT ;  /* 0x00000006ff067212 */ /* 0x000fe400078e33ff */
[----:B------:R-:W-:Y:S02]  /*d9b0*/  IADD3.X R7, PT, PT, R9, RZ, R4, P1, P2 ;  /* 0x000000ff09077210 */ /* 0x000fe40000fe4404 */
[----:B0-----:R-:W-:Y:S02]  /*d9c0*/  IADD3 R10, P1, PT, R6, UR4, RZ ;  /* 0x00000004060a7c10 */ /* 0x001fe4000ff3e0ff */
[----:B------:R-:W-:-:S04]  /*d9d0*/  LOP3.LUT R6, RZ, R7, RZ, 0x33, !PT ;  /* 0x00000007ff067212 */ /* 0x000fc800078e33ff */
[----:B------:R-:W-:-:S07]  /*d9e0*/  IADD3.X R7, PT, PT, R6, UR5, RZ, P1, !PT ;  /* 0x0000000506077c10 */ /* 0x000fce0008ffe4ff */
.L_x_398:
[----:B------:R-:W-:Y:S05]  /*d9f0*/  BSYNC.RECONVERGENT B1 ;  /* 0x0000000000017941 */ /* 0x000fea0003800200 */
.L_x_394:
        /* <DEDUP_REMOVED lines=16> */
.L_x_404:
[----:B------:R-:W-:Y:S05]  /*db00*/  BSYNC.RECONVERGENT B2 ;  /* 0x0000000000027941 */ /* 0x000fea0003800200 */
.L_x_403:
[----:B-----5:R-:W-:Y:S02]  /*db10*/  IADD3 R10, P1, P2, R6, R8, R13 ;  /* 0x00000008060a7210 */ /* 0x020fe40007a3e00d */
[----:B------:R-:W-:-:S04]  /*db20*/  SHF.R.S32.HI R9, RZ, 0x1f, R8 ;  /* 0x0000001fff097819 */ /* 0x000fc80000011408 */
[----:B------:R-:W-:Y:S01]  /*db30*/  IADD3.X R7, PT, PT, R7, R9, R2, P1, P2 ;  /* 0x0000000907077210 */ /* 0x000fe20000fe4402 */
[----:B------:R-:W-:Y:S06]  /*db40*/  BRA `(.L_x_405) ;  /* 0x0000000000407947 */ /* 0x000fec0003800000 */
.L_x_402:
        /* <DEDUP_REMOVED lines=8> */
.L_x_407:
[----:B------:R-:W-:Y:S05]  /*dbd0*/  BSYNC.RECONVERGENT B2 ;  /* 0x0000000000027941 */ /* 0x000fea0003800200 */
.L_x_406:
[----:B------:R-:W0:Y:S01]  /*dbe0*/  LDCU.64 UR4, c[0x0][0x3c0] ;  /* 0x00007800ff0477ac */ /* 0x000e220008000a00 */
[----:B------:R-:W-:-:S04]  /*dbf0*/  IADD3 R6, P1, P2, R8, R12, R3 ;  /* 0x0000000c08067210 */ /* 0x000fc80007a3e003 */
[----:B------:R-:W-:Y:S02]  /*dc00*/  LOP3.LUT R6, RZ, R6, RZ, 0x33, !PT ;  /* 0x00000006ff067212 */ /* 0x000fe400078e33ff */
[----:B------:R-:W-:Y:S02]  /*dc10*/  IADD3.X R7, PT, PT, R9, RZ, R4, P1, P2 ;  /* 0x000000ff09077210 */ /* 0x000fe40000fe4404 */
[----:B0-----:R-:W-:Y:S02]  /*dc20*/  IADD3 R10, P1, PT, R6, UR4, RZ ;  /* 0x00000004060a7c10 */ /* 0x001fe4000ff3e0ff */
[----:B------:R-:W-:-:S04]  /*dc30*/  LOP3.LUT R6, RZ, R7, RZ, 0x33, !PT ;  /* 0x00000007ff067212 */ /* 0x000fc800078e33ff */
[----:B------:R-:W-:-:S07]  /*dc40*/  IADD3.X R7, PT, PT, R6, UR5, RZ, P1, !PT ;  /* 0x0000000506077c10 */ /* 0x000fce0008ffe4ff */
.L_x_405:
[----:B------:R-:W-:Y:S05]  /*dc50*/  BSYNC.RECONVERGENT B1 ;  /* 0x0000000000017941 */ /* 0x000fea0003800200 */
.L_x_401:
        /* <DEDUP_REMOVED lines=16> */
.L_x_411:
[----:B------:R-:W-:Y:S05]  /*dd60*/  BSYNC.RECONVERGENT B2 ;  /* 0x0000000000027941 */ /* 0x000fea0003800200 */
.L_x_410:
[----:B-----5:R-:W-:Y:S02]  /*dd70*/  IADD3 R13, P1, P2, R6, R15, R13 ;  /* 0x0000000f060d7210 */ /* 0x020fe40007a3e00d */
[----:B------:R-:W-:-:S04]  /*dd80*/  SHF.R.S32.HI R15, RZ, 0x1f, R15 ;  /* 0x0000001fff0f7819 */ /* 0x000fc8000001140f */
[----:B------:R-:W-:Y:S01]  /*dd90*/  IADD3.X R0, PT, PT, R7, R15, R2, P1, P2 ;  /* 0x0000000f07007210 */ /* 0x000fe20000fe4402 */
[----:B------:R-:W-:Y:S06]  /*dda0*/  BRA `(.L_x_412) ;  /* 0x0000000000447947 */ /* 0x000fec0003800000 */
.L_x_409:
        /* <DEDUP_REMOVED lines=9> */
.L_x_414:
[----:B------:R-:W-:Y:S05]  /*de40*/  BSYNC.RECONVERGENT B2 ;  /* 0x0000000000027941 */ /* 0x000fea0003800200 */
.L_x_413:
[----:B------:R-:W0:Y:S01]  /*de50*/  LDCU.64 UR4, c[0x0][0x3c0] ;  /* 0x00007800ff0477ac */ /* 0x000e220008000a00 */
[----:B------:R-:W-:-:S04]  /*de60*/  IADD3 R0, P1, P2, R0, R8, R3 ;  /* 0x0000000800007210 */ /* 0x000fc80007a3e003 */
[----:B------:R-:W-:Y:S02]  /*de70*/  LOP3.LUT R0, RZ, R0, RZ, 0x33, !PT ;  /* 0x00000000ff007212 */ /* 0x000fe400078e33ff */
[----:B------:R-:W-:Y:S02]  /*de80*/  IADD3.X R4, PT, PT, R9, RZ, R4, P1, P2 ;  /* 0x000000ff09047210 */ /* 0x000fe40000fe4404 */
[----:B0-----:R-:W-:Y:S02]  /*de90*/  IADD3 R13, P1, PT, R0, UR4, RZ ;  /* 0x00000004000d7c10 */ /* 0x001fe4000ff3e0ff */
[----:B------:R-:W-:-:S04]  /*dea0*/  LOP3.LUT R0, RZ, R4, RZ, 0x33, !PT ;  /* 0x00000004ff007212 */ /* 0x000fc800078e33ff */
[----:B------:R-:W-:-:S07]  /*deb0*/  IADD3.X R0, PT, PT, R0, UR5, RZ, P1, !PT ;  /* 0x0000000500007c10 */ /* 0x000fce0008ffe4ff */
.L_x_412:
[----:B------:R-:W-:Y:S05]  /*dec0*/  BSYNC.RECONVERGENT B1 ;  /* 0x0000000000017941 */ /* 0x000fea0003800200 */
.L_x_408:
[----:B------:R-:W-:-:S13]  /*ded0*/  ISETP.GE.AND P2, PT, R8, R43, PT ;  /* 0x0000002b0800720c */ /* 0x000fda0003f46270 */
[----:B------:R-:W0:Y:S01]  /*dee0*/  @!P2 LDS R5, [R5+0x4780] ;  /* 0x004780000505a984 */ /* 0x000e220000000800 */
[----:B------:R-:W1:Y:S02]  /*def0*/  @!P2 LDC.64 R2, c[0x0][0x390] ;  /* 0x0000e400ff02ab82 */ /* 0x000e640000000a00 */
[----:B-1----:R-:W-:-:S04]  /*df00*/  @!P2 LEA R2, P1, R13, R2, 0x2 ;  /* 0x000000020d02a211 */ /* 0x002fc800078210ff */
[----:B------:R-:W-:-:S05]  /*df10*/  @!P2 LEA.HI.X R3, R13, R3, R0, 0x2, P1 ;  /* 0x000000030d03a211 */ /* 0x000fca00008f1400 */
[----:B0-----:R0:W-:Y:S04]  /*df20*/  @!P2 STG.E desc[UR8][R2.64], R5 ;  /* 0x000000050200a986 */ /* 0x0011e8000c101908 */
.L_x_305:
[----:B------:R-:W-:Y:S05]  /*df30*/  BSYNC.RECONVERGENT B0 ;  /* 0x0000000000007941 */ /* 0x000fea0003800200 */
.L_x_207:
[----:B------:R-:W2:Y:S02]  /*df40*/  S2R R0, SR_TID.X ;  /* 0x0000000000007919 */ /* 0x000ea40000002100 */
[----:B--2---:R-:W-:-:S13]  /*df50*/  ISETP.NE.AND P1, PT, R0, RZ, PT ;  /* 0x000000ff0000720c */ /* 0x004fda0003f25270 */
[----:B------:R-:W-:Y:S05]  /*df60*/  @P1 EXIT ;  /* 0x000000000000194d */ /* 0x000fea0003800000 */
[----:B------:R-:W2:Y:S02]  /*df70*/  LDCU.U8 UR4, c[0x0][0x3b9] ;  /* 0x00007720ff0477ac */ /* 0x000ea40008000000 */
[----:B--2---:R-:W-:-:S09]  /*df80*/  UISETP.NE.AND UP0, UPT, UR4, URZ, UPT ;  /* 0x000000ff0400728c */ /* 0x004fd2000bf05270 */
[----:B------:R-:W-:Y:S05]  /*df90*/  BRA.U !UP0, `(.L_x_415) ;  /* 0x00000001082c7547 */ /* 0x000fea000b800000 */
[----:B01----:R-:W0:Y:S01]  /*dfa0*/  LDC.64 R4, c[0x0][0x398] ;  /* 0x0000e600ff047b82 */ /* 0x003e220000000a00 */
[----:B------:R-:W-:Y:S01]  /*dfb0*/  BSSY.RECONVERGENT B0, `(.L_x_416) ;  /* 0x0000005000007945 */ /* 0x000fe20003800200 */
[----:B------:R-:W-:-:S03]  /*dfc0*/  CS2R R2, SRZ ;  /* 0x0000000000027805 */ /* 0x000fc6000001ff00 */
[----:B------:R-:W-:Y:S05]  /*dfd0*/  @P0 BRA `(.L_x_417) ;  /* 0x0000000000080947 */ /* 0x000fea0003800000 */
[----:B------:R-:W1:Y:S02]  /*dfe0*/  LDC.64 R2, c[0x0][0x3d0] ;  /* 0x0000f400ff027b82 */ /* 0x000e640000000a00 */
[----:B-1----:R-:W5:Y:S02]  /*dff0*/  LDG.E.64 R2, desc[UR8][R2.64] ;  /* 0x0000000802027981 */ /* 0x002f64000c1e1b00 */
.L_x_417:
[----:B------:R-:W-:Y:S05]  /*e000*/  BSYNC.RECONVERGENT B0 ;  /* 0x0000000000007941 */ /* 0x000fea0003800200 */
.L_x_416:
[----:B-----5:R-:W-:-:S04]  /*e010*/  IADD3 R2, P0, PT, R14, R2, RZ ;  /* 0x000000020e027210 */ /* 0x020fc80007f1e0ff */
[----:B------:R-:W-:-:S05]  /*e020*/  LEA.HI.X.SX32 R3, R14, R3, 0x1, P0 ;  /* 0x000000030e037211 */ /* 0x000fca00000f0eff */
[----:B0-----:R-:W-:Y:S01]  /*e030*/  STG.E.64 desc[UR8][R4.64], R2 ;  /* 0x0000000204007986 */ /* 0x001fe2000c101b08 */
[----:B------:R-:W-:Y:S05]  /*e040*/  EXIT ;  /* 0x000000000000794d */ /* 0x000fea0003800000 */
.L_x_415:
[----:B01----:R-:W0:Y:S01]  /*e050*/  LDC.64 R4, c[0x0][0x3d8] ;  /* 0x0000f600ff047b82 */ /* 0x003e220000000a00 */
[----:B------:R-:W-:Y:S01]  /*e060*/  BSSY.RECONVERGENT B0, `(.L_x_418) ;  /* 0x0000005000007945 */ /* 0x000fe20003800200 */
[----:B------:R-:W-:-:S03]  /*e070*/  CS2R R2, SRZ ;  /* 0x0000000000027805 */ /* 0x000fc6000001ff00 */
[----:B------:R-:W-:Y:S05]  /*e080*/  @P0 BRA `(.L_x_419) ;  /* 0x0000000000080947 */ /* 0x000fea0003800000 */
[----:B------:R-:W1:Y:S02]  /*e090*/  LDC.64 R2, c[0x0][0x3d0] ;  /* 0x0000f400ff027b82 */ /* 0x000e640000000a00 */
[----:B-1----:R-:W5:Y:S02]  /*e0a0*/  LDG.E.64 R2, desc[UR8][R2.64] ;  /* 0x0000000802027981 */ /* 0x002f64000c1e1b00 */
.L_x_419:
[----:B------:R-:W-:Y:S05]  /*e0b0*/  BSYNC.RECONVERGENT B0 ;  /* 0x0000000000007941 */ /* 0x000fea0003800200 */
.L_x_418:
[----:B-----5:R-:W-:-:S04]  /*e0c0*/  IADD3 R2, P0, PT, R14, R2, RZ ;  /* 0x000000020e027210 */ /* 0x020fc80007f1e0ff */
[----:B------:R-:W-:-:S05]  /*e0d0*/  LEA.HI.X.SX32 R3, R14, R3, 0x1, P0 ;  /* 0x000000030e037211 */ /* 0x000fca00000f0eff */
[----:B0-----:R-:W-:Y:S01]  /*e0e0*/  STG.E.64 desc[UR8][R4.64], R2 ;  /* 0x0000000204007986 */ /* 0x001fe2000c101b08 */
[----:B------:R-:W-:Y:S05]  /*e0f0*/  EXIT ;  /* 0x000000000000794d */ /* 0x000fea0003800000 */
.L_x_99:
[----:B------:R-:W-:Y:S01]  /*e100*/  BSSY B0, `(.L_x_420) ;  /* 0x0000006000007945 */ /* 0x000fe20003800000 */
[----:B------:R-:W-:Y:S01]  /*e110*/  PLOP3.LUT P0, PT, P0, PT, PT, 0x8, 0x80 ;  /* 0x000000000080781c */ /* 0x000fe2000070e170 */
[----:B------:R-:W-:-:S12]  /*e120*/  IMAD.MOV.U32 R14, RZ, RZ, -0x1 ;  /* 0xffffffffff0e7424 */ /* 0x000fd800078e00ff */
[----:B-----5:R-:W-:Y:S05]  /*e130*/  WARPSYNC.COLLECTIVE R14, `(.L_x_421) ;  /* 0x000000000e087348 */ /* 0x020fea0003c00000 */
[----:B------:R-:W-:Y:S01]  /*e140*/  VOTE.ANY P0, P0 ;  /* 0x0000000000ff7806 */ /* 0x000fe20000000100 */
[----:B-----5:R-:W-:-:S12]  /*e150*/  ENDCOLLECTIVE ;  /* 0x000000000000791b */ /* 0x020fd80003800000 */
.L_x_421:
[----:B------:R-:W-:Y:S05]  /*e160*/  BSYNC B0 ;  /* 0x0000000000007941 */ /* 0x000fea0003800000 */
.L_x_420:
[----:B------:R-:W-:Y:S05]  /*e170*/  BRA `(.L_x_422) ;  /* 0xffffff5400cc7947 */ /* 0x000fea000383ffff */
.L_x_101:
[----:B------:R-:W-:Y:S01]  /*e180*/  BSSY B0, `(.L_x_423) ;  /* 0x0000006000007945 */ /* 0x000fe20003800000 */
[----:B------:R-:W-:Y:S01]  /*e190*/  PLOP3.LUT P0, PT, P0, PT, PT, 0x8, 0x80 ;  /* 0x000000000080781c */ /* 0x000fe2000070e170 */
[----:B------:R-:W-:-:S12]  /*e1a0*/  IMAD.MOV.U32 R14, RZ, RZ, -0x1 ;  /* 0xffffffffff0e7424 */ /* 0x000fd800078e00ff */
[----:B-----5:R-:W-:Y:S05]  /*e1b0*/  WARPSYNC.COLLECTIVE R14, `(.L_x_424) ;  /* 0x000000000e087348 */ /* 0x020fea0003c00000 */
[----:B------:R-:W-:Y:S01]  /*e1c0*/  VOTE.ANY P0, P0 ;  /* 0x0000000000ff7806 */ /* 0x000fe20000000100 */
[----:B-----5:R-:W-:-:S12]  /*e1d0*/  ENDCOLLECTIVE ;  /* 0x000000000000791b */ /* 0x020fd80003800000 */
.L_x_424:
[----:B------:R-:W-:Y:S05]  /*e1e0*/  BSYNC B0 ;  /* 0x0000000000007941 */ /* 0x000fea0003800000 */
.L_x_423:
[----:B------:R-:W-:Y:S05]  /*e1f0*/  BRA `(.L_x_425) ;  /* 0xffffff5800287947 */ /* 0x000fea000383ffff */
.L_x_103:
[----:B------:R-:W0:Y:S01]  /*e200*/  S2R R23, SR_GEMASK ;  /* 0x0000000000177919 */ /* 0x000e220000003c00 */
[----:B------:R-:W-:Y:S01]  /*e210*/  BSSY B0, `(.L_x_426) ;  /* 0x0000006000007945 */ /* 0x000fe20003800000 */
[----:B------:R-:W-:Y:S01]  /*e220*/  PLOP3.LUT P1, PT, P0, PT, PT, 0x8, 0x80 ;  /* 0x000000000080781c */ /* 0x000fe2000072e170 */
[----:B------:R-:W-:-:S12]  /*e230*/  IMAD.MOV.U32 R14, RZ, RZ, -0x1 ;  /* 0xffffffffff0e7424 */ /* 0x000fd800078e00ff */
[----:B0----5:R-:W-:Y:S05]  /*e240*/  WARPSYNC.COLLECTIVE R14, `(.L_x_427) ;  /* 0x000000000e087348 */ /* 0x021fea0003c00000 */
[----:B------:R-:W-:Y:S01]  /*e250*/  VOTE.ANY R14, PT, P1 ;  /* 0x00000000000e7806 */ /* 0x000fe200008e0100 */
[----:B0----5:R-:W-:Y:S06]  /*e260*/  ENDCOLLECTIVE ;  /* 0x000000000000791b */ /* 0x021fec0003800000 */
.L_x_427:
[----:B------:R-:W-:Y:S05]  /*e270*/  BSYNC B0 ;  /* 0x0000000000007941 */ /* 0x000fea0003800000 */
.L_x_426:
[----:B------:R-:W-:Y:S01]  /*e280*/  LOP3.LUT R14, R14, 0x80000000, R23, 0xec, !PT ;  /* 0x800000000e0e7812 */ /* 0x000fe200078eec17 */
[----:B------:R-:W-:Y:S01]  /*e290*/  VIADD R45, R42, 0x2 ;  /* 0x000000022a2d7836 */ /* 0x000fe20000000000 */
[----:B------:R-:W-:Y:S01]  /*e2a0*/  ISETP.NE.AND P0, PT, R12, 0x65, PT ;  /* 0x000000650c00780c */ /* 0x000fe20003f05270 */
[----:B------:R-:W-:Y:S02]  /*e2b0*/  VIADD R44, R42, 0x4 ;  /* 0x000000042a2c7836 */ /* 0x000fe40000000000 */
[----:B------:R-:W-:Y:S02]  /*e2c0*/  VIADD R17, R14, 0xffffffff ;  /* 0xffffffff0e117836 */ /* 0x000fe40000000000 */
[----:B------:R-:W-:-:S03]  /*e2d0*/  VIADD R43, R42, 0x8 ;  /* 0x000000082a2b7836 */ /* 0x000fc60000000000 */
[----:B------:R-:W-:Y:S01]  /*e2e0*/  LOP3.LUT R52, R14, R17, RZ, 0xc, !PT ;  /* 0x000000110e347212 */ /* 0x000fe200078e0cff */
[----:B------:R-:W-:Y:S02]  /*e2f0*/  IMAD.MOV.U32 R17, RZ, RZ, 0x1 ;  /* 0x00000001ff117424 */ /* 0x000fe400078e00ff */
[----:B------:R-:W-:-:S03]  /*e300*/  IMAD.MOV.U32 R14, RZ, RZ, -0x1 ;  /* 0xffffffffff0e7424 */ /* 0x000fc600078e00ff */
[----:B------:R-:W0:Y:S02]  /*e310*/  POPC R52, R52 ;  /* 0x0000003400347309 */ /* 0x000e240000000000 */
[----:B0-----:R-:W-:-:S07]  /*e320*/  IMAD.MOV.U32 R16, RZ, RZ, R52 ;  /* 0x000000ffff107224 */ /* 0x001fce00078e0034 */
[----:B------:R-:W-:Y:S05]  /*e330*/  WARPSYNC.COLLECTIVE R14, `(.L_x_428) ;  /* 0x000000000e087348 */ /* 0x000fea0003c00000 */
[----:B------:R0:W1:Y:S02]  /*e340*/  SHFL.DOWN P1, R18, R13, R17, R16 ;  /* 0x080000110d127389 */ /* 0x0000640000020010 */
[----:B01----:R-:W-:Y:S05]  /*e350*/  ENDCOLLECTIVE ;  /* 0x000000000000791b */ /* 0x003fea0003800000 */
.L_x_428:
[----:B------:R-:W-:Y:S01]  /*e360*/  IMAD.MOV.U32 R17, RZ, RZ, 0x2 ;  /* 0x00000002ff117424 */ /* 0x000fe200078e00ff */
[----:B------:R-:W-:-:S04]  /*e370*/  ISETP.GE.AND P1, PT, R42, R52, PT ;  /* 0x000000342a00720c */ /* 0x000fc80003f26270 */
[----:B------:R-:W-:-:S05]  /*e380*/  SEL R18, R18, RZ, !P1 ;  /* 0x000000ff12127207 */ /* 0x000fca0004800000 */
[----:B------:R-:W-:-:S04]  /*e390*/  IMAD.IADD R19, R18, 0x1, R13 ;  /* 0x0000000112137824 */ /* 0x000fc800078e020d */
[----:B------:R-:W-:-:S07]  /*e3a0*/  IMAD.MOV.U32 R13, RZ, RZ, R19 ;  /* 0x000000ffff0d7224 */ /* 0x000fce00078e0013 */
[----:B------:R-:W-:Y:S05]  /*e3b0*/  WARPSYNC.COLLECTIVE R14, `(.L_x_429) ;  /* 0x000000000e087348 */ /* 0x000fea0003c00000 */
[----:B------:R0:W1:Y:S02]  /*e3c0*/  SHFL.DOWN P1, R18, R13, R17, R16 ;  /* 0x080000110d127389 */ /* 0x0000640000020010 */
[----:B01----:R-:W-:Y:S05]  /*e3d0*/  ENDCOLLECTIVE ;  /* 0x000000000000791b */ /* 0x003fea0003800000 */
.L_x_429:
[----:B------:R-:W-:Y:S01]  /*e3e0*/  IMAD.MOV.U32 R17, RZ, RZ, 0x4 ;  /* 0x00000004ff117424 */ /* 0x000fe200078e00ff */
[----:B------:R-:W-:-:S04]  /*e3f0*/  ISETP.GT.AND P1, PT, R45, R52, PT ;  /* 0x000000342d00720c */ /* 0x000fc80003f24270 */
[----:B------:R-:W-:-:S05]  /*e400*/  SEL R18, R18, RZ, !P1 ;  /* 0x000000ff12127207 */ /* 0x000fca0004800000 */
[----:B------:R-:W-:-:S04]  /*e410*/  IMAD.IADD R47, R19, 0x1, R18 ;  /* 0x00000001132f7824 */ /* 0x000fc800078e0212 */
[----:B------:R-:W-:-:S07]  /*e420*/  IMAD.MOV.U32 R13, RZ, RZ, R47 ;  /* 0x000000ffff0d7224 */ /* 0x000fce00078e002f */
[----:B------:R-:W-:Y:S05]  /*e430*/  WARPSYNC.COLLECTIVE R14, `(.L_x_430) ;  /* 0x000000000e087348 */ /* 0x000fea0003c00000 */
[----:B------:R0:W1:Y:S02]  /*e440*/  SHFL.DOWN P1, R18, R13, R17, R16 ;  /* 0x080000110d127389 */ /* 0x0000640000020010 */
[----:B01----:R-:W-:Y:S05]  /*e450*/  ENDCOLLECTIVE ;  /* 0x000000000000791b */ /* 0x003fea0003800000 */
.L_x_430:
[----:B------:R-:W-:Y:S01]  /*e460*/  IMAD.MOV.U32 R17, RZ, RZ, 0x8 ;  /* 0x00000008ff117424 */ /* 0x000fe200078e00ff */
[----:B------:R-:W-:-:S04]  /*e470*/  ISETP.GT.AND P1, PT, R44, R52, PT ;  /* 0x000000342c00720c */ /* 0x000fc80003f24270 */
[----:B------:R-:W-:-:S05]  /*e480*/  SEL R18, R18, RZ, !P1 ;  /* 0x000000ff12127207 */ /* 0x000fca0004800000 */
[----:B------:R-:W-:Y:S02]  /*e490*/  IMAD.IADD R51, R47, 0x1, R18 ;  /* 0x000000012f337824 */ /* 0x000fe400078e0212 */
[----:B------:R-:W-:Y:S02]  /*e4a0*/  VIADD R47, R42, 0x10 ;  /* 0x000000102a2f7836 */ /* 0x000fe40000000000 */
[----:B------:R-:W-:-:S07]  /*e4b0*/  IMAD.MOV.U32 R13, RZ, RZ, R51 ;  /* 0x000000ffff0d7224 */ /* 0x000fce00078e0033 */
[----:B------:R-:W-:Y:S05]  /*e4c0*/  WARPSYNC.COLLECTIVE R14, `(.L_x_431) ;  /* 0x000000000e087348 */ /* 0x000fea0003c00000 */
[----:B------:R0:W1:Y:S02]  /*e4d0*/  SHFL.DOWN P1, R18, R13, R17, R16 ;  /* 0x080000110d127389 */ /* 0x0000640000020010 */
[----:B01----:R-:W-:Y:S05]  /*e4e0*/  ENDCOLLECTIVE ;  /* 0x000000000000791b */ /* 0x003fea0003800000 */
.L_x_431:
        /* <DEDUP_REMOVED lines=8> */
.L_x_432:
[----:B------:R-:W-:Y:S05]  /*e570*/  WARPSYNC.COLLECTIVE R14, `(.L_x_433) ;  /* 0x000000000e087348 */ /* 0x000fea0003c00000 */
[----:B------:R-:W-:Y:S01]  /*e580*/  VOTE.ALL P0, P0 ;  /* 0x0000000000ff7806 */ /* 0x000fe20000000000 */
[----:B------:R-:W-:-:S12]  /*e590*/  ENDCOLLECTIVE ;  /* 0x000000000000791b */ /* 0x000fd80003800000 */
.L_x_433:
[----:B------:R-:W-:-:S04]  /*e5a0*/  ISETP.GT.AND P1, PT, R47, R52, PT ;  /* 0x000000342f00720c */ /* 0x000fc80003f24270 */
[----:B------:R-:W-:-:S05]  /*e5b0*/  SEL R18, R18, RZ, !P1 ;  /* 0x000000ff12127207 */ /* 0x000fca0004800000 */
[----:B------:R-:W-:Y:S02]  /*e5c0*/  IMAD.IADD R46, R19, 0x1, R18 ;  /* 0x00000001132e7824 */ /* 0x000fe400078e0212 */
[----:B------:R-:W0:Y:S02]  /*e5d0*/  LDC.64 R18, c[0x0][0x3a0] ;  /* 0x0000e800ff127b82 */ /* 0x000e240000000a00 */
[----:B0-----:R-:W-:-:S05]  /*e5e0*/  IADD3 R50, P1, PT, R18, 0x100, RZ ;  /* 0x0000010012327810 */ /* 0x001fca0007f3e0ff */
[----:B------:R-:W-:Y:S01]  /*e5f0*/  IMAD.X R51, RZ, RZ, R19, P1 ;  /* 0x000000ffff337224 */ /* 0x000fe200008e0613 */
[----:B------:R-:W-:Y:S07]  /*e600*/  BRA `(.L_x_434) ;  /* 0xffffff5400c07947 */ /* 0x000fee000383ffff */
.L_x_105:
[----:B------:R-:W-:Y:S01]  /*e610*/  BSSY B0, `(.L_x_435) ;  /* 0x0000006000007945 */ /* 0x000fe20003800000 */
[----:B------:R-:W-:Y:S01]  /*e620*/  PLOP3.LUT P0, PT, P0, PT, PT, 0x8, 0x80 ;  /* 0x000000000080781c */ /* 0x000fe2000070e170 */
[----:B------:R-:W-:-:S12]  /*e630*/  IMAD.MOV.U32 R14, RZ, RZ, -0x1 ;  /* 0xffffffffff0e7424 */ /* 0x000fd800078e00ff */
[----:B-----5:R-:W-:Y:S05]  /*e640*/  WARPSYNC.COLLECTIVE R14, `(.L_x_436) ;  /* 0x000000000e087348 */ /* 0x020fea0003c00000 */
[----:B------:R-:W-:Y:S01]  /*e650*/  VOTE.ANY P0, P0 ;  /* 0x0000000000ff7806 */ /* 0x000fe20000000100 */
[----:B-----5:R-:W-:-:S12]  /*e660*/  ENDCOLLECTIVE ;  /* 0x000000000000791b */ /* 0x020fd80003800000 */
.L_x_436:
[----:B------:R-:W-:Y:S05]  /*e670*/  BSYNC B0 ;  /* 0x0000000000007941 */ /* 0x000fea0003800000 */
.L_x_435:
[----:B------:R-:W-:Y:S05]  /*e680*/  BRA `(.L_x_437) ;  /* 0xffffff5400c87947 */ /* 0x000fea000383ffff */
.L_x_107:
[----:B------:R-:W-:Y:S01]  /*e690*/  BSSY B0, `(.L_x_438) ;  /* 0x0000006000007945 */ /* 0x000fe20003800000 */
[----:B------:R-:W-:Y:S01]  /*e6a0*/  PLOP3.LUT P0, PT, P0, PT, PT, 0x8, 0x80 ;  /* 0x000000000080781c */ /* 0x000fe2000070e170 */
[----:B------:R-:W-:-:S12]  /*e6b0*/  IMAD.MOV.U32 R14, RZ, RZ, -0x1 ;  /* 0xffffffffff0e7424 */ /* 0x000fd800078e00ff */
[----:B-----5:R-:W-:Y:S05]  /*e6c0*/  WARPSYNC.COLLECTIVE R14, `(.L_x_439) ;  /* 0x000000000e087348 */ /* 0x020fea0003c00000 */
[----:B------:R-:W-:Y:S01]  /*e6d0*/  VOTE.ANY P0, P0 ;  /* 0x0000000000ff7806 */ /* 0x000fe20000000100 */
[----:B-----5:R-:W-:-:S12]  /*e6e0*/  ENDCOLLECTIVE ;  /* 0x000000000000791b */ /* 0x020fd80003800000 */
.L_x_439:
[----:B------:R-:W-:Y:S05]  /*e6f0*/  BSYNC B0 ;  /* 0x0000000000007941 */ /* 0x000fea0003800000 */
.L_x_438:
[----:B------:R-:W-:Y:S05]  /*e700*/  BRA `(.L_x_440) ;  /* 0xffffff5800247947 */ /* 0x000fea000383ffff */
.L_x_109:
[----:B------:R-:W-:Y:S01]  /*e710*/  BSSY B0, `(.L_x_441) ;  /* 0x0000006000007945 */ /* 0x000fe20003800000 */
[----:B------:R-:W-:Y:S01]  /*e720*/  PLOP3.LUT P1, PT, P0, PT, PT, 0x8, 0x80 ;  /* 0x000000000080781c */ /* 0x000fe2000072e170 */
[----:B------:R-:W-:-:S12]  /*e730*/  IMAD.MOV.U32 R14, RZ, RZ, -0x1 ;  /* 0xffffffffff0e7424 */ /* 0x000fd800078e00ff */
[----:B-----5:R-:W-:Y:S05]  /*e740*/  WARPSYNC.COLLECTIVE R14, `(.L_x_442) ;  /* 0x000000000e087348 */ /* 0x020fea0003c00000 */
[----:B------:R-:W-:Y:S01]  /*e750*/  VOTE.ANY R14, PT, P1 ;  /* 0x00000000000e7806 */ /* 0x000fe200008e0100 */
[----:B-----5:R-:W-:Y:S06]  /*e760*/  ENDCOLLECTIVE ;  /* 0x000000000000791b */ /* 0x020fec0003800000 */
.L_x_442:
[----:B------:R-:W-:Y:S05]  /*e770*/  BSYNC B0 ;  /* 0x0000000000007941 */ /* 0x000fea0003800000 */
.L_x_441:
[----:B------:R-:W-:Y:S01]  /*e780*/  LOP3.LUT R14, R14, 0x80000000, R23, 0xec, !PT ;  /* 0x800000000e0e7812 */ /* 0x000fe200078eec17 */
[----:B------:R-:W-:-:S04]  /*e790*/  VIADD R21, R21, 0xffffffe0 ;  /* 0xffffffe015157836 */ /* 0x000fc80000000000 */
[----:B------:R-:W-:-:S05]  /*e7a0*/  VIADD R17, R14, 0xffffffff ;  /* 0xffffffff0e117836 */ /* 0x000fca0000000000 */
[----:B------:R-:W-:Y:S01]  /*e7b0*/  LOP3.LUT R52, R14, R17, RZ, 0xc, !PT ;  /* 0x000000110e347212 */ /* 0x000fe200078e0cff */
[----:B------:R-:W-:Y:S02]  /*e7c0*/  IMAD.MOV.U32 R17, RZ, RZ, 0x1 ;  /* 0x00000001ff117424 */ /* 0x000fe400078e00ff */
[----:B------:R-:W-:Y:S01]  /*e7d0*/  IMAD.MOV.U32 R14, RZ, RZ, -0x1 ;  /* 0xffffffffff0e7424 */ /* 0x000fe200078e00ff */
[----:B------:R0:W1:Y:S06]  /*e7e0*/  POPC R16, R52 ;  /* 0x0000003400107309 */ /* 0x00006c0000000000 */
[----:B01----:R-:W-:Y:S05]  /*e7f0*/  WARPSYNC.COLLECTIVE R14, `(.L_x_443) ;  /* 0x000000000e087348 */ /* 0x003fea0003c00000 */
[----:B-1----:R1:W2:Y:S02]  /*e800*/  SHFL.DOWN P1, R18, R13, R17, R16 ;  /* 0x080000110d127389 */ /* 0x0022a40000020010 */
[----:B012---:R-:W-:Y:S05]  /*e810*/  ENDCOLLECTIVE ;  /* 0x000000000000791b */ /* 0x007fea0003800000 */
.L_x_443:
[----:B------:R-:W-:Y:S01]  /*e820*/  ISETP.GE.AND P0, PT, R42, R16, PT ;  /* 0x000000102a00720c */ /* 0x000fe20003f06270 */
[----:B------:R-:W-:-:S03]  /*e830*/  IMAD.MOV.U32 R17, RZ, RZ, 0x2 ;  /* 0x00000002ff117424 */ /* 0x000fc600078e00ff */
[----:B------:R-:W-:Y:S02]  /*e840*/  SEL R18, R18, RZ, !P0 ;  /* 0x000000ff12127207 */ /* 0x000fe40004000000 */
[----:B------:R-:W-:-:S03]  /*e850*/  ISETP.GT.AND P0, PT, R45, R16, PT ;  /* 0x000000102d00720c */ /* 0x000fc60003f04270 */
[----:B------:R-:W-:-:S04]  /*e860*/  IMAD.IADD R47, R18, 0x1, R13 ;  /* 0x00000001122f7824 */ /* 0x000fc800078e020d */
[----:B------:R-:W-:-:S07]  /*e870*/  IMAD.MOV.U32 R13, RZ, RZ, R47 ;  /* 0x000000ffff0d7224 */ /* 0x000fce00078e002f */
[----:B------:R-:W-:Y:S05]  /*e880*/  WARPSYNC.COLLECTIVE R14, `(.L_x_444) ;  /* 0x000000000e087348 */ /* 0x000fea0003c00000 */
[----:B------:R0:W1:Y:S02]  /*e890*/  SHFL.DOWN P1, R18, R13, R17, R16 ;  /* 0x080000110d127389 */ /* 0x0000640000020010 */
[----:B01----:R-:W-:Y:S05]  /*e8a0*/  ENDCOLLECTIVE ;  /* 0x000000000000791b */ /* 0x003fea0003800000 */
.L_x_444:
[----:B------:R-:W-:Y:S01]  /*e8b0*/  IMAD.MOV.U32 R17, RZ, RZ, 0x4 ;  /* 0x00000004ff117424 */ /* 0x000fe200078e00ff */
[----:B------:R-:W-:Y:S02]  /*e8c0*/  SEL R18, R18, RZ, !P0 ;  /* 0x000000ff12127207 */ /* 0x000fe40004000000 */
[----:B------:R-:W-:-:S03]  /*e8d0*/  ISETP.GT.AND P0, PT, R44, R16, PT ;  /* 0x000000102c00720c */ /* 0x000fc60003f04270 */
[----:B------:R-:W-:-:S04]  /*e8e0*/  IMAD.IADD R53, R47, 0x1, R18 ;  /* 0x000000012f357824 */ /* 0x000fc800078e0212 */
[----:B------:R-:W-:-:S07]  /*e8f0*/  IMAD.MOV.U32 R13, RZ, RZ, R53 ;  /* 0x000000ffff0d7224 */ /* 0x000fce00078e0035 */
[----:B------:R-:W-:Y:S05]  /*e900*/  WARPSYNC.COLLECTIVE R14, `(.L_x_445) ;  /* 0x000000000e087348 */ /* 0x000fea0003c00000 */
[----:B------:R0:W1:Y:S02]  /*e910*/  SHFL.DOWN P1, R18, R13, R17, R16 ;  /* 0x080000110d127389 */ /* 0x0000640000020010 */
[----:B01----:R-:W-:Y:S05]  /*e920*/  ENDCOLLECTIVE ;  /* 0x000000000000791b */ /* 0x003fea0003800000 */
.L_x_445:
[----:B------:R-:W-:Y:S01]  /*e930*/  IMAD.MOV.U32 R17, RZ, RZ, 0x8 ;  /* 0x00000008ff117424 */ /* 0x000fe200078e00ff */
[----:B------:R-:W-:Y:S02]  /*e940*/  SEL R18, R18, RZ, !P0 ;  /* 0x000000ff12127207 */ /* 0x000fe40004000000 */
[----:B------:R-:W-:-:S03]  /*e950*/  ISETP.GT.AND P0, PT, R43, R16, PT ;  /* 0x000000102b00720c */ /* 0x000fc60003f04270 */
[----:B------:R-:W-:Y:S02]  /*e960*/  IMAD.IADD R52, R53, 0x1, R18 ;  /* 0x0000000135347824 */ /* 0x000fe400078e0212 */
[----:B------:R-:W-:Y:S02]  /*e970*/  VIADD R53, R42, 0x10 ;  /* 0x000000102a357836 */ /* 0x000fe40000000000 */
[----:B------:R-:W-:-:S07]  /*e980*/  IMAD.MOV.U32 R13, RZ, RZ, R52 ;  /* 0x000000ffff0d7224 */ /* 0x000fce00078e0034 */
[----:B------:R-:W-:Y:S05]  /*e990*/  WARPSYNC.COLLECTIVE R14, `(.L_x_446) ;  /* 0x000000000e087348 */ /* 0x000fea0003c00000 */
[----:B------:R0:W1:Y:S02]  /*e9a0*/  SHFL.DOWN P1, R18, R13, R17, R16 ;  /* 0x080000110d127389 */ /* 0x0000640000020010 */
[----:B01----:R-:W-:Y:S05]  /*e9b0*/  ENDCOLLECTIVE ;  /* 0x000000000000791b */ /* 0x003fea0003800000 */
.L_x_446:
        /* <DEDUP_REMOVED lines=8> */
.L_x_447:
[----:B------:R-:W-:Y:S02]  /*ea40*/  SEL R18, R18, RZ, !P0 ;  /* 0x000000ff12127207 */ /* 0x000fe40004000000 */
[----:B------:R-:W-:Y:S02]  /*ea50*/  ISETP.NE.AND P0, PT, R12, 0x65, PT ;  /* 0x000000650c00780c */ /* 0x000fe40003f05270 */
[----:B------:R-:W-:-:S11]  /*ea60*/  IADD3 R46, PT, PT, R47, R18, R46 ;  /* 0x000000122f2e7210 */ /* 0x000fd60007ffe02e */
[----:B------:R-:W-:Y:S05]  /*ea70*/  WARPSYNC.COLLECTIVE R14, `(.L_x_448) ;  /* 0x000000000e087348 */ /* 0x000fea0003c00000 */
[----:B------:R-:W-:Y:S01]  /*ea80*/  VOTE.ALL P0, P0 ;  /* 0x0000000000ff7806 */ /* 0x000fe20000000000 */
[----:B------:R-:W-:-:S12]  /*ea90*/  ENDCOLLECTIVE ;  /* 0x000000000000791b */ /* 0x000fd80003800000 */
.L_x_448:
[----:B------:R-:W-:Y:S05]  /*eaa0*/  BRA `(.L_x_449) ;  /* 0xffffff5400c07947 */ /* 0x000fea000383ffff */
.L_x_307:
[----:B------:R-:W-:Y:S01]  /*eab0*/  BSSY B1, `(.L_x_450) ;  /* 0x0000006000017945 */ /* 0x000fe20003800000 */
[----:B------:R-:W-:Y:S01]  /*eac0*/  PLOP3.LUT P0, PT, P0, PT, PT, 0x8, 0x80 ;  /* 0x000000000080781c */ /* 0x000fe2000070e170 */
[----:B------:R-:W-:-:S12]  /*ead0*/  IMAD.MOV.U32 R14, RZ, RZ, -0x1 ;  /* 0xffffffffff0e7424 */ /* 0x000fd800078e00ff */
[----:B-----5:R-:W-:Y:S05]  /*eae0*/  WARPSYNC.COLLECTIVE R14, `(.L_x_451) ;  /* 0x000000000e087348 */ /* 0x020fea0003c00000 */
[----:B------:R-:W-:Y:S01]  /*eaf0*/  VOTE.ANY P0, P0 ;  /* 0x0000000000ff7806 */ /* 0x000fe20000000100 */
[----:B-----5:R-:W-:-:S12]  /*eb00*/  ENDCOLLECTIVE ;  /* 0x000000000000791b */ /* 0x020fd80003800000 */
.L_x_451:
[----:B------:R-:W-:Y:S05]  /*eb10*/  BSYNC B1 ;  /* 0x0000000000017941 */ /* 0x000fea0003800000 */
.L_x_450:
[----:B------:R-:W-:Y:S05]  /*eb20*/  BRA `(.L_x_452) ;  /* 0xffffffbc00e47947 */ /* 0x000fea000383ffff */
.L_x_309:
[----:B------:R-:W-:Y:S01]  /*eb30*/  BSSY B1, `(.L_x_453) ;  /* 0x0000006000017945 */ /* 0x000fe20003800000 */
[----:B------:R-:W-:Y:S01]  /*eb40*/  PLOP3.LUT P0, PT, P0, PT, PT, 0x8, 0x80 ;  /* 0x000000000080781c */ /* 0x000fe2000070e170 */
[----:B------:R-:W-:-:S12]  /*eb50*/  IMAD.MOV.U32 R14, RZ, RZ, -0x1 ;  /* 0xffffffffff0e7424 */ /* 0x000fd800078e00ff */
[----:B-----5:R-:W-:Y:S05]  /*eb60*/  WARPSYNC.COLLECTIVE R14, `(.L_x_454) ;  /* 0x000000000e087348 */ /* 0x020fea0003c00000 */
[----:B------:R-:W-:Y:S01]  /*eb70*/  VOTE.ANY P0, P0 ;  /* 0x0000000000ff7806 */ /* 0x000fe20000000100 */
[----:B-----5:R-:W-:-:S12]  /*eb80*/  ENDCOLLECTIVE ;  /* 0x000000000000791b */ /* 0x020fd80003800000 */
.L_x_454:
[----:B------:R-:W-:Y:S05]  /*eb90*/  BSYNC B1 ;  /* 0x0000000000017941 */ /* 0x000fea0003800000 */
.L_x_453:
[----:B------:R-:W-:Y:S05]  /*eba0*/  BRA `(.L_x_455) ;  /* 0xffffffc000407947 */ /* 0x000fea000383ffff */
.L_x_311:
[----:B------:R-:W0:Y:S01]  /*ebb0*/  S2R R21, SR_GEMASK ;  /* 0x0000000000157919 */ /* 0x000e220000003c00 */
[----:B------:R-:W-:Y:S01]  /*ebc0*/  BSSY B1, `(.L_x_456) ;  /* 0x0000007000017945 */ /* 0x000fe20003800000 */
[----:B------:R-:W-:Y:S01]  /*ebd0*/  ISETP.NE.AND P0, PT, R12, 0x65, PT ;  /* 0x000000650c00780c */ /* 0x000fe20003f05270 */
[----:B------:R-:W-:Y:S01]  /*ebe0*/  IMAD.MOV.U32 R14, RZ, RZ, -0x1 ;  /* 0xffffffffff0e7424 */ /* 0x000fe200078e00ff */
[----:B------:R-:W-:-:S13]  /*ebf0*/  PLOP3.LUT P1, PT, P1, PT, PT, 0x8, 0x80 ;  /* 0x000000000080781c */ /* 0x000fda0000f2e170 */
[----:B0----5:R-:W-:Y:S05]  /*ec00*/  WARPSYNC.COLLECTIVE R14, `(.L_x_457) ;  /* 0x000000000e087348 */ /* 0x021fea0003c00000 */
[----:B------:R-:W-:Y:S01]  /*ec10*/  VOTE.ANY R14, PT, P1 ;  /* 0x00000000000e7806 */ /* 0x000fe200008e0100 */
[----:B0----5:R-:W-:Y:S06]  /*ec20*/  ENDCOLLECTIVE ;  /* 0x000000000000791b */ /* 0x021fec0003800000 */
.L_x_457:
[----:B------:R-:W-:Y:S05]  /*ec30*/  BSYNC B1 ;  /* 0x0000000000017941 */ /* 0x000fea0003800000 */
.L_x_456:
[----:B------:R-:W-:Y:S01]  /*ec40*/  LOP3.LUT R14, R14, 0x80000000, R21, 0xec, !PT ;  /* 0x800000000e0e7812 */ /* 0x000fe200078eec15 */
[C---:B------:R-:W-:Y:S02]  /*ec50*/  VIADD R45, R42.reuse, 0x2 ;  /* 0x000000022a2d7836 */ /* 0x040fe40000000000 */
[----:B------:R-:W-:Y:S02]  /*ec60*/  VIADD R22, R42, 0x4 ;  /* 0x000000042a167836 */ /* 0x000fe40000000000 */
[----:B------:R-:W-:-:S05]  /*ec70*/  VIADD R17, R14, 0xffffffff ;  /* 0xffffffff0e117836 */ /* 0x000fca0000000000 */
        /* <DEDUP_REMOVED lines=8> */
.L_x_458:
        /* <DEDUP_REMOVED lines=8> */
.L_x_459:
        /* <DEDUP_REMOVED lines=9> */
.L_x_460:
        /* <DEDUP_REMOVED lines=9> */
.L_x_461:
        /* <DEDUP_REMOVED lines=8> */
.L_x_462:
[----:B------:R-:W-:Y:S05]  /*ef20*/  WARPSYNC.COLLECTIVE R14, `(.L_x_463) ;  /* 0x000000000e087348 */ /* 0x000fea0003c00000 */
[----:B------:R-:W-:Y:S01]  /*ef30*/  VOTE.ALL P0, P0 ;  /* 0x0000000000ff7806 */ /* 0x000fe20000000000 */
[----:B------:R-:W-:-:S12]  /*ef40*/  ENDCOLLECTIVE ;  /* 0x000000000000791b */ /* 0x000fd80003800000 */
.L_x_463:
[----:B------:R-:W0:Y:S01]  /*ef50*/  LDC.64 R12, c[0x0][0x3a0] ;  /* 0x0000e800ff0c7b82 */ /* 0x000e220000000a00 */
[----:B------:R-:W-:-:S04]  /*ef60*/  ISETP.GT.AND P1, PT, R49, R52, PT ;  /* 0x000000343100720c */ /* 0x000fc80003f24270 */
[----:B------:R-:W-:-:S05]  /*ef70*/  SEL R18, R18, RZ, !P1 ;  /* 0x000000ff12127207 */ /* 0x000fca0004800000 */
[----:B------:R-:W-:Y:S01]  /*ef80*/  IMAD.IADD R46, R47, 0x1, R18 ;  /* 0x000000012f2e7824 */ /* 0x000fe200078e0212 */
[----:B0-----:R-:W-:-:S05]  /*ef90*/  IADD3 R48, P1, PT, R12, 0x100, RZ ;  /* 0x000001000c307810 */ /* 0x001fca0007f3e0ff */
[----:B------:R-:W-:Y:S01]  /*efa0*/  IMAD.X R49, RZ, RZ, R13, P1 ;  /* 0x000000ffff317224 */ /* 0x000fe200008e060d */
[----:B------:R-:W-:Y:S07]  /*efb0*/  BRA `(.L_x_464) ;  /* 0xffffffbc00d87947 */ /* 0x000fee000383ffff */
.L_x_313:
[----:B------:R-:W-:Y:S01]  /*efc0*/  BSSY B1, `(.L_x_465) ;  /* 0x0000006000017945 */ /* 0x000fe20003800000 */
[----:B------:R-:W-:Y:S01]  /*efd0*/  PLOP3.LUT P0, PT, P0, PT, PT, 0x8, 0x80 ;  /* 0x000000000080781c */ /* 0x000fe2000070e170 */
[----:B------:R-:W-:-:S12]  /*efe0*/  IMAD.MOV.U32 R14, RZ, RZ, -0x1 ;  /* 0xffffffffff0e7424 */ /* 0x000fd800078e00ff */
[----:B-----5:R-:W-:Y:S05]  /*eff0*/  WARPSYNC.COLLECTIVE R14, `(.L_x_466) ;  /* 0x000000000e087348 */ /* 0x020fea0003c00000 */
[----:B------:R-:W-:Y:S01]  /*f000*/  VOTE.ANY P0, P0 ;  /* 0x0000000000ff7806 */ /* 0x000fe20000000100 */
[----:B-----5:R-:W-:-:S12]  /*f010*/  ENDCOLLECTIVE ;  /* 0x000000000000791b */ /* 0x020fd80003800000 */
.L_x_466:
[----:B------:R-:W-:Y:S05]  /*f020*/  BSYNC B1 ;  /* 0x0000000000017941 */ /* 0x000fea0003800000 */
.L_x_465:
[----:B------:R-:W-:Y:S05]  /*f030*/  BRA `(.L_x_467) ;  /* 0xffffffbc00e07947 */ /* 0x000fea000383ffff */
.L_x_315:
[----:B------:R-:W-:Y:S01]  /*f040*/  BSSY B1, `(.L_x_468) ;  /* 0x0000006000017945 */ /* 0x000fe20003800000 */
[----:B------:R-:W-:Y:S01]  /*f050*/  PLOP3.LUT P0, PT, P0, PT, PT, 0x8, 0x80 ;  /* 0x000000000080781c */ /* 0x000fe2000070e170 */
[----:B------:R-:W-:-:S12]  /*f060*/  IMAD.MOV.U32 R14, RZ, RZ, -0x1 ;  /* 0xffffffffff0e7424 */ /* 0x000fd800078e00ff */
[----:B-----5:R-:W-:Y:S05]  /*f070*/  WARPSYNC.COLLECTIVE R14, `(.L_x_469) ;  /* 0x000000000e087348 */ /* 0x020fea0003c00000 */
[----:B------:R-:W-:Y:S01]  /*f080*/  VOTE.ANY P0, P0 ;  /* 0x0000000000ff7806 */ /* 0x000fe20000000100 */
[----:B-----5:R-:W-:-:S12]  /*f090*/  ENDCOLLECTIVE ;  /* 0x000000000000791b */ /* 0x020fd80003800000 */
.L_x_469:
[----:B------:R-:W-:Y:S05]  /*f0a0*/  BSYNC B1 ;  /* 0x0000000000017941 */ /* 0x000fea0003800000 */
.L_x_468:
[----:B------:R-:W-:Y:S05]  /*f0b0*/  BRA `(.L_x_470) ;  /* 0xffffffc0003c7947 */ /* 0x000fea000383ffff */
.L_x_317:
[----:B------:R-:W-:Y:S01]  /*f0c0*/  BSSY B1, `(.L_x_471) ;  /* 0x0000006000017945 */ /* 0x000fe20003800000 */
[----:B------:R-:W-:Y:S01]  /*f0d0*/  PLOP3.LUT P1, PT, P0, PT, PT, 0x8, 0x80 ;  /* 0x000000000080781c */ /* 0x000fe2000072e170 */
[----:B------:R-:W-:-:S12]  /*f0e0*/  IMAD.MOV.U32 R14, RZ, RZ, -0x1 ;  /* 0xffffffffff0e7424 */ /* 0x000fd800078e00ff */
[----:B-----5:R-:W-:Y:S05]  /*f0f0*/  WARPSYNC.COLLECTIVE R14, `(.L_x_472) ;  /* 0x000000000e087348 */ /* 0x020fea0003c00000 */
[----:B------:R-:W-:Y:S01]  /*f100*/  VOTE.ANY R14, PT, P1 ;  /* 0x00000000000e7806 */ /* 0x000fe200008e0100 */
[----:B-----5:R-:W-:Y:S06]  /*f110*/  ENDCOLLECTIVE ;  /* 0x000000000000791b */ /* 0x020fec0003800000 */
.L_x_472:
[----:B------:R-:W-:Y:S05]  /*f120*/  BSYNC B1 ;  /* 0x0000000000017941 */ /* 0x000fea0003800000 */
.L_x_471:
        /* <DEDUP_REMOVED lines=10> */
.L_x_473:
        /* <DEDUP_REMOVED lines=9> */
.L_x_474:
        /* <DEDUP_REMOVED lines=8> */
.L_x_475:
[----:B------:R-:W-:Y:S01]  /*f2e0*/  IMAD.MOV.U32 R17, RZ, RZ, 0x8 ;  /* 0x00000008ff117424 */ /* 0x000fe200078e00ff */
[----:B------:R-:W-:Y:S02]  /*f2f0*/  SEL R53, R18, RZ, !P0 ;  /* 0x000000ff12357207 */ /* 0x000fe40004000000 */
[----:B------:R-:W-:-:S03]  /*f300*/  ISETP.GT.AND P0, PT, R23, R16, PT ;  /* 0x000000101700720c */ /* 0x000fc60003f04270 */
[----:B------:R-:W-:Y:S02]  /*f310*/  IMAD.IADD R13, R52, 0x1, R53 ;  /* 0x00000001340d7824 */ /* 0x000fe400078e0235 */
[----:B------:R-:W-:-:S08]  /*f320*/  VIADD R52, R42, 0x10 ;  /* 0x000000102a347836 */ /* 0x000fd00000000000 */
[----:B------:R-:W-:Y:S05]  /*f330*/  WARPSYNC.COLLECTIVE R14, `(.L_x_476) ;  /* 0x000000000e087348 */ /* 0x000fea0003c00000 */
[----:B------:R0:W1:Y:S02]  /*f340*/  SHFL.DOWN P1, R18, R13, R17, R16 ;  /* 0x080000110d127389 */ /* 0x0000640000020010 */
[----:B01----:R-:W-:Y:S05]  /*f350*/  ENDCOLLECTIVE ;  /* 0x000000000000791b */ /* 0x003fea0003800000 */
.L_x_476:
        /* <DEDUP_REMOVED lines=8> */
.L_x_477:
[----:B------:R-:W-:Y:S02]  /*f3e0*/  SEL R18, R18, RZ, !P0 ;  /* 0x000000ff12127207 */ /* 0x000fe40004000000 */
[----:B------:R-:W-:Y:S02]  /*f3f0*/  ISETP.NE.AND P0, PT, R12, 0x65, PT ;  /* 0x000000650c00780c */ /* 0x000fe40003f05270 */
[----:B------:R-:W-:-:S11]  /*f400*/  IADD3 R46, PT, PT, R53, R18, R46 ;  /* 0x00000012352e7210 */ /* 0x000fd60007ffe02e */
[----:B------:R-:W-:Y:S05]  /*f410*/  WARPSYNC.COLLECTIVE R14, `(.L_x_478) ;  /* 0x000000000e087348 */ /* 0x000fea0003c00000 */
[----:B------:R-:W-:Y:S01]  /*f420*/  VOTE.ALL P0, P0 ;  /* 0x0000000000ff7806 */ /* 0x000fe20000000000 */
[----:B------:R-:W-:-:S12]  /*f430*/  ENDCOLLECTIVE ;  /* 0x000000000000791b */ /* 0x000fd80003800000 */
.L_x_478:
[----:B------:R-:W-:Y:S05]  /*f440*/  BRA `(.L_x_479) ;  /* 0xffffffbc00dc7947 */ /* 0x000fea000383ffff */
.L_x_480:
[----:B------:R-:W-:-:S00]  /*f450*/  BRA `(.L_x_480) ;  /* 0xfffffffc00fc7947 */ /* 0x000fc0000383ffff */
[----:B------:R-:W-:-:S00]  /*f460*/  NOP ;  /* 0x0000000000007918 */ /* 0x000fc00000000000 */
        /* <DEDUP_REMOVED lines=9> */
.L_x_582:


//--------------------- .text._ZN3cub18CUB_300001_SM_10006detail6select23DeviceSelectSweepKernelINS2_10policy_hubIiiiLb0ELNS0_10SelectImplE2EE10Policy1000EPiN6thrust24THRUST_300001_SM_1000_NS6detail15normal_iteratorINSA_10device_ptrIiEEEESF_S8_NS0_13ScanTileStateIiLb1EEE7is_evenNS0_8NullTypeEiNS2_19streaming_context_tIiLb0EEELS5_2EEEvT0_T1_T2_T3_T4_T5_T6_T7_iT8_NS1_7vsmem_tE --------------------------
	.section	.text._ZN3cub18CUB_300001_SM_10006detail6select23DeviceSelectSweepKernelINS2_10policy_hubIiiiLb0ELNS0_10SelectImplE2EE10Policy1000EPiN6thrust24THRUST_300001_SM_1000_NS6detail15normal_iteratorINSA_10device_ptrIiEEEESF_S8_NS0_13ScanTileStateIiLb1EEE7is_evenNS0_8NullTypeEiNS2_19streaming_context_tIiLb0EEELS5_2EEEvT0_T1_T2_T3_T4_T5_T6_T7_iT8_NS1_7vsmem_tE,"ax",@progbits
	.align	128
        .global         _ZN3cub18CUB_300001_SM_10006detail6select23DeviceSelectSweepKernelINS2_10policy_hubIiiiLb0ELNS0_10SelectImplE2EE10Policy1000EPiN6thrust24THRUST_300001_SM_1000_NS6detail15normal_iteratorINSA_10device_ptrIiEEEESF_S8_NS0_13ScanTileStateIiLb1EEE7is_evenNS0_8NullTypeEiNS2_19streaming_context_tIiLb0EEELS5_2EEEvT0_T1_T2_T3_T4_T5_T6_T7_iT8_NS1_7vsmem_tE
        .type           _ZN3cub18CUB_300001_SM_10006detail6select23DeviceSelectSweepKernelINS2_10policy_hubIiiiLb0ELNS0_10SelectImplE2EE10Policy1000EPiN6thrust24THRUST_300001_SM_1000_NS6detail15normal_iteratorINSA_10device_ptrIiEEEESF_S8_NS0_13ScanTileStateIiLb1EEE7is_evenNS0_8NullTypeEiNS2_19streaming_context_tIiLb0EEELS5_2EEEvT0_T1_T2_T3_T4_T5_T6_T7_iT8_NS1_7vsmem_tE,@function
        .size           _ZN3cub18CUB_300001_SM_10006detail6select23DeviceSelectSweepKernelINS2_10policy_hubIiiiLb0ELNS0_10SelectImplE2EE10Policy1000EPiN6thrust24THRUST_300001_SM_1000_NS6detail15normal_iteratorINSA_10device_ptrIiEEEESF_S8_NS0_13ScanTileStateIiLb1EEE7is_evenNS0_8NullTypeEiNS2_19streaming_context_tIiLb0EEELS5_2EEEvT0_T1_T2_T3_T4_T5_T6_T7_iT8_NS1_7vsmem_tE,(.L_x_583 - _ZN3cub18CUB_300001_SM_10006detail6select23DeviceSelectSweepKernelINS2_10policy_hubIiiiLb0ELNS0_10SelectImplE2EE10Policy1000EPiN6thrust24THRUST_300001_SM_1000_NS6detail15normal_iteratorINSA_10device_ptrIiEEEESF_S8_NS0_13ScanTileStateIiLb1EEE7is_evenNS0_8NullTypeEiNS2_19streaming_context_tIiLb0EEELS5_2EEEvT0_T1_T2_T3_T4_T5_T6_T7_iT8_NS1_7vsmem_tE)
        .other          _ZN3cub18CUB_300001_SM_10006detail6select23DeviceSelectSweepKernelINS2_10policy_hubIiiiLb0ELNS0_10SelectImplE2EE10Policy1000EPiN6thrust24THRUST_300001_SM_1000_NS6detail15normal_iteratorINSA_10device_ptrIiEEEESF_S8_NS0_13ScanTileStateIiLb1EEE7is_evenNS0_8NullTypeEiNS2_19streaming_context_tIiLb0EEELS5_2EEEvT0_T1_T2_T3_T4_T5_T6_T7_iT8_NS1_7vsmem_tE,@"STO_CUDA_ENTRY STV_DEFAULT"
_ZN3cub18CUB_300001_SM_10006detail6select23DeviceSelectSweepKernelINS2_10policy_hubIiiiLb0ELNS0_10SelectImplE2EE10Policy1000EPiN6thrust24THRUST_300001_SM_1000_NS6detail15normal_iteratorINSA_10device_ptrIiEEEESF_S8_NS0_13ScanTileStateIiLb1EEE7is_evenNS0_8NullTypeEiNS2_19streaming_context_tIiLb0EEELS5_2EEEvT0_T1_T2_T3_T4_T5_T6_T7_iT8_NS1_7vsmem_tE:
.text._ZN3cub18CUB_300001_SM_10006detail6select23DeviceSelectSweepKernelINS2_10policy_hubIiiiLb0ELNS0_10SelectImplE2EE10Policy1000EPiN6thrust24THRUST_300001_SM_1000_NS6detail15normal_iteratorINSA_10device_ptrIiEEEESF_S8_NS0_13ScanTileStateIiLb1EEE7is_evenNS0_8NullTypeEiNS2_19streaming_context_tIiLb0EEELS5_2EEEvT0_T1_T2_T3_T4_T5_T6_T7_iT8_NS1_7vsmem_tE:
[----:B------:R-:W-:Y:S01]  /*0000*/  LDC R1, c[0x0][0x37c] ;  /* 0x0000df00ff017b82 */ /* 0x000fe20000000800 */
[----:B------:R-:W0:Y:S07]  /*0010*/  S2R R3, SR_CTAID.Y ;  /* 0x0000000000037919 */ /* 0x000e2e0000002600 */
[----:B------:R-:W0:Y:S01]  /*0020*/  S2UR UR6, SR_CTAID.X ;  /* 0x00000000000679c3 */ /* 0x000e220000002500 */
[----:B------:R-:W1:Y:S01]  /*0030*/  LDCU UR4, c[0x0][0x3b0] ;  /* 0x00007600ff0477ac */ /* 0x000e620008000800 */
[----:B------:R-:W2:Y:S06]  /*0040*/  LDCU.64 UR8, c[0x0][0x358] ;  /* 0x00006b00ff0877ac */ /* 0x000eac0008000a00 */
[----:B------:R-:W0:Y:S01]  /*0050*/  LDC R0, c[0x0][0x374] ;  /* 0x0000dd00ff007b82 */ /* 0x000e220000000800 */
[----:B-1----:R-:W-:Y:S01]  /*0060*/  UIADD3 UR4, UPT, UPT, UR4, -0x1, URZ ;  /* 0xffffffff04047890 */ /* 0x002fe2000fffe0ff */
[----:B0-----:R-:W-:-:S04]  /*0070*/  IMAD R0, R0, UR6, R3 ;  /* 0x0000000600007c24 */ /* 0x001fc8000f8e0203 */
[C---:B------:R-:W-:Y:S01]  /*0080*/  IMAD R16, R0.reuse, 0x1340, RZ ;  /* 0x0000134000107824 */ /* 0x040fe200078e02ff */
[----:B------:R-:W-:-:S13]  /*0090*/  ISETP.GE.AND P0, PT, R0, UR4, PT ;  /* 0x0000000400007c0c */ /* 0x000fda000bf06270 */
[----:B--2---:R-:W-:Y:S05]  /*00a0*/  @P0 BRA `(.L_x_481) ;  /* 0x0000002c00d80947 */ /* 0x004fea0003800000 */
[----:B------:R-:W-:-:S13]  /*00b0*/  ISETP.NE.AND P0, PT, R0, RZ, PT ;  /* 0x000000ff0000720c */ /* 0x000fda0003f05270 */
[----:B------:R-:W-:Y:S05]  /*00c0*/  @P0 BRA `(.L_x_482) ;  /* 0x0000001000840947 */ /* 0x000fea0003800000 */
[----:B------:R-:W0:Y:S01]  /*00d0*/  S2R R0, SR_TID.X ;  /* 0x0000000000007919 */ /* 0x000e220000002100 */
[----:B------:R-:W1:Y:S08]  /*00e0*/  LDC.64 R2, c[0x0][0x380] ;  /* 0x0000e000ff027b82 */ /* 0x000e700000000a00 */
[----:B------:R-:W2:Y:S01]  /*00f0*/  LDC.64 R4, c[0x0][0x388] ;  /* 0x0000e200ff047b82 */ /* 0x000ea20000000a00 */
[----:B0-----:R-:W-:-:S04]  /*0100*/  IMAD R8, R0, 0xb, RZ ;  /* 0x0000000b00087824 */ /* 0x001fc800078e02ff */
[----:B-1----:R-:W-:-:S04]  /*0110*/  IMAD.WIDE.U32 R2, R8, 0x4, R2 ;  /* 0x0000000408027825 */ /* 0x002fc800078e0002 */
[----:B--2---:R-:W-:Y:S01]  /*0120*/  IMAD.WIDE.U32 R4, R8, 0x4, R4 ;  /* 0x0000000408047825 */ /* 0x004fe200078e0004 */
        /* <DEDUP_REMOVED lines=13> */
[----:B------:R-:W0:Y:S04]  /*0200*/  LDG.E R7, desc[UR8][R4.64+0x4] ;  /* 0x0000040804077981 */ /* 0x000e28000c1e1900 */
        /* <DEDUP_REMOVED lines=10> */
[----:B------:R-:W-:Y:S01]  /*02b0*/  UMOV UR4, 0x400 ;  /* 0x0000040000047882 */ /* 0x000fe20000000000 */
[----:B------:R-:W1:Y:S02]  /*02c0*/  S2R R41, SR_LANEID ;  /* 0x0000000000297919 */ /* 0x000e640000000000 */
[----:B-1----:R-:W-:Y:S01]  /*02d0*/  ULEA UR4, UR5, UR4, 0x18 ;  /* 0x0000000405047291 */ /* 0x002fe2000f8ec0ff */
[----:B------:R-:W1:Y:S01]  /*02e0*/  LDCU UR5, c[0x0][0x3ac] ;  /* 0x00007580ff0577ac */ /* 0x000e620008000800 */
[----:B------:R-:W-:-:S02]  /*02f0*/  ISETP.NE.AND P2, PT, R41, 0x1f, PT ;  /* 0x0000001f2900780c */ /* 0x000fc40003f45270 */
[----:B------:R-:W-:Y:S01]  /*0300*/  BAR.SYNC.DEFER_BLOCKING 0x0 ;  /* 0x0000000000007b1d */ /* 0x000fe20000010000 */
[----:B--2---:R-:W-:Y:S02]  /*0310*/  LOP3.LUT R6, R6, 0x1, RZ, 0xc0, !PT ;  /* 0x0000000106067812 */ /* 0x004fe400078ec0ff */
[----:B0-----:R-:W-:Y:S02]  /*0320*/  LOP3.LUT R2, R7, 0x1, RZ, 0xc0, !PT ;  /* 0x0000000107027812 */ /* 0x001fe400078ec0ff */
[----:B------:R-:W-:Y:S02]  /*0330*/  LOP3.LUT R31, R6, 0x1, RZ, 0x3c, !PT ;  /* 0x00000001061f7812 */ /* 0x000fe400078e3cff */
[----:B---3--:R-:W-:Y:S02]  /*0340*/  LOP3.LUT R3, R20, 0x1, RZ, 0xc0, !PT ;  /* 0x0000000114037812 */ /* 0x008fe400078ec0ff */
[----:B------:R-:W-:Y:S02]  /*0350*/  LOP3.LUT R22, R2, 0x1, RZ, 0x3c, !PT ;  /* 0x0000000102167812 */ /* 0x000fe400078e3cff */
[----:B------:R-:W-:-:S02]  /*0360*/  LOP3.LUT R29, R3, 0x1, RZ, 0x3c, !PT ;  /* 0x00000001031d7812 */ /* 0x000fc400078e3cff */
[----:B----4-:R-:W-:Y:S01]  /*0370*/  LOP3.LUT R24, R24, 0x1, RZ, 0xc0, !PT ;  /* 0x0000000118187812 */ /* 0x010fe200078ec0ff */
[----:B------:R-:W-:Y:S01]  /*0380*/  IMAD.IADD R40, R31, 0x1, R22 ;  /* 0x000000011f287824 */ /* 0x000fe200078e0216 */
[----:B-----5:R-:W-:Y:S02]  /*0390*/  LOP3.LUT R21, R21, 0x1, RZ, 0xc0, !PT ;  /* 0x0000000115157812 */ /* 0x020fe400078ec0ff */
[----:B------:R-:W-:Y:S01]  /*03a0*/  LOP3.LUT R34, R24, 0x1, RZ, 0x3c, !PT ;  /* 0x0000000118227812 */ /* 0x000fe200078e3cff */
[----:B------:R-:W-:Y:S01]  /*03b0*/  IMAD.IADD R33, R29, 0x1, R40 ;  /* 0x000000011d217824 */ /* 0x000fe200078e0228 */
[----:B------:R-:W-:Y:S02]  /*03c0*/  LOP3.LUT R26, R26, 0x1, RZ, 0xc0, !PT ;  /* 0x000000011a1a7812 */ /* 0x000fe400078ec0ff */
[----:B------:R-:W-:Y:S02]  /*03d0*/  LOP3.LUT R35, R21, 0x1, RZ, 0x3c, !PT ;  /* 0x0000000115237812 */ /* 0x000fe400078e3cff */
        /* <DEDUP_REMOVED lines=13> */
[----:B------:R-:W-:Y:S02]  /*04b0*/  IADD3 R38, PT, PT, R30, R27, R38 ;  /* 0x0000001b1e267210 */ /* 0x000fe40007ffe026 */
[----:B------:R-:W-:Y:S02]  /*04c0*/  ISETP.NE.AND P3, PT, R6, RZ, PT ;  /* 0x000000ff0600720c */ /* 0x000fe40003f65270 */
[----:B------:R-:W-:Y:S02]  /*04d0*/  IADD3 R42, PT, PT, R4, R25, R38 ;  /* 0x00000019042a7210 */ /* 0x000fe40007ffe026 */
[----:B------:R-:W-:Y:S02]  /*04e0*/  ISETP.NE.AND P5, PT, R2, RZ, PT ;  /* 0x000000ff0200720c */ /* 0x000fe40003fa5270 */
[----:B------:R-:W-:Y:S01]  /*04f0*/  ISETP.NE.AND P6, PT, R3, RZ, PT ;  /* 0x000000ff0300720c */ /* 0x000fe20003fc5270 */
[----:B------:R-:W0:Y:S01]  /*0500*/  SHFL.UP P0, R5, R42, 0x1, RZ ;  /* 0x042000002a057989 */ /* 0x000e2200000000ff */
[----:B------:R-:W-:Y:S01]  /*0510*/  ISETP.NE.AND P4, PT, R37, RZ, PT ;  /* 0x000000ff2500720c */ /* 0x000fe20003f85270 */
[----:B0-----:R-:W-:-:S05]  /*0520*/  @P0 IMAD.IADD R5, R42, 0x1, R5 ;  /* 0x000000012a050824 */ /* 0x001fca00078e0205 */
[----:B------:R-:W0:Y:S02]  /*0530*/  SHFL.UP P0, R4, R5, 0x2, RZ ;  /* 0x0440000005047989 */ /* 0x000e2400000000ff */
[----:B0-----:R-:W-:-:S05]  /*0540*/  @P0 IMAD.IADD R4, R5, 0x1, R4 ;  /* 0x0000000105040824 */ /* 0x001fca00078e0204 */
[----:B------:R-:W0:Y:S02]  /*0550*/  SHFL.UP P0, R7, R4, 0x4, RZ ;  /* 0x0480000004077989 */ /* 0x000e2400000000ff */
[----:B0-----:R-:W-:Y:S01]  /*0560*/  @P0 IMAD.IADD R7, R4, 0x1, R7 ;  /* 0x0000000104070824 */ /* 0x001fe200078e0207 */
[----:B------:R-:W-:-:S04]  /*0570*/  @!P2 SHF.R.U32.HI R4, RZ, 0x3, R0 ;  /* 0x00000003ff04a819 */ /* 0x000fc80000011600 */
[----:B------:R-:W0:Y:S01]  /*0580*/  SHFL.UP P0, R44, R7, 0x8, RZ ;  /* 0x05000000072c7989 */ /* 0x000e2200000000ff */
[----:B------:R-:W-:Y:S01]  /*0590*/  @!P2 LOP3.LUT R46, R4, 0x7c, RZ, 0xc0, !PT ;  /* 0x0000007c042ea812 */ /* 0x000fe200078ec0ff */
[----:B0-----:R-:W-:Y:S01]  /*05a0*/  @P0 IMAD.IADD R44, R7, 0x1, R44 ;  /* 0x00000001072c0824 */ /* 0x001fe200078e022c */
[----:B------:R-:W-:Y:S02]  /*05b0*/  ISETP.NE.AND P0, PT, R41, RZ, PT ;  /* 0x000000ff2900720c */ /* 0x000fe40003f05270 */
[----:B------:R-:W-:Y:S02]  /*05c0*/  SHF.R.U32.HI R41, RZ, 0x5, R0 ;  /* 0x00000005ff297819 */ /* 0x000fe40000011600 */
[----:B------:R-:W0:Y:S02]  /*05d0*/  SHFL.UP P1, R43, R44, 0x10, RZ ;  /* 0x060000002c2b7989 */ /* 0x000e2400000200ff */
[----:B0-----:R-:W-:Y:S01]  /*05e0*/  @P1 IMAD.IADD R43, R44, 0x1, R43 ;  /* 0x000000012c2b1824 */ /* 0x001fe200078e022b */
[----:B------:R-:W-:-:S03]  /*05f0*/  ISETP.NE.AND P1, PT, R41, 0x2, PT ;  /* 0x000000022900780c */ /* 0x000fc60003f25270 */
[----:B------:R-:W-:Y:S01]  /*0600*/  IMAD.IADD R42, R43, 0x1, -R42 ;  /* 0x000000012b2a7824 */ /* 0x000fe200078e0a2a */
[----:B------:R-:W-:Y:S01]  /*0610*/  @!P2 STS [R46+UR4], R43 ;  /* 0x0000002b2e00a988 */ /* 0x000fe20008000804 */
[----:B------:R-:W-:Y:S01]  /*0620*/  BAR.SYNC.DEFER_BLOCKING 0x0 ;  /* 0x0000000000007b1d */ /* 0x000fe20000010000 */
[----:B------:R-:W-:Y:S02]  /*0630*/  ISETP.NE.AND P2, PT, R41, 0xd, PT ;  /* 0x0000000d2900780c */ /* 0x000fe40003f45270 */
[----:B------:R-:W-:Y:S02]  /*0640*/  SEL R42, R42, RZ, P0 ;  /* 0x000000ff2a2a7207 */ /* 0x000fe40000000000 */
[----:B------:R-:W-:Y:S01]  /*0650*/  ISETP.NE.AND P0, PT, R26, RZ, PT ;  /* 0x000000ff1a00720c */ /* 0x000fe20003f05270 */
[----:B------:R-:W0:Y:S02]  /*0660*/  LDS.128 R4, [UR4] ;  /* 0x00000004ff047984 */ /* 0x000e240008000c00 */
        /* <DEDUP_REMOVED lines=8> */
[----:B------:R-:W-:Y:S02]  /*06f0*/  SEL R2, R3, R2, !P1 ;  /* 0x0000000203027207 */ /* 0x000fe40004800000 */
[----:B------:R-:W-:Y:S01]  /*0700*/  ISETP.NE.AND P1, PT, R41, 0x5, PT ;  /* 0x000000052900780c */ /* 0x000fe20003f25270 */
[----:B0-----:R-:W-:-:S04]  /*0710*/  IMAD.IADD R4, R3, 0x1, R4 ;  /* 0x0000000103047824 */ /* 0x001fc800078e0204 */
        /* <DEDUP_REMOVED lines=15> */
[----:B------:R-:W0:Y:S01]  /*0810*/  LDS.64 R2, [UR4+0x30] ;  /* 0x00003004ff027984 */ /* 0x000e220008000a00 */
[----:B------:R-:W-:Y:S01]  /*0820*/  ISETP.NE.AND P1, PT, R41, 0xa, PT ;  /* 0x0000000a2900780c */ /* 0x000fe20003f25270 */
[----:B------:R-:W-:-:S03]  /*0830*/  IMAD.IADD R6, R6, 0x1, R5 ;  /* 0x0000000106067824 */ /* 0x000fc600078e0205 */
[----:B------:R-:W-:Y:S01]  /*0840*/  SEL R43, R5, R43, !P1 ;  /* 0x0000002b052b7207 */ /* 0x000fe20004800000 */
[----:B------:R-:W-:Y:S01]  /*0850*/  IMAD.IADD R7, R7, 0x1, R6 ;  /* 0x0000000107077824 */ /* 0x000fe200078e0206 */
[----:B------:R-:W-:-:S04]  /*0860*/  ISETP.NE.AND P1, PT, R41, 0xb, PT ;  /* 0x0000000b2900780c */ /* 0x000fc80003f25270 */
[----:B------:R-:W-:Y:S02]  /*0870*/  SEL R43, R6, R43, !P1 ;  /* 0x0000002b062b7207 */ /* 0x000fe40004800000 */
[----:B------:R-:W-:-:S04]  /*0880*/  ISETP.NE.AND P1, PT, R41, 0xc, PT ;  /* 0x0000000c2900780c */ /* 0x000fc80003f25270 */
[C---:B------:R-:W-:Y:S02]  /*0890*/  SEL R43, R7.reuse, R43, !P1 ;  /* 0x0000002b072b7207 */ /* 0x040fe40004800000 */
[----:B------:R-:W-:Y:S01]  /*08a0*/  ISETP.GE.U32.AND P1, PT, R0, 0x20, PT ;  /* 0x000000200000780c */ /* 0x000fe20003f26070 */
[----:B0-----:R-:W-:-:S04]  /*08b0*/  IMAD.IADD R2, R7, 0x1, R2 ;  /* 0x0000000107027824 */ /* 0x001fc800078e0202 */
[----:B------:R-:W-:Y:S01]  /*08c0*/  IMAD.IADD R3, R3, 0x1, R2 ;  /* 0x0000000103037824 */ /* 0x000fe200078e0202 */
[----:B------:R-:W-:Y:S02]  /*08d0*/  SEL R43, R2, R43, !P2 ;  /* 0x0000002b022b7207 */ /* 0x000fe40005000000 */
[----:B------:R-:W-:Y:S02]  /*08e0*/  ISETP.NE.AND P2, PT, R24, RZ, PT ;  /* 0x000000ff1800720c */ /* 0x000fe40003f45270 */
[----:B------:R-:W-:Y:S02]  /*08f0*/  SEL R43, R43, RZ, P1 ;  /* 0x000000ff2b2b7207 */ /* 0x000fe40000800000 */
[----:B------:R-:W-:Y:S02]  /*0900*/  IADD3 R5, PT, PT, -R3, 0x1340, RZ ;  /* 0x0000134003057810 */ /* 0x000fe40007ffe1ff */
[----:B------:R-:W-:Y:S01]  /*0910*/  ISETP.NE.AND P1, PT, R21, RZ, PT ;  /* 0x000000ff1500720c */ /* 0x000fe20003f25270 */
[----:B------:R-:W-:-:S02]  /*0920*/  IMAD.IADD R43, R43, 0x1, R42 ;  /* 0x000000012b2b7824 */ /* 0x000fc400078e022a */
[--C-:B------:R-:W-:Y:S02]  /*0930*/  IMAD.IADD R21, R0, 0x1, -R5.reuse ;  /* 0x0000000100157824 */ /* 0x100fe400078e0a05 */
[----:B------:R-:W-:Y:S01]  /*0940*/  IMAD.IADD R2, R43, 0x1, R5 ;  /* 0x000000012b027824 */ /* 0x000fe200078e0205 */
[C---:B------:R-:W-:Y:S01]  /*0950*/  IADD3 R6, PT, PT, R8.reuse, -R43, -R31 ;  /* 0x8000002b08067210 */ /* 0x040fe20007ffe81f */
[C-C-:B------:R-:W-:Y:S01]  /*0960*/  IMAD.IADD R4, R8.reuse, 0x1, -R43.reuse ;  /* 0x0000000108047824 */ /* 0x140fe200078e0a2b */
[----:B------:R-:W-:Y:S01]  /*0970*/  IADD3 R40, PT, PT, R8, -R40, -R43 ;  /* 0x8000002808287210 */ /* 0x000fe20007ffe82b */
[----:B------:R-:W-:Y:S02]  /*0980*/  IMAD.IADD R31, R31, 0x1, R2 ;  /* 0x000000011f1f7824 */ /* 0x000fe400078e0202 */
[----:B------:R-:W-:Y:S01]  /*0990*/  VIADD R6, R6, 0x1 ;  /* 0x0000000106067836 */ /* 0x000fe20000000000 */
[----:B------:R-:W-:Y:S01]  /*09a0*/  SEL R4, R2, R4, !P3 ;  /* 0x0000000402047207 */ /* 0x000fe20005800000 */
[----:B------:R-:W-:Y:S01]  /*09b0*/  VIADD R40, R40, 0x2 ;  /* 0x0000000228287836 */ /* 0x000fe20000000000 */
[----:B------:R-:W-:Y:S01]  /*09c0*/  ISETP.NE.AND P3, PT, R32, RZ, PT ;  /* 0x000000ff2000720c */ /* 0x000fe20003f65270 */
[----:B------:R-:W-:Y:S01]  /*09d0*/  IMAD.IADD R2, R22, 0x1, R31 ;  /* 0x0000000116027824 */ /* 0x000fe200078e021f */
[----:B------:R-:W-:Y:S01]  /*09e0*/  SEL R22, R31, R6, !P5 ;  /* 0x000000061f167207 */ /* 0x000fe20006800000 */
[--C-:B------:R-:W-:Y:S01]  /*09f0*/  IMAD.IADD R33, R33, 0x1, R43.reuse ;  /* 0x0000000121217824 */ /* 0x100fe200078e022b */
[----:B------:R-:W-:Y:S01]  /*0a00*/  ISETP.NE.AND P5, PT, R0, RZ, PT ;  /* 0x000000ff0000720c */ /* 0x000fe20003fa5270 */
[----:B------:R-:W-:Y:S01]  /*0a10*/  IMAD.IADD R43, R38, 0x1, R43 ;  /* 0x00000001262b7824 */ /* 0x000fe200078e022b */
[----:B------:R-:W-:Y:S01]  /*0a20*/  SEL R40, R2, R40, !P6 ;  /* 0x0000002802287207 */ /* 0x000fe20007000000 */
[----:B------:R-:W-:Y:S01]  /*0a30*/  IMAD.IADD R2, R29, 0x1, R2 ;  /* 0x000000011d027824 */ /* 0x000fe200078e0202 */
[----:B------:R-:W-:Y:S01]  /*0a40*/  LOP3.LUT R31, RZ, R0, RZ, 0x33, !PT ;  /* 0x00000000ff1f7212 */ /* 0x000fe200078e33ff */
[--C-:B------:R-:W-:Y:S01]  /*0a50*/  IMAD.IADD R6, R34, 0x1, R33.reuse ;  /* 0x0000000122067824 */ /* 0x100fe200078e0221 */
[----:B------:R-:W-:Y:S01]  /*0a60*/  IADD3 R33, PT, PT, R8, 0x3, -R33 ;  /* 0x0000000308217810 */ /* 0x000fe20007ffe821 */
[----:B------:R-:W-:Y:S01]  /*0a70*/  IMAD.IADD R34, R34, 0x1, R2 ;  /* 0x0000000122227824 */ /* 0x000fe200078e0202 */
[----:B------:R-:W-:Y:S01]  /*0a80*/  ISETP.NE.AND P6, PT, R36, RZ, PT ;  /* 0x000000ff2400720c */ /* 0x000fe20003fc5270 */
[C---:B------:R-:W-:Y:S01]  /*0a90*/  IMAD.IADD R29, R35.reuse, 0x1, R6 ;  /* 0x00000001231d7824 */ /* 0x040fe200078e0206 */
[----:B------:R-:W-:Y:S01]  /*0aa0*/  SEL R33, R2, R33, !P2 ;  /* 0x0000002102217207 */ /* 0x000fe20005000000 */
[----:B------:R-:W-:Y:S01]  /*0ab0*/  IMAD.IADD R35, R35, 0x1, R34 ;  /* 0x0000000123237824 */ /* 0x000fe200078e0222 */
[----:B------:R-:W-:-:S02]  /*0ac0*/  ISETP.GE.AND P2, PT, R0, R5, PT ;  /* 0x000000050000720c */ /* 0x000fc40003f46270 */
[C---:B------:R-:W-:Y:S02]  /*0ad0*/  IADD3 R7, PT, PT, R8.reuse, 0x4, -R6 ;  /* 0x0000000408077810 */ /* 0x040fe40007ffe806 */
[--C-:B------:R-:W-:Y:S01]  /*0ae0*/  IADD3 R2, PT, PT, R8, 0x5, -R29.reuse ;  /* 0x0000000508027810 */ /* 0x100fe20007ffe81d */
[----:B------:R-:W-:Y:S01]  /*0af0*/  IMAD.IADD R29, R20, 0x1, R29 ;  /* 0x00000001141d7824 */ /* 0x000fe200078e021d */
[----:B------:R-:W-:Y:S01]  /*0b00*/  SEL R24, R34, R7, !P1 ;  /* 0x0000000722187207 */ /* 0x000fe20004800000 */
[----:B------:R-:W-:Y:S01]  /*0b10*/  IMAD.IADD R20, R20, 0x1, R35 ;  /* 0x0000000114147824 */ /* 0x000fe200078e0223 */
[----:B------:R-:W0:Y:S01]  /*0b20*/  @!P5 LDC.64 R6, c[0x0][0x3a0] ;  /* 0x0000e800ff06db82 */ /* 0x000e220000000a00 */
[----:B------:R-:W-:Y:S02]  /*0b30*/  SEL R26, R35, R2, !P0 ;  /* 0x00000002231a7207 */ /* 0x000fe40004000000 */
[----:B------:R-:W-:Y:S02]  /*0b40*/  ISETP.NE.AND P0, PT, R28, RZ, PT ;  /* 0x000000ff1c00720c */ /* 0x000fe40003f05270 */
[----:B-1----:R-:W-:Y:S01]  /*0b50*/  @!P2 VIADD R21, R31, UR5 ;  /* 0x000000051f15ac36 */ /* 0x002fe20008000000 */
[C---:B------:R-:W-:Y:S01]  /*0b60*/  IADD3 R28, PT, PT, R8.reuse, 0x9, -R43 ;  /* 0x00000009081c7810 */ /* 0x040fe20007ffe82b */
[C---:B------:R-:W-:Y:S01]  /*0b70*/  IMAD.IADD R31, R23.reuse, 0x1, R29 ;  /* 0x00000001171f7824 */ /* 0x040fe200078e021d */
[C---:B------:R-:W-:Y:S01]  /*0b80*/  IADD3 R43, PT, PT, R8.reuse, -R43, -R25 ;  /* 0x8000002b082b7210 */ /* 0x040fe20007ffe819 */
[----:B------:R-:W-:Y:S01]  /*0b90*/  IMAD.IADD R23, R23, 0x1, R20 ;  /* 0x0000000117177824 */ /* 0x000fe200078e0214 */
[----:B------:R-:W-:-:S02]  /*0ba0*/  IADD3 R29, PT, PT, R8, 0x6, -R29 ;  /* 0x00000006081d7810 */ /* 0x000fc40007ffe81d */
[C---:B------:R-:W-:Y:S01]  /*0bb0*/  IADD3 R2, PT, PT, R8.reuse, 0x7, -R31 ;  /* 0x0000000708027810 */ /* 0x040fe20007ffe81f */
[----:B------:R-:W-:Y:S01]  /*0bc0*/  VIADD R43, R43, 0xa ;  /* 0x0000000a2b2b7836 */ /* 0x000fe20000000000 */
[----:B------:R-:W-:Y:S01]  /*0bd0*/  IADD3 R8, PT, PT, R8, -R31, -R27 ;  /* 0x8000001f08087210 */ /* 0x000fe20007ffe81b */
[----:B------:R-:W-:Y:S01]  /*0be0*/  IMAD.IADD R27, R27, 0x1, R23 ;  /* 0x000000011b1b7824 */ /* 0x000fe200078e0217 */
[----:B------:R-:W-:Y:S02]  /*0bf0*/  SEL R29, R20, R29, !P4 ;  /* 0x0000001d141d7207 */ /* 0x000fe40006000000 */
[----:B------:R-:W-:Y:S01]  /*0c00*/  ISETP.NE.AND P1, PT, R39, RZ, PT ;  /* 0x000000ff2700720c */ /* 0x000fe20003f25270 */
[----:B------:R-:W-:Y:S01]  /*0c10*/  VIADD R20, R8, 0x8 ;  /* 0x0000000808147836 */ /* 0x000fe20000000000 */
[----:B------:R-:W-:Y:S01]  /*0c20*/  SEL R8, R23, R2, !P3 ;  /* 0x0000000217087207 */ /* 0x000fe20005800000 */
[----:B------:R-:W-:Y:S01]  /*0c30*/  @!P5 IMAD.MOV.U32 R2, RZ, RZ, 0x65 ;  /* 0x00000065ff02d424 */ /* 0x000fe200078e00ff */
[----:B------:R-:W-:Y:S01]  /*0c40*/  LEA R23, R4, UR4, 0x2 ;  /* 0x0000000404177c11 */ /* 0x000fe2000f8e10ff */
[----:B------:R-:W-:Y:S01]  /*0c50*/  IMAD.IADD R30, R30, 0x1, R27 ;  /* 0x000000011e1e7824 */ /* 0x000fe200078e021b */
[----:B------:R-:W-:-:S02]  /*0c60*/  LEA R22, R22, UR4, 0x2 ;  /* 0x0000000416167c11 */ /* 0x000fc4000f8e10ff */
[----:B0-----:R0:W-:Y:S01]  /*0c70*/  @!P5 ST.E.64.STRONG.GPU desc[UR8][R6.64+0x100], R2 ;  /* 0x000100020600d985 */ /* 0x0011e2000c10fb08 */
[----:B------:R-:W-:Y:S01]  /*0c80*/  @!P0 IMAD.IADD R43, R25, 0x1, R30 ;  /* 0x00000001192b8824 */ /* 0x000fe200078e021e */
[----:B------:R-:W-:Y:S01]  /*0c90*/  LEA R25, R40, UR4, 0x2 ;  /* 0x0000000428197c11 */ /* 0x000fe2000f8e10ff */
[----:B------:R-:W-:Y:S01]  /*0ca0*/  BAR.SYNC.DEFER_BLOCKING 0x0 ;  /* 0x0000000000007b1d */ /* 0x000fe20000010000 */
[----:B------:R-:W-:Y:S02]  /*0cb0*/  SEL R20, R27, R20, !P6 ;  /* 0x000000141b147207 */ /* 0x000fe40007000000 */
[----:B------:R-:W-:Y:S02]  /*0cc0*/  LEA R4, R33, UR4, 0x2 ;  /* 0x0000000421047c11 */ /* 0x000fe4000f8e10ff */
[----:B------:R-:W-:Y:S01]  /*0cd0*/  LEA R27, R24, UR4, 0x2 ;  /* 0x00000004181b7c11 */ /* 0x000fe2000f8e10ff */
[----:B------:R-:W-:Y:S01]  /*0ce0*/  VIADD R24, R0, 0xfc0 ;  /* 0x00000fc000187836 */ /* 0x000fe20000000000 */
[----:B------:R-:W-:-:S02]  /*0cf0*/  SEL R28, R30, R28, !P1 ;  /* 0x0000001c1e1c7207 */ /* 0x000fc40004800000 */
[----:B------:R-:W-:Y:S01]  /*0d00*/  LEA R26, R26, UR4, 0x2 ;  /* 0x000000041a1a7c11 */ /* 0x000fe2000f8e10ff */
[----:B0-----:R-:W0:Y:S01]  /*0d10*/  LDC.64 R2, c[0x0][0x390] ;  /* 0x0000e400ff027b82 */ /* 0x001e220000000a00 */
[----:B------:R-:W-:Y:S02]  /*0d20*/  LEA R29, R29, UR4, 0x2 ;  /* 0x000000041d1d7c11 */ /* 0x000fe4000f8e10ff */
[----:B------:R-:W-:Y:S02]  /*0d30*/  LEA R8, R8, UR4, 0x2 ;  /* 0x0000000408087c11 */ /* 0x000fe4000f8e10ff */
[----:B------:R-:W-:Y:S02]  /*0d40*/  LEA R20, R20, UR4, 0x2 ;  /* 0x0000000414147c11 */ /* 0x000fe4000f8e10ff */
[----:B------:R-:W-:Y:S02]  /*0d50*/  LEA R7, R28, UR4, 0x2 ;  /* 0x000000041c077c11 */ /* 0x000fe4000f8e10ff */
[----:B------:R-:W-:Y:S01]  /*0d60*/  LEA R6, R43, UR4, 0x2 ;  /* 0x000000042b067c11 */ /* 0x000fe2000f8e10ff */
[----:B------:R-:W-:Y:S01]  /*0d70*/  IMAD.IADD R43, R24, 0x1, -R5 ;  /* 0x00000001182b7824 */ /* 0x000fe200078e0a05 */
[----:B------:R1:W-:Y:S04]  /*0d80*/  STS [R23], R12 ;  /* 0x0000000c17007388 */ /* 0x0003e80000000800 */
[----:B------:R2:W-:Y:S04]  /*0d90*/  STS [R22], R19 ;  /* 0x0000001316007388 */ /* 0x0005e80000000800 */
[----:B------:R3:W-:Y:S01]  /*0da0*/  STS [R25], R18 ;  /* 0x0000001219007388 */ /* 0x0007e20000000800 */
[----:B-1----:R-:W-:-:S03]  /*0db0*/  IADD3 R12, PT, PT, -R0, UR5, RZ ;  /* 0x00000005000c7c10 */ /* 0x002fc6000fffe1ff */
[----:B------:R1:W-:Y:S01]  /*0dc0*/  STS [R4], R17 ;  /* 0x0000001104007388 */ /* 0x0003e20000000800 */
[----:B--2---:R-:W-:-:S03]  /*0dd0*/  VIADD R22, R0, 0x8c0 ;  /* 0x000008c000167836 */ /* 0x004fc60000000000 */
[----:B------:R2:W-:Y:S01]  /*0de0*/  STS [R27], R16 ;  /* 0x000000101b007388 */ /* 0x0005e20000000800 */
[----:B---3--:R-:W-:Y:S01]  /*0df0*/  VIADD R18, R0, 0x540 ;  /* 0x0000054000127836 */ /* 0x008fe20000000000 */
[-C--:B------:R-:W-:Y:S02]  /*0e00*/  ISETP.GE.AND P4, PT, R22, R5.reuse, PT ;  /* 0x000000051600720c */ /* 0x080fe40003f86270 */
[----:B------:R3:W-:Y:S01]  /*0e10*/  STS [R26], R15 ;  /* 0x0000000f1a007388 */ /* 0x0007e20000000800 */
[----:B-1----:R-:W-:Y:S01]  /*0e20*/  VIADD R4, R0, 0x1c0 ;  /* 0x000001c000047836 */ /* 0x002fe20000000000 */
[-C--:B------:R-:W-:Y:S02]  /*0e30*/  ISETP.GE.AND P5, PT, R18, R5.reuse, PT ;  /* 0x000000051200720c */ /* 0x080fe40003fa6270 */
[----:B------:R1:W-:Y:S01]  /*0e40*/  STS [R29], R14 ;  /* 0x0000000e1d007388 */ /* 0x0003e20000000800 */
[----:B--2---:R-:W-:Y:S01]  /*0e50*/  VIADD R16, R0, 0x380 ;  /* 0x0000038000107836 */ /* 0x004fe20000000000 */
[----:B------:R-:W-:-:S02]  /*0e60*/  ISETP.GE.AND P1, PT, R4, R5, PT ;  /* 0x000000050400720c */ /* 0x000fc40003f26270 */
[----:B------:R2:W-:Y:S01]  /*0e70*/  STS [R8], R13 ;  /* 0x0000000d08007388 */ /* 0x0005e20000000800 */
[----:B---3--:R-:W-:Y:S01]  /*0e80*/  IMAD.IADD R15, R22, 0x1, -R5 ;  /* 0x00000001160f7824 */ /* 0x008fe200078e0a05 */
[----:B------:R-:W-:Y:S02]  /*0e90*/  ISETP.GE.AND P6, PT, R16, R5, PT ;  /* 0x000000051000720c */ /* 0x000fe40003fc6270 */
[----:B------:R3:W-:Y:S01]  /*0ea0*/  STS [R20], R11 ;  /* 0x0000000b14007388 */ /* 0x0007e20000000800 */
[----:B------:R-:W-:Y:S02]  /*0eb0*/  @!P4 VIADD R15, R12, 0xfffff73f ;  /* 0xfffff73f0c0fc836 */ /* 0x000fe40000000000 */
[C---:B-1----:R-:W-:Y:S01]  /*0ec0*/  VIADD R14, R0.reuse, 0x700 ;  /* 0x00000700000e7836 */ /* 0x042fe20000000000 */
[----:B------:R1:W-:Y:S01]  /*0ed0*/  STS [R7], R10 ;  /* 0x0000000a07007388 */ /* 0x0003e20000000800 */
[----:B--2---:R-:W-:-:S03]  /*0ee0*/  VIADD R8, R0, 0xa80 ;  /* 0x00000a8000087836 */ /* 0x004fc60000000000 */
[----:B------:R2:W-:Y:S01]  /*0ef0*/  STS [R6], R9 ;  /* 0x0000000906007388 */ /* 0x0005e20000000800 */
[-C--:B------:R-:W-:Y:S01]  /*0f00*/  ISETP.GE.AND P0, PT, R14, R5.reuse, PT ;  /* 0x000000050e00720c */ /* 0x080fe20003f06270 */
[----:B---3--:R-:W-:Y:S01]  /*0f10*/  VIADD R20, R0, 0xc40 ;  /* 0x00000c4000147836 */ /* 0x008fe20000000000 */
[-C--:B------:R-:W-:Y:S01]  /*0f20*/  ISETP.GE.AND P3, PT, R8, R5.reuse, PT ;  /* 0x000000050800720c */ /* 0x080fe20003f66270 */
[--C-:B------:R-:W-:Y:S02]  /*0f30*/  IMAD.IADD R11, R18, 0x1, -R5.reuse ;  /* 0x00000001120b7824 */ /* 0x100fe400078e0a05 */
[----:B-1----:R-:W-:Y:S01]  /*0f40*/  VIADD R10, R0, 0xe00 ;  /* 0x00000e00000a7836 */ /* 0x002fe20000000000 */
[----:B------:R-:W-:Y:S01]  /*0f50*/  ISETP.GE.AND P2, PT, R20, R5, PT ;  /* 0x000000051400720c */ /* 0x000fe20003f46270 */
[--C-:B------:R-:W-:Y:S02]  /*0f60*/  IMAD.IADD R7, R4, 0x1, -R5.reuse ;  /* 0x0000000104077824 */ /* 0x100fe400078e0a05 */
[C---:B--2---:R-:W-:Y:S01]  /*0f70*/  VIADD R6, R0.reuse, 0x1180 ;  /* 0x0000118000067836 */ /* 0x044fe20000000000 */
[----:B------:R-:W-:Y:S01]  /*0f80*/  LEA R0, R0, UR4, 0x2 ;  /* 0x0000000400007c11 */ /* 0x000fe2000f8e10ff */
[----:B------:R-:W-:Y:S01]  /*0f90*/  BAR.SYNC.DEFER_BLOCKING 0x0 ;  /* 0x0000000000007b1d */ /* 0x000fe20000010000 */
[----:B------:R-:W-:-:S02]  /*0fa0*/  IMAD.IADD R9, R16, 0x1, -R5 ;  /* 0x0000000110097824 */ /* 0x000fc400078e0a05 */
[----:B------:R-:W-:Y:S01]  /*0fb0*/  @!P1 VIADD R7, R12, 0xfffffe3f ;  /* 0xfffffe3f0c079836 */ /* 0x000fe20000000000 */
[-C--:B------:R-:W-:Y:S01]  /*0fc0*/  ISETP.GE.AND P1, PT, R10, R5.reuse, PT ;  /* 0x000000050a00720c */ /* 0x080fe20003f26270 */
[----:B------:R-:W-:Y:S01]  /*0fd0*/  @!P6 VIADD R9, R12, 0xfffffc7f ;  /* 0xfffffc7f0c09e836 */ /* 0x000fe20000000000 */
[-C--:B------:R-:W-:Y:S01]  /*0fe0*/  ISETP.GE.AND P6, PT, R24, R5.reuse, PT ;  /* 0x000000051800720c */ /* 0x080fe20003fc6270 */
[----:B------:R-:W-:Y:S01]  /*0ff0*/  @!P5 VIADD R11, R12, 0xfffffabf ;  /* 0xfffffabf0c0bd836 */ /* 0x000fe20000000000 */
[----:B------:R-:W-:Y:S01]  /*1000*/  ISETP.GE.AND P5, PT, R6, R5, PT ;  /* 0x000000050600720c */ /* 0x000fe20003fa6270 */
[--C-:B------:R-:W-:Y:S02]  /*1010*/  IMAD.IADD R13, R14, 0x1, -R5.reuse ;  /* 0x000000010e0d7824 */ /* 0x100fe400078e0a05 */
[--C-:B------:R-:W-:Y:S02]  /*1020*/  IMAD.IADD R17, R8, 0x1, -R5.reuse ;  /* 0x0000000108117824 */ /* 0x100fe400078e0a05 */
[----:B------:R-:W-:-:S02]  /*1030*/  IMAD.IADD R19, R20, 0x1, -R5 ;  /* 0x0000000114137824 */ /* 0x000fc400078e0a05 */
[--C-:B------:R-:W-:Y:S02]  /*1040*/  IMAD.IADD R23, R10, 0x1, -R5.reuse ;  /* 0x000000010a177824 */ /* 0x100fe400078e0a05 */
[----:B------:R-:W-:Y:S02]  /*1050*/  IMAD.IADD R47, R6, 0x1, -R5 ;  /* 0x00000001062f7824 */ /* 0x000fe400078e0a05 */
[C---:B------:R-:W-:Y:S02]  /*1060*/  @!P0 VIADD R13, R12.reuse, 0xfffff8ff ;  /* 0xfffff8ff0c0d8836 */ /* 0x040fe40000000000 */
[--C-:B0-----:R-:W-:Y:S01]  /*1070*/  IMAD.WIDE R4, R21, 0x4, R2.reuse ;  /* 0x0000000415047825 */ /* 0x101fe200078e0202 */
[----:B------:R-:W0:Y:S03]  /*1080*/  LDS R25, [R0] ;  /* 0x0000000000197984 */ /* 0x000e260000000800 */
[----:B------:R-:W-:Y:S01]  /*1090*/  IMAD.WIDE R6, R7, 0x4, R2 ;  /* 0x0000000407067825 */ /* 0x000fe200078e0202 */
[----:B------:R-:W1:Y:S03]  /*10a0*/  LDS R27, [R0+0x700] ;  /* 0x00070000001b7984 */ /* 0x000e660000000800 */
[----:B------:R-:W-:-:S02]  /*10b0*/  @!P3 VIADD R17, R12, 0xfffff57f ;  /* 0xfffff57f0c11b836 */ /* 0x000fc40000000000 */
[----:B------:R-:W-:Y:S01]  /*10c0*/  IMAD.WIDE R8, R9, 0x4, R2 ;  /* 0x0000000409087825 */ /* 0x000fe200078e0202 */
[----:B------:R-:W2:Y:S03]  /*10d0*/  LDS R29, [R0+0xe00] ;  /* 0x000e0000001d7984 */ /* 0x000ea60000000800 */
[C---:B------:R-:W-:Y:S01]  /*10e0*/  @!P2 VIADD R19, R12.reuse, 0xfffff3bf ;  /* 0xfffff3bf0c13a836 */ /* 0x040fe20000000000 */
[----:B------:R-:W3:Y:S01]  /*10f0*/  LDS R31, [R0+0x1500] ;  /* 0x00150000001f7984 */ /* 0x000ee20000000800 */
[C---:B------:R-:W-:Y:S02]  /*1100*/  @!P1 VIADD R23, R12.reuse, 0xfffff1ff ;  /* 0xfffff1ff0c179836 */ /* 0x040fe40000000000 */
[C---:B------:R-:W-:Y:S01]  /*1110*/  @!P6 VIADD R43, R12.reuse, 0xfffff03f ;  /* 0xfffff03f0c2be836 */ /* 0x040fe20000000000 */
[----:B------:R-:W4:Y:S01]  /*1120*/  LDS R33, [R0+0x1c00] ;  /* 0x001c000000217984 */ /* 0x000f220000000800 */
[----:B------:R-:W-:-:S02]  /*1130*/  @!P5 VIADD R47, R12, 0xffffee7f ;  /* 0xffffee7f0c2fd836 */ /* 0x000fc40000000000 */
[--C-:B------:R-:W-:Y:S01]  /*1140*/  IMAD.WIDE R10, R11, 0x4, R2.reuse ;  /* 0x000000040b0a7825 */ /* 0x100fe200078e0202 */
[----:B------:R-:W5:Y:S03]  /*1150*/  LDS R35, [R0+0x2300] ;  /* 0x0023000000237984 */ /* 0x000f660000000800 */
        /* <DEDUP_REMOVED lines=11> */
[----:B0-----:R-:W-:Y:S03]  /*1210*/  STG.E desc[UR8][R4.64], R25 ;  /* 0x0000001904007986 */ /* 0x001fe6000c101908 */
[----:B------:R-:W-:Y:S01]  /*1220*/  IMAD.WIDE R2, R47, 0x4, R2 ;  /* 0x000000042f027825 */ /* 0x000fe200078e0202 */
[----:B-1----:R-:W-:Y:S04]  /*1230*/  STG.E desc[UR8][R6.64], R27 ;  /* 0x0000001b06007986 */ /* 0x002fe8000c101908 */
[----:B--2---:R-:W-:Y:S04]  /*1240*/  STG.E desc[UR8][R8.64], R29 ;  /* 0x0000001d08007986 */ /* 0x004fe8000c101908 */
[----:B---3--:R-:W-:Y:S04]  /*1250*/  STG.E desc[UR8][R10.64], R31 ;  /* 0x0000001f0a007986 */ /* 0x008fe8000c101908 */
[----:B----4-:R-:W-:Y:S04]  /*1260*/  STG.E desc[UR8][R12.64], R33 ;  /* 0x000000210c007986 */ /* 0x010fe8000c101908 */
[----:B-----5:R-:W-:Y:S04]  /*1270*/  STG.E desc[UR8][R14.64], R35 ;  /* 0x000000230e007986 */ /* 0x020fe8000c101908 */
[----:B------:R-:W-:Y:S04]  /*1280*/  STG.E desc[UR8][R16.64], R37 ;  /* 0x0000002510007986 */ /* 0x000fe8000c101908 */
[----:B------:R-:W-:Y:S04]  /*1290*/  STG.E desc[UR8][R18.64], R39 ;  /* 0x0000002712007986 */ /* 0x000fe8000c101908 */
[----:B------:R-:W-:Y:S04]  /*12a0*/  STG.E desc[UR8][R20.64], R41 ;  /* 0x0000002914007986 */ /* 0x000fe8000c101908 */
[----:B------:R-:W-:Y:S04]  /*12b0*/  STG.E desc[UR8][R22.64], R45 ;  /* 0x0000002d16007986 */ /* 0x000fe8000c101908 */
[----:B------:R-:W-:Y:S01]  /*12c0*/  STG.E desc[UR8][R2.64], R49 ;  /* 0x0000003102007986 */ /* 0x000fe2000c101908 */
[----:B------:R-:W-:Y:S05]  /*12d0*/  EXIT ;  /* 0x000000000000794d */ /* 0x000fea0003800000 */
.L_x_482:
[----:B------:R-:W0:Y:S01]  /*12e0*/  S2R R41, SR_TID.X ;  /* 0x0000000000297919 */ /* 0x000e220000002100 */
[----:B------:R-:W1:Y:S01]  /*12f0*/  LDCU.64 UR4, c[0x0][0x380] ;  /* 0x00007000ff0477ac */ /* 0x000e620008000a00 */
[----:B------:R-:W2:Y:S01]  /*1300*/  LDCU.64 UR6, c[0x0][0x388] ;  /* 0x00007100ff0677ac */ /* 0x000ea20008000a00 */
[----:B0-----:R-:W-:-:S05]  /*1310*/  IMAD R5, R41, 0xb, RZ ;  /* 0x0000000b29057824 */ /* 0x001fca00078e02ff */
[----:B------:R-:W-:-:S04]  /*1320*/  IADD3 R5, P0, PT, R5, R16, RZ ;  /* 0x0000001005057210 */ /* 0x000fc80007f1e0ff */
[----:B------:R-:W-:Y:S01]  /*1330*/  LEA.HI.X.SX32 R2, R16, RZ, 0x1, P0 ;  /* 0x000000ff10027211 */ /* 0x000fe200000f0eff */
[----:B------:R-:W-:-:S03]  /*1340*/  IMAD.SHL.U32 R4, R5, 0x4, RZ ;  /* 0x0000000405047824 */ /* 0x000fc600078e00ff */
[----:B------:R-:W-:Y:S02]  /*1350*/  SHF.L.U64.HI R5, R5, 0x2, R2 ;  /* 0x0000000205057819 */ /* 0x000fe40000010202 */
[C---:B-1----:R-:W-:Y:S02]  /*1360*/  IADD3 R2, P0, PT, R4.reuse, UR4, RZ ;  /* 0x0000000404027c10 */ /* 0x042fe4000ff1e0ff */
[----:B--2---:R-:W-:Y:S02]  /*1370*/  IADD3 R4, P1, PT, R4, UR6, RZ ;  /* 0x0000000604047c10 */ /* 0x004fe4000ff3e0ff */
        /* <DEDUP_REMOVED lines=24> */
[----:B------:R-:W4:Y:S01]  /*1500*/  LDG.E R18, desc[UR8][R4.64+0x28] ;  /* 0x0000280804127981 */ /* 0x000f22000c1e1900 */
[----:B------:R-:W1:Y:S01]  /*1510*/  S2UR UR5, SR_CgaCtaId ;  /* 0x00000000000579c3 */ /* 0x000e620000008800 */
[----:B------:R-:W-:Y:S01]  /*1520*/  UMOV UR4, 0x400 ;  /* 0x0000040000047882 */ /* 0x000fe20000000000 */
[----:B------:R-:W-:Y:S01]  /*1530*/  SHF.R.U32.HI R42, RZ, 0x5, R41 ;  /* 0x00000005ff2a7819 */ /* 0x000fe20000011629 */
[----:B------:R-:W0:Y:S01]  /*1540*/  S2R R17, SR_LANEID ;  /* 0x0000000000117919 */ /* 0x000e220000000000 */
[----:B-1----:R-:W-:-:S04]  /*1550*/  ULEA UR4, UR5, UR4, 0x18 ;  /* 0x0000000405047291 */ /* 0x002fc8000f8ec0ff */
[----:B------:R-:W-:Y:S01]  /*1560*/  BAR.SYNC.DEFER_BLOCKING 0x0 ;  /* 0x0000000000007b1d */ /* 0x000fe20000010000 */
[C---:B0-----:R-:W-:Y:S02]  /*1570*/  ISETP.NE.AND P1, PT, R17.reuse, 0x1f, PT ;  /* 0x0000001f1100780c */ /* 0x041fe40003f25270 */
[----:B------:R-:W-:Y:S02]  /*1580*/  ISETP.NE.AND P2, PT, R17, RZ, PT ;  /* 0x000000ff1100720c */ /* 0x000fe40003f45270 */
[----:B--2---:R-:W-:Y:S02]  /*1590*/  LOP3.LUT R28, R28, 0x1, RZ, 0xc0, !PT ;  /* 0x000000011c1c7812 */ /* 0x004fe400078ec0ff */
[----:B---3--:R-:W-:Y:S02]  /*15a0*/  LOP3.LUT R27, R27, 0x1, RZ, 0xc0, !PT ;  /* 0x000000011b1b7812 */ /* 0x008fe400078ec0ff */
[----:B------:R-:W-:Y:S02]  /*15b0*/  LOP3.LUT R2, R28, 0x1, RZ, 0x3c, !PT ;  /* 0x000000011c027812 */ /* 0x000fe400078e3cff */
[----:B----4-:R-:W-:-:S02]  /*15c0*/  LOP3.LUT R26, R26, 0x1, RZ, 0xc0, !PT ;  /* 0x000000011a1a7812 */ /* 0x010fc400078ec0ff */
        /* <DEDUP_REMOVED lines=19> */
[----:B------:R-:W-:Y:S02]  /*1700*/  LOP3.LUT R4, R19, 0x1, RZ, 0x3c, !PT ;  /* 0x0000000113047812 */ /* 0x000fe400078e3cff */
[----:B------:R-:W-:Y:S02]  /*1710*/  LOP3.LUT R5, R18, 0x1, RZ, 0x3c, !PT ;  /* 0x0000000112057812 */ /* 0x000fe400078e3cff */
[----:B------:R-:W-:-:S04]  /*1720*/  IADD3 R2, PT, PT, R3, R2, R6 ;  /* 0x0000000203027210 */ /* 0x000fc80007ffe006 */
[----:B------:R-:W-:-:S05]  /*1730*/  IADD3 R2, PT, PT, R5, R4, R2 ;  /* 0x0000000405027210 */ /* 0x000fca0007ffe002 */
        /* <DEDUP_REMOVED lines=12> */
[----:B------:R-:W-:-:S03]  /*1800*/  ISETP.NE.AND P0, PT, R42, 0x2, PT ;  /* 0x000000022a00780c */ /* 0x000fc60003f05270 */
[----:B------:R-:W-:Y:S01]  /*1810*/  IMAD.IADD R2, R43, 0x1, -R2 ;  /* 0x000000012b027824 */ /* 0x000fe200078e0a02 */
        /* <DEDUP_REMOVED lines=13> */
[----:B------:R-:W-:Y:S02]  /*18f0*/  ISETP.NE.AND P0, PT, R42, 0x4, PT ;  /* 0x000000042a00780c */ /* 0x000fe40003f05270 */
[----:B------:R-:W-:Y:S01]  /*1900*/  SEL R6, R2, RZ, P2 ;  /* 0x000000ff02067207 */ /* 0x000fe20001000000 */
[----:B------:R-:W-:Y:S01]  /*1910*/  IMAD.IADD R9, R9, 0x1, R8 ;  /* 0x0000000109097824 */ /* 0x000fe200078e0208 */
[----:B------:R-:W-:Y:S02]  /*1920*/  SEL R4, R7, R4, !P0 ;  /* 0x0000000407047207 */ /* 0x000fe40004000000 */
[----:B------:R-:W-:Y:S01]  /*1930*/  ISETP.NE.AND P0, PT, R42, 0x5, PT ;  /* 0x000000052a00780c */ /* 0x000fe20003f05270 */
[----:B------:R-:W-:-:S03]  /*1940*/  IMAD.IADD R10, R10, 0x1, R9 ;  /* 0x000000010a0a7824 */ /* 0x000fc600078e0209 */
[----:B------:R-:W-:Y:S01]  /*1950*/  SEL R3, R8, R4, !P0 ;  /* 0x0000000408037207 */ /* 0x000fe20004000000 */
[----:B------:R-:W-:Y:S01]  /*1960*/  IMAD.IADD R11, R11, 0x1, R10 ;  /* 0x000000010b0b7824 */ /* 0x000fe200078e020a */
[----:B------:R-:W0:Y:S01]  /*1970*/  LDS.64 R4, [UR4+0x30] ;  /* 0x00003004ff047984 */ /* 0x000e220008000a00 */
[C---:B------:R-:W-:Y:S02]  /*1980*/  ISETP.NE.AND P0, PT, R42.reuse, 0x6, PT ;  /* 0x000000062a00780c */ /* 0x040fe40003f05270 */
[----:B--2---:R-:W-:Y:S02]  /*1990*/  IMAD.IADD R12, R11, 0x1, R12 ;  /* 0x000000010b0c7824 */ /* 0x004fe400078e020c */
[----:B------:R-:W-:Y:S02]  /*19a0*/  SEL R3, R9, R3, !P0 ;  /* 0x0000000309037207 */ /* 0x000fe40004000000 */
[----:B------:R-:W-:Y:S01]  /*19b0*/  ISETP.NE.AND P0, PT, R42, 0x7, PT ;  /* 0x000000072a00780c */ /* 0x000fe20003f05270 */
[----:B------:R-:W-:-:S03]  /*19c0*/  IMAD.IADD R13, R13, 0x1, R12 ;  /* 0x000000010d0d7824 */ /* 0x000fc600078e020c */
[----:B------:R-:W-:Y:S01]  /*19d0*/  SEL R3, R10, R3, !P0 ;  /* 0x000000030a037207 */ /* 0x000fe20004000000 */
[----:B------:R-:W-:Y:S01]  /*19e0*/  IMAD.IADD R14, R14, 0x1, R13 ;  /* 0x000000010e0e7824 */ /* 0x000fe200078e020d */
[----:B------:R-:W-:-:S03]  /*19f0*/  ISETP.NE.AND P0, PT, R42, 0x8, PT ;  /* 0x000000082a00780c */ /* 0x000fc60003f05270 */
[----:B------:R-:W-:Y:S01]  /*1a00*/  IMAD.IADD R15, R15, 0x1, R14 ;  /* 0x000000010f0f7824 */ /* 0x000fe200078e020e */
[----:B------:R-:W-:Y:S02]  /*1a10*/  SEL R3, R11, R3, !P0 ;  /* 0x000000030b037207 */ /* 0x000fe40004000000 */
[----:B------:R-:W-:-:S04]  /*1a20*/  ISETP.NE.AND P0, PT, R42, 0x9, PT ;  /* 0x000000092a00780c */ /* 0x000fc80003f05270 */
[----:B------:R-:W-:Y:S02]  /*1a30*/  SEL R3, R12, R3, !P0 ;  /* 0x000000030c037207 */ /* 0x000fe40004000000 */
[----:B------:R-:W-:-:S04]  /*1a40*/  ISETP.NE.AND P0, PT, R42, 0xa, PT ;  /* 0x0000000a2a00780c */ /* 0x000fc80003f05270 */
[----:B------:R-:W-:Y:S02]  /*1a50*/  SEL R3, R13, R3, !P0 ;  /* 0x000000030d037207 */ /* 0x000fe40004000000 */
[----:B------:R-:W-:-:S04]  /*1a60*/  ISETP.NE.AND P0, PT, R42, 0xb, PT ;  /* 0x0000000b2a00780c */ /* 0x000fc80003f05270 */
[----:B------:R-:W-:Y:S02]  /*1a70*/  SEL R3, R14, R3, !P0 ;  /* 0x000000030e037207 */ /* 0x000fe40004000000 */
[----:B------:R-:W-:Y:S01]  /*1a80*/  ISETP.NE.AND P0, PT, R42, 0xc, PT ;  /* 0x0000000c2a00780c */ /* 0x000fe20003f05270 */
[----:B0-----:R-:W-:-:S03]  /*1a90*/  IMAD.IADD R4, R15, 0x1, R4 ;  /* 0x000000010f047824 */ /* 0x001fc600078e0204 */
[----:B------:R-:W-:Y:S02]  /*1aa0*/  SEL R3, R15, R3, !P0 ;  /* 0x000000030f037207 */ /* 0x000fe40004000000 */
[----:B------:R-:W-:Y:S01]  /*1ab0*/  ISETP.GT.U32.AND P0, PT, R41, 0x1f, PT ;  /* 0x0000001f2900780c */ /* 0x000fe20003f04070 */
[----:B------:R-:W-:Y:S01]  /*1ac0*/  IMAD.IADD R5, R5, 0x1, R4 ;  /* 0x0000000105057824 */ /* 0x000fe200078e0204 */
[----:B------:R-:W-:Y:S02]  /*1ad0*/  SEL R3, R4, R3, !P1 ;  /* 0x0000000304037207 */ /* 0x000fe40004800000 */
[----:B------:R-:W-:-:S03]  /*1ae0*/  ISETP.GE.U32.AND P1, PT, R41, 0x20, PT ;  /* 0x000000202900780c */ /* 0x000fc60003f26070 */
[----:B------:R-:W-:-:S05]  /*1af0*/  IMAD.IADD R7, R3, 0x1, R6 ;  /* 0x0000000103077824 */ /* 0x000fca00078e0206 */
        /* <DEDUP_REMOVED lines=17> */
.L_x_516:
[----:B------:R-:W-:Y:S05]  /*1c10*/  @!P0 BRA `(.L_x_485) ;  /* 0x0000000000248947 */ /* 0x000fea0003800000 */
[----:B------:R-:W-:-:S07]  /*1c20*/  IMAD.MOV.U32 R4, RZ, RZ, 0xee ;  /* 0x000000eeff047424 */ /* 0x000fce00078e00ff */
.L_x_487:
[----:B------:R-:W-:Y:S05]  /*1c30*/  NANOSLEEP R4 ;  /* 0x000000040000735d */ /* 0x000fea0003800000 */
[----:B------:R-:W2:Y:S01]  /*1c40*/  LD.E.64.STRONG.GPU R6, desc[UR8][R8.64+0x100] ;  /* 0x0001000808067980 */ /* 0x000ea2000c10fb00 */
[----:B------:R-:W-:Y:S01]  /*1c50*/  UMOV UR5, 0xffffffff ;  /* 0xffffffff00057882 */ /* 0x000fe20000000000 */
[----:B------:R-:W-:Y:S02]  /*1c60*/  SHF.R.U32.HI R4, RZ, 0x1, R4 ;  /* 0x00000001ff047819 */ /* 0x000fe40000011604 */
[----:B--2---:R-:W-:Y:S01]  /*1c70*/  ISETP.NE.AND P0, PT, R6, 0x63, PT ;  /* 0x000000630600780c */ /* 0x004fe20003f05270 */
[----:B------:R-:W-:-:S12]  /*1c80*/  BRA.DIV UR5, `(.L_x_486) ;  /* 0x0000004a05987947 */ /* 0x000fd8000b800000 */
[----:B------:R-:W-:-:S13]  /*1c90*/  VOTE.ANY P0, !P0 ;  /* 0x0000000000ff7806 */ /* 0x000fda0004000100 */
.L_x_519:
[----:B------:R-:W-:Y:S05]  /*1ca0*/  @P0 BRA `(.L_x_487) ;  /* 0xfffffffc00e00947 */ /* 0x000fea000383ffff */
.L_x_485:
        /* <DEDUP_REMOVED lines=38> */
.L_x_528:
[----:B------:R-:W-:Y:S05]  /*1f10*/  @!P0 BRA `(.L_x_489) ;  /* 0x0000000000d48947 */ /* 0x000fea0003800000 */
[----:B------:R-:W-:-:S07]  /*1f20*/  IMAD.MOV.U32 R47, RZ, RZ, 0xee ;  /* 0x000000eeff2f7424 */ /* 0x000fce00078e00ff */
.L_x_495:
[----:B------:R-:W-:Y:S02]  /*1f30*/  IMAD.MOV.U32 R6, RZ, RZ, R44 ;  /* 0x000000ffff067224 */ /* 0x000fe400078e002c */
[----:B------:R-:W-:Y:S02]  /*1f40*/  IMAD.MOV.U32 R7, RZ, RZ, R45 ;  /* 0x000000ffff077224 */ /* 0x000fe400078e002d */
        /* <DEDUP_REMOVED lines=8> */
.L_x_531:
[----:B------:R-:W-:Y:S05]  /*1fd0*/  @!P0 BRA `(.L_x_491) ;  /* 0x0000000000248947 */ /* 0x000fea0003800000 */
[----:B------:R-:W-:-:S07]  /*1fe0*/  IMAD.MOV.U32 R10, RZ, RZ, R47 ;  /* 0x000000ffff0a7224 */ /* 0x000fce00078e002f */
.L_x_493:
[----:B------:R-:W-:Y:S05]  /*1ff0*/  NANOSLEEP R10 ;  /* 0x0000000a0000735d */ /* 0x000fea0003800000 */
[----:B------:R-:W2:Y:S01]  /*2000*/  LD.E.64.STRONG.GPU R6, desc[UR8][R8.64+-0x100] ;  /* 0xffff000808067980 */ /* 0x000ea2000c10fb00 */
[----:B------:R-:W-:Y:S01]  /*2010*/  UMOV UR5, 0xffffffff ;  /* 0xffffffff00057882 */ /* 0x000fe20000000000 */
[----:B------:R-:W-:Y:S02]  /*2020*/  SHF.R.U32.HI R10, RZ, 0x1, R10 ;  /* 0x00000001ff0a7819 */ /* 0x000fe4000001160a */
[----:B--2---:R-:W-:Y:S01]  /*2030*/  ISETP.NE.AND P0, PT, R6, 0x63, PT ;  /* 0x000000630600780c */ /* 0x004fe20003f05270 */
[----:B------:R-:W-:-:S12]  /*2040*/  BRA.DIV UR5, `(.L_x_492) ;  /* 0x0000004a05ec7947 */ /* 0x000fd8000b800000 */
[----:B------:R-:W-:-:S13]  /*2050*/  VOTE.ANY P0, !P0 ;  /* 0x0000000000ff7806 */ /* 0x000fda0004000100 */
.L_x_534:
[----:B------:R-:W-:Y:S05]  /*2060*/  @P0 BRA `(.L_x_493) ;  /* 0xfffffffc00e00947 */ /* 0x000fea000383ffff */
.L_x_491:
        /* <DEDUP_REMOVED lines=10> */
[-C--:B------:R-:W-:Y:S02]  /*2110*/  ISETP.GE.AND P0, PT, R17, R10.reuse, PT ;  /* 0x0000000a1100720c */ /* 0x080fe40003f06270 */
        /* <DEDUP_REMOVED lines=15> */
[----:B------:R-:W-:-:S05]  /*2210*/  IMAD.IADD R49, R7, 0x1, R12 ;  /* 0x0000000107317824 */ /* 0x000fca00078e020c */
[----:B------:R-:W0:Y:S05]  /*2220*/  SHFL.DOWN PT, R12, R49, 0x10, R10 ;  /* 0x0a000000310c7989 */ /* 0x000e2a00000e000a */
[----:B------:R-:W-:Y:S02]  /*2230*/  VOTE.ALL P0, P0 ;  /* 0x0000000000ff7806 */ /* 0x000fe40000000000 */
[----:B0-----:R-:W-:-:S04]  /*2240*/  SEL R12, R12, RZ, !P1 ;  /* 0x000000ff0c0c7207 */ /* 0x001fc80004800000 */
[----:B------:R-:W-:-:S07]  /*2250*/  IADD3 R46, PT, PT, R49, R12, R46 ;  /* 0x0000000c312e7210 */ /* 0x000fce0007ffe02e */
.L_x_543:
[----:B------:R-:W-:Y:S05]  /*2260*/  @P0 BRA `(.L_x_495) ;  /* 0xfffffffc00300947 */ /* 0x000fea000383ffff */
.L_x_489:
        /* <DEDUP_REMOVED lines=16> */
.L_x_483:
[----:B------:R-:W-:Y:S05]  /*2370*/  WARPSYNC.ALL ;  /* 0x0000000000007948 */ /* 0x000fea0003800000 */
[----:B------:R-:W0:Y:S08]  /*2380*/  S2UR UR6, SR_CgaCtaId ;  /* 0x00000000000679c3 */ /* 0x000e300000008800 */
[----:B------:R-:W-:Y:S01]  /*2390*/  BAR.SYNC.DEFER_BLOCKING 0x0 ;  /* 0x0000000000007b1d */ /* 0x000fe20000010000 */
[C---:B------:R-:W-:Y:S01]  /*23a0*/  ISETP.NE.AND P0, PT, R41.reuse, RZ, PT ;  /* 0x000000ff2900720c */ /* 0x040fe20003f05270 */
[----:B------:R-:W-:Y:S01]  /*23b0*/  VIADD R17, R41, 0x1c0 ;  /* 0x000001c029117836 */ /* 0x000fe20000000000 */
[----:B------:R-:W-:-:S02]  /*23c0*/  LOP3.LUT R11, R28, 0x1, RZ, 0x3c, !PT ;  /* 0x000000011c0b7812 */ /* 0x000fc400078e3cff */
[C---:B------:R-:W-:Y:S01]  /*23d0*/  LOP3.LUT R13, R27.reuse, 0x1, RZ, 0x3c, !PT ;  /* 0x000000011b0d7812 */ /* 0x040fe200078e3cff */
[----:B------:R-:W-:Y:S01]  /*23e0*/  UMOV UR5, 0x400 ;  /* 0x0000040000057882 */ /* 0x000fe20000000000 */
[----:B------:R-:W-:Y:S02]  /*23f0*/  ISETP.NE.AND P1, PT, R27, RZ, PT ;  /* 0x000000ff1b00720c */ /* 0x000fe40003f25270 */
[C---:B------:R-:W-:Y:S02]  /*2400*/  ISETP.NE.AND P5, PT, R25.reuse, RZ, PT ;  /* 0x000000ff1900720c */ /* 0x040fe40003fa5270 */
[----:B------:R-:W-:Y:S02]  /*2410*/  LOP3.LUT R25, R25, 0x1, RZ, 0x3c, !PT ;  /* 0x0000000119197812 */ /* 0x000fe400078e3cff */
[----:B------:R-:W-:Y:S02]  /*2420*/  ISETP.NE.AND P2, PT, R26, RZ, PT ;  /* 0x000000ff1a00720c */ /* 0x000fe40003f45270 */
[----:B------:R-:W-:-:S02]  /*2430*/  ISETP.NE.AND P4, PT, R18, RZ, PT ;  /* 0x000000ff1200720c */ /* 0x000fc40003f85270 */
[----:B------:R-:W-:Y:S02]  /*2440*/  LOP3.LUT R15, R22, 0x1, RZ, 0x3c, !PT ;  /* 0x00000001160f7812 */ /* 0x000fe400078e3cff */
[C---:B------:R-:W-:Y:S02]  /*2450*/  ISETP.NE.AND P6, PT, R20.reuse, RZ, PT ;  /* 0x000000ff1400720c */ /* 0x040fe40003fc5270 */
[----:B------:R-:W-:Y:S01]  /*2460*/  LOP3.LUT R20, R20, 0x1, RZ, 0x3c, !PT ;  /* 0x0000000114147812 */ /* 0x000fe200078e3cff */
[----:B0-----:R-:W-:Y:S01]  /*2470*/  ULEA UR5, UR6, UR5, 0x18 ;  /* 0x0000000506057291 */ /* 0x001fe2000f8ec0ff */
[----:B------:R-:W-:Y:S01]  /*2480*/  ISETP.NE.AND P3, PT, R24, RZ, PT ;  /* 0x000000ff1800720c */ /* 0x000fe20003f65270 */
[----:B------:R-:W0:Y:S07]  /*2490*/  LDCU UR6, c[0x0][0x3ac] ;  /* 0x00007580ff0677ac */ /* 0x000e2e0008000800 */
[----:B--2---:R-:W1:Y:S04]  /*24a0*/  LDS R0, [UR5+0x48] ;  /* 0x00004805ff007984 */ /* 0x004e680008000800 */
[----:B------:R-:W2:Y:S04]  /*24b0*/  LDS R6, [UR5+0x6c] ;  /* 0x00006c05ff067984 */ /* 0x000ea80008000800 */
[----:B------:R-:W3:Y:S01]  /*24c0*/  LDS R5, [UR5+0x64] ;  /* 0x00006405ff057984 */ /* 0x000ee20008000800 */
[----:B-1----:R-:W-:Y:S01]  /*24d0*/  SEL R0, R0, RZ, P0 ;  /* 0x000000ff00007207 */ /* 0x002fe20000000000 */
[----:B------:R-:W-:Y:S01]  /*24e0*/  BAR.SYNC.DEFER_BLOCKING 0x0 ;  /* 0x0000000000007b1d */ /* 0x000fe20000010000 */
[----:B------:R-:W-:-:S03]  /*24f0*/  ISETP.NE.AND P0, PT, R28, RZ, PT ;  /* 0x000000ff1c00720c */ /* 0x000fc60003f05270 */
[----:B------:R-:W-:Y:S01]  /*2500*/  IMAD.IADD R2, R0, 0x1, R7 ;  /* 0x0000000100027824 */ /* 0x000fe200078e0207 */
[----:B--2---:R-:W-:Y:S02]  /*2510*/  IADD3 R0, PT, PT, -R6, 0x1340, RZ ;  /* 0x0000134006007810 */ /* 0x004fe40007ffe1ff */
[--C-:B---3--:R-:W-:Y:S01]  /*2520*/  IADD3 R16, PT, PT, R41, R16, -R5.reuse ;  /* 0x0000001029107210 */ /* 0x108fe20007ffe805 */
[C---:B------:R-:W-:Y:S01]  /*2530*/  IMAD.IADD R3, R2.reuse, 0x1, -R5 ;  /* 0x0000000102037824 */ /* 0x040fe200078e0a05 */
[--C-:B------:R-:W-:Y:S02]  /*2540*/  IADD3 R4, PT, PT, R2, R13, R11.reuse ;  /* 0x0000000d02047210 */ /* 0x100fe40007ffe00b */
[C---:B------:R-:W-:Y:S01]  /*2550*/  IADD3 R2, PT, PT, R5.reuse, -R2, -R11 ;  /* 0x8000000205027210 */ /* 0x040fe20007ffe80b */
[----:B------:R-:W-:Y:S01]  /*2560*/  IMAD.IADD R7, R0, 0x1, R3 ;  /* 0x0000000100077824 */ /* 0x000fe200078e0203 */
[----:B------:R-:W-:Y:S01]  /*2570*/  LOP3.LUT R16, RZ, R16, RZ, 0x33, !PT ;  /* 0x00000010ff107212 */ /* 0x000fe200078e33ff */
[----:B------:R-:W-:-:S02]  /*2580*/  IMAD.IADD R10, R5, 0x1, -R4 ;  /* 0x00000001050a7824 */ /* 0x000fc400078e0a04 */
[C---:B------:R-:W-:Y:S02]  /*2590*/  IMAD R8, R41.reuse, 0xb, R2 ;  /* 0x0000000b29087824 */ /* 0x040fe400078e0202 */
[----:B------:R-:W-:Y:S02]  /*25a0*/  IMAD R9, R41, 0xb, R10 ;  /* 0x0000000b29097824 */ /* 0x000fe400078e020a */
[----:B------:R-:W-:Y:S01]  /*25b0*/  IMAD.IADD R10, R11, 0x1, R7 ;  /* 0x000000010b0a7824 */ /* 0x000fe200078e0207 */
[----:B------:R-:W-:Y:S01]  /*25c0*/  LOP3.LUT R11, R26, 0x1, RZ, 0x3c, !PT ;  /* 0x000000011a0b7812 */ /* 0x000fe200078e3cff */
[----:B------:R-:W-:Y:S02]  /*25d0*/  IMAD R2, R41, 0xb, -R3 ;  /* 0x0000000b29027824 */ /* 0x000fe400078e0a03 */
[----:B------:R-:W-:Y:S02]  /*25e0*/  VIADD R3, R8, 0x1 ;  /* 0x0000000108037836 */ /* 0x000fe40000000000 */
[----:B------:R-:W-:Y:S01]  /*25f0*/  IMAD.IADD R8, R11, 0x1, R4 ;  /* 0x000000010b087824 */ /* 0x000fe200078e0204 */
[----:B------:R-:W-:Y:S01]  /*2600*/  SEL R2, R7, R2, !P0 ;  /* 0x0000000207027207 */ /* 0x000fe20004000000 */
[----:B------:R-:W-:Y:S01]  /*2610*/  VIADD R9, R9, 0x2 ;  /* 0x0000000209097836 */ /* 0x000fe20000000000 */
[----:B------:R-:W-:Y:S01]  /*2620*/  SEL R3, R10, R3, !P1 ;  /* 0x000000030a037207 */ /* 0x000fe20004800000 */
[----:B------:R-:W-:Y:S01]  /*2630*/  IMAD.IADD R12, R13, 0x1, R10 ;  /* 0x000000010d0c7824 */ /* 0x000fe200078e020a */
[----:B------:R-:W-:Y:S01]  /*2640*/  LOP3.LUT R13, R24, 0x1, RZ, 0x3c, !PT ;  /* 0x00000001180d7812 */ /* 0x000fe200078e3cff */
[--C-:B------:R-:W-:Y:S01]  /*2650*/  IMAD.IADD R10, R5, 0x1, -R8.reuse ;  /* 0x00000001050a7824 */ /* 0x100fe200078e0a08 */
[----:B------:R-:W-:Y:S01]  /*2660*/  ISETP.NE.AND P0, PT, R21, RZ, PT ;  /* 0x000000ff1500720c */ /* 0x000fe20003f05270 */
[----:B------:R-:W-:Y:S01]  /*2670*/  IMAD.IADD R8, R25, 0x1, R8 ;  /* 0x0000000119087824 */ /* 0x000fe200078e0208 */
[----:B------:R-:W-:Y:S01]  /*2680*/  SEL R4, R12, R9, !P2 ;  /* 0x000000090c047207 */ /* 0x000fe20005000000 */
[----:B------:R-:W-:Y:S01]  /*2690*/  IMAD R7, R41, 0xb, R10 ;  /* 0x0000000b29077824 */ /* 0x000fe200078e020a */
[----:B------:R-:W-:Y:S01]  /*26a0*/  ISETP.NE.AND P2, PT, R23, RZ, PT ;  /* 0x000000ff1700720c */ /* 0x000fe20003f45270 */
[----:B------:R-:W-:Y:S01]  /*26b0*/  IMAD.IADD R10, R13, 0x1, R8 ;  /* 0x000000010d0a7824 */ /* 0x000fe200078e0208 */
[----:B------:R-:W-:Y:S01]  /*26c0*/  LOP3.LUT R23, R23, 0x1, RZ, 0x3c, !PT ;  /* 0x0000000117177812 */ /* 0x000fe200078e3cff */
[----:B------:R-:W-:Y:S01]  /*26d0*/  IMAD.IADD R18, R11, 0x1, R12 ;  /* 0x000000010b127824 */ /* 0x000fe200078e020c */
[----:B------:R-:W-:Y:S01]  /*26e0*/  LOP3.LUT R21, R21, 0x1, RZ, 0x3c, !PT ;  /* 0x0000000115157812 */ /* 0x000fe200078e3cff */
[----:B------:R-:W-:Y:S01]  /*26f0*/  VIADD R7, R7, 0x3 ;  /* 0x0000000307077836 */ /* 0x000fe20000000000 */
[----:B------:R-:W-:Y:S01]  /*2700*/  ISETP.NE.AND P1, PT, R22, RZ, PT ;  /* 0x000000ff1600720c */ /* 0x000fe20003f25270 */
[--C-:B------:R-:W-:Y:S01]  /*2710*/  IMAD.IADD R12, R23, 0x1, R10.reuse ;  /* 0x00000001170c7824 */ /* 0x100fe200078e020a */
[----:B------:R-:W-:Y:S01]  /*2720*/  LEA R2, R2, UR5, 0x2 ;  /* 0x0000000502027c11 */ /* 0x000fe2000f8e10ff */
[----:B------:R-:W-:Y:S01]  /*2730*/  IMAD.IADD R10, R5, 0x1, -R10 ;  /* 0x00000001050a7824 */ /* 0x000fe200078e0a0a */
[----:B------:R-:W-:Y:S01]  /*2740*/  SEL R7, R18, R7, !P5 ;  /* 0x0000000712077207 */ /* 0x000fe20006800000 */
[----:B------:R-:W-:Y:S01]  /*2750*/  IMAD.IADD R14, R15, 0x1, R12 ;  /* 0x000000010f0e7824 */ /* 0x000fe200078e020c */
[----:B------:R-:W-:Y:S01]  /*2760*/  ISETP.NE.AND P5, PT, R19, RZ, PT ;  /* 0x000000ff1300720c */ /* 0x000fe20003fa5270 */
[----:B------:R-:W-:Y:S01]  /*2770*/  IMAD.IADD R22, R5, 0x1, -R8 ;  /* 0x0000000105167824 */ /* 0x000fe200078e0a08 */
[----:B------:R-:W-:Y:S01]  /*2780*/  LOP3.LUT R8, R19, 0x1, RZ, 0x3c, !PT ;  /* 0x0000000113087812 */ /* 0x000fe200078e3cff */
[----:B------:R-:W-:Y:S01]  /*2790*/  IMAD.IADD R9, R21, 0x1, R14 ;  /* 0x0000000115097824 */ /* 0x000fe200078e020e */
[----:B------:R-:W-:Y:S01]  /*27a0*/  LEA R3, R3, UR5, 0x2 ;  /* 0x0000000503037c11 */ /* 0x000fe2000f8e10ff */
[----:B------:R-:W-:Y:S01]  /*27b0*/  IMAD R11, R41, 0xb, R10 ;  /* 0x0000000b290b7824 */ /* 0x000fe200078e020a */
[----:B------:R-:W-:Y:S01]  /*27c0*/  LEA R4, R4, UR5, 0x2 ;  /* 0x0000000504047c11 */ /* 0x000fe2000f8e10ff */
[--C-:B------:R-:W-:Y:S01]  /*27d0*/  IMAD.IADD R10, R20, 0x1, R9.reuse ;  /* 0x00000001140a7824 */ /* 0x100fe200078e0209 */
[----:B------:R-:W-:Y:S01]  /*27e0*/  LEA R7, R7, UR5, 0x2 ;  /* 0x0000000507077c11 */ /* 0x000fe2000f8e10ff */
[----:B------:R-:W-:Y:S01]  /*27f0*/  IMAD R22, R41, 0xb, R22 ;  /* 0x0000000b29167824 */ /* 0x000fe200078e0216 */
[----:B-----5:R-:W-:Y:S01]  /*2800*/  STS [R2], R39 ;  /* 0x0000002702007388 */ /* 0x020fe20000000800 */
[----:B------:R-:W-:-:S02]  /*2810*/  IMAD.IADD R24, R5, 0x1, -R9 ;  /* 0x0000000105187824 */ /* 0x000fc400078e0a09 */
[----:B------:R-:W-:Y:S01]  /*2820*/  IMAD.IADD R12, R5, 0x1, -R12 ;  /* 0x00000001050c7824 */ /* 0x000fe200078e0a0c */
[----:B------:R1:W-:Y:S01]  /*2830*/  STS [R3], R38 ;  /* 0x0000002603007388 */ /* 0x0003e20000000800 */
[----:B------:R-:W-:Y:S02]  /*2840*/  IMAD.IADD R9, R25, 0x1, R18 ;  /* 0x0000000119097824 */ /* 0x000fe400078e0212 */
[C---:B------:R-:W-:Y:S01]  /*2850*/  IMAD.IADD R26, R5.reuse, 0x1, -R10 ;  /* 0x00000001051a7824 */ /* 0x040fe200078e0a0a */
[C---:B------:R-:W-:Y:S01]  /*2860*/  IADD3 R10, PT, PT, R5.reuse, -R10, -R8 ;  /* 0x8000000a050a7210 */ /* 0x040fe20007ffe808 */
[----:B------:R-:W-:Y:S01]  /*2870*/  IMAD.IADD R14, R5, 0x1, -R14 ;  /* 0x00000001050e7824 */ /* 0x000fe200078e0a0e */
[----:B------:R-:W-:Y:S01]  /*2880*/  IADD3 R5, PT, PT, R41, R6, R5 ;  /* 0x0000000629057210 */ /* 0x000fe20007ffe005 */
[----:B------:R-:W-:Y:S01]  /*2890*/  VIADD R22, R22, 0x4 ;  /* 0x0000000416167836 */ /* 0x000fe20000000000 */
[----:B------:R2:W-:Y:S01]  /*28a0*/  STS [R4], R37 ;  /* 0x0000002504007388 */ /* 0x0005e20000000800 */
[----:B------:R-:W-:Y:S01]  /*28b0*/  IMAD.IADD R6, R13, 0x1, R9 ;  /* 0x000000010d067824 */ /* 0x000fe200078e0209 */
[----:B-1----:R-:W1:Y:S01]  /*28c0*/  LDC.64 R2, c[0x0][0x390] ;  /* 0x0000e400ff027b82 */ /* 0x002e620000000a00 */
[----:B------:R-:W-:Y:S01]  /*28d0*/  IMAD R12, R41, 0xb, R12 ;  /* 0x0000000b290c7824 */ /* 0x000fe200078e020c */
[----:B------:R-:W-:Y:S01]  /*28e0*/  SEL R22, R9, R22, !P3 ;  /* 0x0000001609167207 */ /* 0x000fe20005800000 */
[----:B------:R-:W-:Y:S01]  /*28f0*/  IMAD.IADD R9, R23, 0x1, R6 ;  /* 0x0000000117097824 */ /* 0x000fe200078e0206 */
[----:B------:R3:W-:Y:S01]  /*2900*/  STS [R7], R36 ;  /* 0x0000002407007388 */ /* 0x0007e20000000800 */
[----:B------:R-:W-:Y:S01]  /*2910*/  VIADD R12, R12, 0x6 ;  /* 0x000000060c0c7836 */ /* 0x000fe20000000000 */
[----:B------:R-:W-:Y:S01]  /*2920*/  LEA R22, R22, UR5, 0x2 ;  /* 0x0000000516167c11 */ /* 0x000fe2000f8e10ff */
[----:B------:R-:W-:Y:S01]  /*2930*/  VIADD R11, R11, 0x5 ;  /* 0x000000050b0b7836 */ /* 0x000fe20000000000 */
[C---:B--2---:R-:W-:Y:S01]  /*2940*/  LEA R4, R41.reuse, UR5, 0x2 ;  /* 0x0000000529047c11 */ /* 0x044fe2000f8e10ff */
[----:B------:R-:W-:Y:S01]  /*2950*/  VIADD R13, R41, 0x380 ;  /* 0x00000380290d7836 */ /* 0x000fe20000000000 */
[----:B------:R-:W-:Y:S01]  /*2960*/  SEL R12, R9, R12, !P1 ;  /* 0x0000000c090c7207 */ /* 0x000fe20004800000 */
[----:B------:R-:W-:Y:S01]  /*2970*/  IMAD R14, R41, 0xb, R14 ;  /* 0x0000000b290e7824 */ /* 0x000fe200078e020e */
[----:B------:R-:W-:Y:S01]  /*2980*/  SEL R11, R6, R11, !P2 ;  /* 0x0000000b060b7207 */ /* 0x000fe20005000000 */
[----:B------:R-:W-:Y:S01]  /*2990*/  IMAD.IADD R9, R15, 0x1, R9 ;  /* 0x000000010f097824 */ /* 0x000fe200078e0209 */
[----:B------:R-:W-:Y:S01]  /*29a0*/  ISETP.GE.AND P2, PT, R13, R0, PT ;  /* 0x000000000d00720c */ /* 0x000fe20003f46270 */
[----:B------:R-:W-:Y:S01]  /*29b0*/  VIADD R14, R14, 0x7 ;  /* 0x000000070e0e7836 */ /* 0x000fe20000000000 */
[----:B------:R-:W-:Y:S01]  /*29c0*/  LEA R11, R11, UR5, 0x2 ;  /* 0x000000050b0b7c11 */ /* 0x000fe2000f8e10ff */
[C---:B------:R-:W-:Y:S01]  /*29d0*/  VIADD R13, R41.reuse, 0x700 ;  /* 0x00000700290d7836 */ /* 0x040fe20000000000 */
[----:B------:R-:W-:Y:S01]  /*29e0*/  LEA R12, R12, UR5, 0x2 ;  /* 0x000000050c0c7c11 */ /* 0x000fe2000f8e10ff */
[----:B------:R-:W-:Y:S01]  /*29f0*/  IMAD R24, R41, 0xb, R24 ;  /* 0x0000000b29187824 */ /* 0x000fe200078e0218 */
[----:B------:R-:W-:Y:S01]  /*2a00*/  SEL R14, R9, R14, !P0 ;  /* 0x0000000e090e7207 */ /* 0x000fe20004000000 */
[----:B------:R-:W-:Y:S01]  /*2a10*/  IMAD.IADD R9, R21, 0x1, R9 ;  /* 0x0000000115097824 */ /* 0x000fe200078e0209 */
[-C--:B------:R-:W-:Y:S01]  /*2a20*/  ISETP.GE.AND P0, PT, R13, R0.reuse, PT ;  /* 0x000000000d00720c */ /* 0x080fe20003f06270 */
[----:B------:R-:W-:Y:S01]  /*2a30*/  VIADD R24, R24, 0x8 ;  /* 0x0000000818187836 */ /* 0x000fe20000000000 */
[----:B------:R-:W-:Y:S01]  /*2a40*/  STS [R22], R35 ;  /* 0x0000002316007388 */ /* 0x000fe20000000800 */
[----:B------:R-:W-:Y:S01]  /*2a50*/  VIADD R13, R41, 0x8c0 ;  /* 0x000008c0290d7836 */ /* 0x000fe20000000000 */
[----:B------:R-:W-:Y:S01]  /*2a60*/  ISETP.GE.AND P3, PT, R17, R0, PT ;  /* 0x000000001100720c */ /* 0x000fe20003f66270 */
[----:B------:R-:W-:Y:S01]  /*2a70*/  IMAD R26, R41, 0xb, R26 ;  /* 0x0000000b291a7824 */ /* 0x000fe200078e021a */
[----:B------:R-:W-:Y:S01]  /*2a80*/  SEL R24, R9, R24, !P6 ;  /* 0x0000001809187207 */ /* 0x000fe20007000000 */
[----:B------:R-:W-:Y:S01]  /*2a90*/  IMAD R10, R41, 0xb, R10 ;  /* 0x0000000b290a7824 */ /* 0x000fe200078e020a */
[----:B------:R-:W-:Y:S01]  /*2aa0*/  ISETP.GE.AND P6, PT, R13, R0, PT ;  /* 0x000000000d00720c */ /* 0x000fe20003fc6270 */
[----:B------:R-:W-:Y:S01]  /*2ab0*/  IMAD.IADD R9, R20, 0x1, R9 ;  /* 0x0000000114097824 */ /* 0x000fe200078e0209 */
[----:B------:R-:W-:Y:S01]  /*2ac0*/  LEA R24, R24, UR5, 0x2 ;  /* 0x0000000518187c11 */ /* 0x000fe2000f8e10ff */
[----:B------:R-:W-:Y:S01]  /*2ad0*/  VIADD R26, R26, 0x9 ;  /* 0x000000091a1a7836 */ /* 0x000fe20000000000 */
[----:B------:R2:W-:Y:S01]  /*2ae0*/  STS [R11], R34 ;  /* 0x000000220b007388 */ /* 0x0005e20000000800 */
[----:B------:R-:W-:-:S02]  /*2af0*/  VIADD R13, R41, 0xa80 ;  /* 0x00000a80290d7836 */ /* 0x000fc40000000000 */
[----:B------:R-:W-:Y:S01]  /*2b00*/  VIADD R10, R10, 0xa ;  /* 0x0000000a0a0a7836 */ /* 0x000fe20000000000 */
[----:B------:R-:W-:Y:S01]  /*2b10*/  SEL R26, R9, R26, !P5 ;  /* 0x0000001a091a7207 */ /* 0x000fe20006800000 */
[----:B------:R-:W-:Y:S01]  /*2b20*/  @!P4 IMAD.IADD R10, R8, 0x1, R9 ;  /* 0x00000001080ac824 */ /* 0x000fe200078e0209 */
[-C--:B------:R-:W-:Y:S01]  /*2b30*/  ISETP.GE.AND P5, PT, R13, R0.reuse, PT ;  /* 0x000000000d00720c */ /* 0x080fe20003fa6270 */
[----:B0-----:R-:W-:Y:S01]  /*2b40*/  VIADD R16, R16, UR6 ;  /* 0x0000000610107c36 */ /* 0x001fe20008000000 */
[-C--:B------:R-:W-:Y:S01]  /*2b50*/  ISETP.GE.AND P4, PT, R41, R0.reuse, PT ;  /* 0x000000002900720c */ /* 0x080fe20003f86270 */
[----:B------:R-:W-:Y:S01]  /*2b60*/  VIADD R9, R5, 0xffffecc0 ;  /* 0xffffecc005097836 */ /* 0x000fe20000000000 */
[----:B------:R-:W-:Y:S01]  /*2b70*/  LEA R10, R10, UR5, 0x2 ;  /* 0x000000050a0a7c11 */ /* 0x000fe2000f8e10ff */
[C---:B------:R-:W-:Y:S01]  /*2b80*/  VIADD R13, R41.reuse, 0xc40 ;  /* 0x00000c40290d7836 */ /* 0x040fe20000000000 */
[----:B------:R-:W-:Y:S01]  /*2b90*/  STS [R12], R33 ;  /* 0x000000210c007388 */ /* 0x000fe20000000800 */
[C---:B------:R-:W-:Y:S01]  /*2ba0*/  VIADD R17, R41.reuse, 0x540 ;  /* 0x0000054029117836 */ /* 0x040fe20000000000 */
[----:B------:R-:W-:Y:S01]  /*2bb0*/  SEL R15, R16, R9, !P4 ;  /* 0x00000009100f7207 */ /* 0x000fe20006000000 */
[C---:B------:R-:W-:Y:S01]  /*2bc0*/  VIADD R19, R41.reuse, 0xe00 ;  /* 0x00000e0029137836 */ /* 0x040fe20000000000 */
[----:B------:R-:W-:Y:S01]  /*2bd0*/  LEA R9, R14, UR5, 0x2 ;  /* 0x000000050e097c11 */ /* 0x000fe2000f8e10ff */
[----:B---3--:R-:W-:Y:S01]  /*2be0*/  VIADD R7, R41, 0xfc0 ;  /* 0x00000fc029077836 */ /* 0x008fe20000000000 */
[-C--:B------:R-:W-:Y:S01]  /*2bf0*/  ISETP.GE.AND P4, PT, R13, R0.reuse, PT ;  /* 0x000000000d00720c */ /* 0x080fe20003f86270 */
[----:B------:R-:W-:Y:S01]  /*2c00*/  VIADD R21, R41, 0x1180 ;  /* 0x0000118029157836 */ /* 0x000fe20000000000 */
[----:B------:R-:W-:Y:S01]  /*2c10*/  LEA R13, R26, UR5, 0x2 ;  /* 0x000000051a0d7c11 */ /* 0x000fe2000f8e10ff */
[----:B------:R-:W-:Y:S01]  /*2c20*/  STS [R9], R32 ;  /* 0x0000002009007388 */ /* 0x000fe20000000800 */
[----:B------:R-:W-:Y:S01]  /*2c30*/  ISETP.GE.AND P1, PT, R17, R0, PT ;  /* 0x000000001100720c */ /* 0x000fe20003f26270 */
[----:B------:R-:W-:-:S02]  /*2c40*/  VIADD R17, R16, 0xfffffe40 ;  /* 0xfffffe4010117836 */ /* 0x000fc40000000000 */
[----:B------:R-:W-:Y:S01]  /*2c50*/  STS [R24], R31 ;  /* 0x0000001f18007388 */ /* 0x000fe20000000800 */
[----:B------:R-:W-:Y:S01]  /*2c60*/  @P3 VIADD R17, R5, 0xffffee80 ;  /* 0xffffee8005113836 */ /* 0x000fe20000000000 */
[-C--:B------:R-:W-:Y:S01]  /*2c70*/  ISETP.GE.AND P3, PT, R19, R0.reuse, PT ;  /* 0x000000001300720c */ /* 0x080fe20003f66270 */
[C---:B--2---:R-:W-:Y:S01]  /*2c80*/  VIADD R11, R16.reuse, 0xfffffc80 ;  /* 0xfffffc80100b7836 */ /* 0x044fe20000000000 */
[----:B------:R0:W-:Y:S01]  /*2c90*/  STS [R13], R30 ;  /* 0x0000001e0d007388 */ /* 0x0001e20000000800 */
[C---:B------:R-:W-:Y:S02]  /*2ca0*/  VIADD R19, R16.reuse, 0xfffffac0 ;  /* 0xfffffac010137836 */ /* 0x040fe40000000000 */
[----:B------:R-:W-:Y:S01]  /*2cb0*/  @P2 VIADD R11, R5, 0xfffff040 ;  /* 0xfffff040050b2836 */ /* 0x000fe20000000000 */
[----:B------:R2:W-:Y:S01]  /*2cc0*/  STS [R10], R29 ;  /* 0x0000001d0a007388 */ /* 0x0005e20000000800 */
[-C--:B------:R-:W-:Y:S01]  /*2cd0*/  ISETP.GE.AND P2, PT, R7, R0.reuse, PT ;  /* 0x000000000700720c */ /* 0x080fe20003f46270 */
[----:B------:R-:W-:Y:S01]  /*2ce0*/  @P1 VIADD R19, R5, 0xfffff200 ;  /* 0xfffff20005131836 */ /* 0x000fe20000000000 */
[----:B------:R-:W-:Y:S01]  /*2cf0*/  ISETP.GE.AND P1, PT, R21, R0, PT ;  /* 0x000000001500720c */ /* 0x000fe20003f26270 */
[----:B------:R-:W-:Y:S01]  /*2d00*/  BAR.SYNC.DEFER_BLOCKING 0x0 ;  /* 0x0000000000007b1d */ /* 0x000fe20000010000 */
[----:B------:R-:W-:-:S02]  /*2d10*/  VIADD R21, R16, 0xfffff740 ;  /* 0xfffff74010157836 */ /* 0x000fc40000000000 */
[C---:B0-----:R-:W-:Y:S02]  /*2d20*/  VIADD R13, R16.reuse, 0xfffff900 ;  /* 0xfffff900100d7836 */ /* 0x041fe40000000000 */
[C---:B------:R-:W-:Y:S02]  /*2d30*/  VIADD R23, R16.reuse, 0xfffff580 ;  /* 0xfffff58010177836 */ /* 0x040fe40000000000 */
[C---:B------:R-:W-:Y:S02]  /*2d40*/  VIADD R39, R16.reuse, 0xfffff3c0 ;  /* 0xfffff3c010277836 */ /* 0x040fe40000000000 */
[C---:B------:R-:W-:Y:S02]  /*2d50*/  VIADD R43, R16.reuse, 0xfffff200 ;  /* 0xfffff200102b7836 */ /* 0x040fe40000000000 */
[C---:B------:R-:W-:Y:S02]  /*2d60*/  VIADD R47, R16.reuse, 0xfffff040 ;  /* 0xfffff040102f7836 */ /* 0x040fe40000000000 */
[----:B------:R-:W-:-:S02]  /*2d70*/  VIADD R51, R16, 0xffffee80 ;  /* 0xffffee8010337836 */ /* 0x000fc40000000000 */
[C---:B------:R-:W-:Y:S02]  /*2d80*/  @P0 VIADD R13, R5.reuse, 0xfffff3c0 ;  /* 0xfffff3c0050d0836 */ /* 0x040fe40000000000 */
[C---:B------:R-:W-:Y:S02]  /*2d90*/  @P6 VIADD R21, R5.reuse, 0xfffff580 ;  /* 0xfffff58005156836 */ /* 0x040fe40000000000 */
[C---:B------:R-:W-:Y:S02]  /*2da0*/  @P5 VIADD R23, R5.reuse, 0xfffff740 ;  /* 0xfffff74005175836 */ /* 0x040fe40000000000 */
[C---:B------:R-:W-:Y:S02]  /*2db0*/  @P4 VIADD R39, R5.reuse, 0xfffff900 ;  /* 0xfffff90005274836 */ /* 0x040fe40000000000 */
[C---:B------:R-:W-:Y:S01]  /*2dc0*/  @P3 VIADD R43, R5.reuse, 0xfffffac0 ;  /* 0xfffffac0052b3836 */ /* 0x040fe20000000000 */
[----:B------:R-:W0:Y:S01]  /*2dd0*/  LDS R25, [R4] ;  /* 0x0000000004197984 */ /* 0x000e220000000800 */
[----:B------:R-:W-:-:S02]  /*2de0*/  @P2 VIADD R47, R5, 0xfffffc80 ;  /* 0xfffffc80052f2836 */ /* 0x000fc40000000000 */
[----:B------:R-:W-:Y:S01]  /*2df0*/  @P1 VIADD R51, R5, 0xfffffe40 ;  /* 0xfffffe4005331836 */ /* 0x000fe20000000000 */
[----:B------:R-:W3:Y:S01]  /*2e00*/  LDS R27, [R4+0x700] ;  /* 0x00070000041b7984 */ /* 0x000ee20000000800 */
[----:B-1----:R-:W-:-:S03]  /*2e10*/  IMAD.WIDE R6, R17, 0x4, R2 ;  /* 0x0000000411067825 */ /* 0x002fc600078e0202 */
[----:B------:R-:W1:Y:S01]  /*2e20*/  LDS R31, [R4+0xe00] ;  /* 0x000e0000041f7984 */ /* 0x000e620000000800 */
[----:B------:R-:W-:-:S03]  /*2e30*/  IMAD.WIDE R8, R11, 0x4, R2 ;  /* 0x000000040b087825 */ /* 0x000fc600078e0202 */
[----:B------:R-:W4:Y:S01]  /*2e40*/  LDS R29, [R4+0x1500] ;  /* 0x00150000041d7984 */ /* 0x000f220000000800 */
[----:B--2---:R-:W-:-:S03]  /*2e50*/  IMAD.WIDE R10, R19, 0x4, R2 ;  /* 0x00000004130a7825 */ /* 0x004fc600078e0202 */
[----:B------:R-:W2:Y:S01]  /*2e60*/  LDS R33, [R4+0x1c00] ;  /* 0x001c000004217984 */ /* 0x000ea20000000800 */
[----:B------:R-:W-:-:S03]  /*2e70*/  IMAD.WIDE R12, R13, 0x4, R2 ;  /* 0x000000040d0c7825 */ /* 0x000fc600078e0202 */
[----:B------:R-:W2:Y:S01]  /*2e80*/  LDS R35, [R4+0x2300] ;  /* 0x0023000004237984 */ /* 0x000ea20000000800 */
[----:B------:R-:W-:-:S03]  /*2e90*/  IMAD.WIDE R16, R23, 0x4, R2 ;  /* 0x0000000417107825 */ /* 0x000fc600078e0202 */
[----:B------:R-:W2:Y:S01]  /*2ea0*/  LDS R37, [R4+0x2a00] ;  /* 0x002a000004257984 */ /* 0x000ea20000000800 */
[----:B------:R-:W-:-:S03]  /*2eb0*/  IMAD.WIDE R18, R39, 0x4, R2 ;  /* 0x0000000427127825 */ /* 0x000fc600078e0202 */
[----:B------:R-:W2:Y:S01]  /*2ec0*/  LDS R41, [R4+0x3100] ;  /* 0x0031000004297984 */ /* 0x000ea20000000800 */
[----:B------:R-:W-:-:S03]  /*2ed0*/  IMAD.WIDE R22, R47, 0x4, R2 ;  /* 0x000000042f167825 */ /* 0x000fc600078e0202 */
[----:B------:R-:W2:Y:S04]  /*2ee0*/  LDS R45, [R4+0x3800] ;  /* 0x00380000042d7984 */ /* 0x000ea80000000800 */
[----:B------:R-:W2:Y:S04]  /*2ef0*/  LDS R49, [R4+0x3f00] ;  /* 0x003f000004317984 */ /* 0x000ea80000000800 */
[----:B------:R0:W2:Y:S02]  /*2f00*/  LDS R53, [R4+0x4600] ;  /* 0x0046000004357984 */ /* 0x0000a40000000800 */
[----:B0-----:R-:W-:-:S04]  /*2f10*/  IMAD.WIDE R4, R15, 0x4, R2 ;  /* 0x000000040f047825 */ /* 0x001fc800078e0202 */
[--C-:B------:R-:W-:Y:S01]  /*2f20*/  IMAD.WIDE R14, R21, 0x4, R2.reuse ;  /* 0x00000004150e7825 */ /* 0x100fe200078e0202 */
[----:B------:R-:W-:Y:S03]  /*2f30*/  STG.E desc[UR8][R4.64], R25 ;  /* 0x0000001904007986 */ /* 0x000fe6000c101908 */
[--C-:B------:R-:W-:Y:S01]  /*2f40*/  IMAD.WIDE R20, R43, 0x4, R2.reuse ;  /* 0x000000042b147825 */ /* 0x100fe200078e0202 */
[----:B---3--:R-:W-:Y:S03]  /*2f50*/  STG.E desc[UR8][R6.64], R27 ;  /* 0x0000001b06007986 */ /* 0x008fe6000c101908 */
[----:B------:R-:W-:Y:S01]  /*2f60*/  IMAD.WIDE R2, R51, 0x4, R2 ;  /* 0x0000000433027825 */ /* 0x000fe200078e0202 */
[----:B-1----:R-:W-:Y:S04]  /*2f70*/  STG.E desc[UR8][R8.64], R31 ;  /* 0x0000001f08007986 */ /* 0x002fe8000c101908 */
[----:B----4-:R-:W-:Y:S04]  /*2f80*/  STG.E desc[UR8][R10.64], R29 ;  /* 0x0000001d0a007986 */ /* 0x010fe8000c101908 */
[----:B--2---:R-:W-:Y:S04]  /*2f90*/  STG.E desc[UR8][R12.64], R33 ;  /* 0x000000210c007986 */ /* 0x004fe8000c101908 */
[----:B------:R-:W-:Y:S04]  /*2fa0*/  STG.E desc[UR8][R14.64], R35 ;  /* 0x000000230e007986 */ /* 0x000fe8000c101908 */
[----:B------:R-:W-:Y:S04]  /*2fb0*/  STG.E desc[UR8][R16.64], R37 ;  /* 0x0000002510007986 */ /* 0x000fe8000c101908 */
[----:B------:R-:W-:Y:S04]  /*2fc0*/  STG.E desc[UR8][R18.64], R41 ;  /* 0x0000002912007986 */ /* 0x000fe8000c101908 */
[----:B------:R-:W-:Y:S04]  /*2fd0*/  STG.E desc[UR8][R20.64], R45 ;  /* 0x0000002d14007986 */ /* 0x000fe8000c101908 */
[----:B------:R-:W-:Y:S04]  /*2fe0*/  STG.E desc[UR8][R22.64], R49 ;  /* 0x0000003116007986 */ /* 0x000fe8000c101908 */
[----:B------:R-:W-:Y:S01]  /*2ff0*/  STG.E desc[UR8][R2.64], R53 ;  /* 0x0000003502007986 */ /* 0x000fe2000c101908 */
[----:B------:R-:W-:Y:S05]  /*3000*/  EXIT ;  /* 0x000000000000794d */ /* 0x000fea0003800000 */
.L_x_481:
[----:B------:R-:W0:Y:S01]  /*3010*/  LDCU UR7, c[0x0][0x3ac] ;  /* 0x00007580ff0777ac */ /* 0x000e220008000800 */
[----:B------:R-:W-:Y:S01]  /*3020*/  ISETP.NE.AND P0, PT, R0, RZ, PT ;  /* 0x000000ff0000720c */ /* 0x000fe20003f05270 */
[----:B------:R-:W-:Y:S01]  /*3030*/  BSSY.RECONVERGENT B0, `(.L_x_496) ;  /* 0x000035d000007945 */ /* 0x000fe20003800200 */
[----:B0-----:R-:W-:-:S11]  /*3040*/  IADD3 R2, PT, PT, -R16, UR7, RZ ;  /* 0x0000000710027c10 */ /* 0x001fd6000fffe1ff */
[----:B------:R-:W-:Y:S05]  /*3050*/  @P0 BRA `(.L_x_497) ;  /* 0x0000001400640947 */ /* 0x000fea0003800000 */
[----:B------:R-:W0:Y:S01]  /*3060*/  S2R R3, SR_TID.X ;  /* 0x0000000000037919 */ /* 0x000e220000002100 */
[----:B------:R-:W1:Y:S08]  /*3070*/  LDC.64 R6, c[0x0][0x380] ;  /* 0x0000e000ff067b82 */ /* 0x000e700000000a00 */
[----:B------:R-:W2:Y:S01]  /*3080*/  LDC.64 R4, c[0x0][0x388] ;  /* 0x0000e200ff047b82 */ /* 0x000ea20000000a00 */
[----:B0-----:R-:W-:-:S04]  /*3090*/  IMAD R13, R3, 0xb, RZ ;  /* 0x0000000b030d7824 */ /* 0x001fc800078e02ff */
[C---:B------:R-:W-:Y:S01]  /*30a0*/  VIADD R11, R13.reuse, 0x2 ;  /* 0x000000020d0b7836 */ /* 0x040fe20000000000 */
[CC--:B------:R-:W-:Y:S01]  /*30b0*/  ISETP.GE.AND P6, PT, R13.reuse, R2.reuse, PT ;  /* 0x000000020d00720c */ /* 0x0c0fe20003fc6270 */
[C---:B------:R-:W-:Y:S02]  /*30c0*/  VIADD R21, R13.reuse, 0x1 ;  /* 0x000000010d157836 */ /* 0x040fe40000000000 */
        /* <DEDUP_REMOVED lines=8> */
[----:B------:R-:W-:Y:S01]  /*3150*/  IMAD.IADD R9, R16, 0x1, R13 ;  /* 0x0000000110097824 */ /* 0x000fe200078e020d */
[-C--:B------:R-:W-:Y:S01]  /*3160*/  ISETP.GE.AND P1, PT, R27, R2.reuse, PT ;  /* 0x000000021b00720c */ /* 0x080fe20003f26270 */
[----:B------:R-:W-:Y:S01]  /*3170*/  VIADD R27, R13, 0x8 ;  /* 0x000000080d1b7836 */ /* 0x000fe20000000000 */
[----:B------:R-:W-:Y:S01]  /*3180*/  ISETP.GE.AND P2, PT, R31, R2, PT ;  /* 0x000000021f00720c */ /* 0x000fe20003f46270 */
[----:B-1----:R-:W-:-:S04]  /*3190*/  IMAD.WIDE.U32 R6, R9, 0x4, R6 ;  /* 0x0000000409067825 */ /* 0x002fc800078e0006 */
[----:B--2---:R-:W-:Y:S01]  /*31a0*/  IMAD.WIDE.U32 R4, R9, 0x4, R4 ;  /* 0x0000000409047825 */ /* 0x004fe200078e0004 */
[----:B------:R-:W2:Y:S03]  /*31b0*/  @!P6 LDG.E R16, desc[UR8][R6.64] ;  /* 0x000000080610e981 */ /* 0x000ea6000c1e1900 */
[C---:B------:R-:W-:Y:S01]  /*31c0*/  VIADD R9, R13.reuse, 0x7 ;  /* 0x000000070d097836 */ /* 0x040fe20000000000 */
[----:B------:R-:W3:Y:S01]  /*31d0*/  @!P5 LDG.E R22, desc[UR8][R6.64+0x4] ;  /* 0x000004080616d981 */ /* 0x000ee2000c1e1900 */
[C---:B------:R-:W-:Y:S02]  /*31e0*/  VIADD R25, R13.reuse, 0x9 ;  /* 0x000000090d197836 */ /* 0x040fe40000000000 */
[----:B------:R-:W-:Y:S01]  /*31f0*/  VIADD R31, R13, 0xa ;  /* 0x0000000a0d1f7836 */ /* 0x000fe20000000000 */
[----:B------:R-:W4:Y:S01]  /*3200*/  @!P4 LDG.E R20, desc[UR8][R6.64+0x8] ;  /* 0x000008080614c981 */ /* 0x000f22000c1e1900 */
[----:B------:R-:W-:-:S02]  /*3210*/  ISETP.GE.AND P4, PT, R27, R2, PT ;  /* 0x000000021b00720c */ /* 0x000fc40003f86270 */
[-C--:B------:R-:W-:Y:S01]  /*3220*/  ISETP.GE.AND P5, PT, R25, R2.reuse, PT ;  /* 0x000000021900720c */ /* 0x080fe20003fa6270 */
[----:B------:R-:W5:Y:S01]  /*3230*/  @!P3 LDG.E R24, desc[UR8][R6.64+0xc] ;  /* 0x00000c080618b981 */ /* 0x000f62000c1e1900 */
[-C--:B------:R-:W-:Y:S02]  /*3240*/  ISETP.GE.AND P3, PT, R9, R2.reuse, PT ;  /* 0x000000020900720c */ /* 0x080fe40003f66270 */
[----:B------:R-:W-:Y:S01]  /*3250*/  ISETP.GE.AND P6, PT, R31, R2, PT ;  /* 0x000000021f00720c */ /* 0x000fe20003fc6270 */
[----:B------:R-:W5:Y:S04]  /*3260*/  @!P0 LDG.E R18, desc[UR8][R6.64+0x10] ;  /* 0x0000100806128981 */ /* 0x000f68000c1e1900 */
[----:B------:R-:W5:Y:S04]  /*3270*/  @!P1 LDG.E R23, desc[UR8][R6.64+0x14] ;  /* 0x0000140806179981 */ /* 0x000f68000c1e1900 */
[----:B------:R-:W5:Y:S04]  /*3280*/  @!P2 LDG.E R19, desc[UR8][R6.64+0x18] ;  /* 0x000018080613a981 */ /* 0x000f68000c1e1900 */
[----:B------:R-:W5:Y:S04]  /*3290*/  @!P3 LDG.E R17, desc[UR8][R6.64+0x1c] ;  /* 0x00001c080611b981 */ /* 0x000f68000c1e1900 */
[----:B------:R-:W5:Y:S04]  /*32a0*/  @!P4 LDG.E R15, desc[UR8][R6.64+0x20] ;  /* 0x00002008060fc981 */ /* 0x000f68000c1e1900 */
[----:B------:R-:W5:Y:S04]  /*32b0*/  @!P5 LDG.E R14, desc[UR8][R6.64+0x24] ;  /* 0x00002408060ed981 */ /* 0x000f68000c1e1900 */
[----:B------:R0:W5:Y:S01]  /*32c0*/  @!P6 LDG.E R12, desc[UR8][R6.64+0x28] ;  /* 0x00002808060ce981 */ /* 0x000162000c1e1900 */
[----:B------:R-:W-:Y:S01]  /*32d0*/  BAR.SYNC.DEFER_BLOCKING 0x0 ;  /* 0x0000000000007b1d */ /* 0x000fe20000010000 */
[----:B------:R-:W-:-:S02]  /*32e0*/  P2R R8, PR, RZ, 0x2 ;  /* 0x00000002ff087803 */ /* 0x000fc40000000000 */
[----:B------:R-:W-:-:S13]  /*32f0*/  ISETP.GE.AND P1, PT, R13, R2, PT ;  /* 0x000000020d00720c */ /* 0x000fda0003f26270 */
[----:B------:R-:W2:Y:S01]  /*3300*/  @!P1 LDG.E R0, desc[UR8][R4.64] ;  /* 0x0000000804009981 */ /* 0x000ea2000c1e1900 */
[----:B------:R-:W-:Y:S02]  /*3310*/  P2R R10, PR, RZ, 0x1 ;  /* 0x00000001ff0a7803 */ /* 0x000fe40000000000 */
[----:B------:R-:W-:Y:S01]  /*3320*/  ISETP.GE.AND P0, PT, R21, R2, PT ;  /* 0x000000021500720c */ /* 0x000fe20003f06270 */
[----:B------:R-:W-:Y:S01]  /*3330*/  IMAD.MOV.U32 R26, RZ, RZ, 0x1 ;  /* 0x00000001ff1a7424 */ /* 0x000fe200078e00ff */
[----:B------:R-:W3:Y:S01]  /*3340*/  @!P2 LDG.E R7, desc[UR8][R4.64+0x18] ;  /* 0x000018080407a981 */ /* 0x000ee2000c1e1900 */
[----:B------:R-:W-:Y:S02]  /*3350*/  IMAD.MOV.U32 R27, RZ, RZ, 0x1 ;  /* 0x00000001ff1b7424 */ /* 0x000fe400078e00ff */
[----:B------:R-:W-:Y:S01]  /*3360*/  IMAD.MOV.U32 R28, RZ, RZ, 0x1 ;  /* 0x00000001ff1c7424 */ /* 0x000fe200078e00ff */
[----:B------:R-:W4:Y:S01]  /*3370*/  @!P4 LDG.E R9, desc[UR8][R4.64+0x20] ;  /* 0x000020080409c981 */ /* 0x000f22000c1e1900 */
[----:B--2---:R-:W-:-:S06]  /*3380*/  @!P1 LOP3.LUT R26, R0, 0x1, RZ, 0xc, !PT ;  /* 0x00000001001a9812 */ /* 0x004fcc00078e0cff */
[----:B------:R-:W2:Y:S01]  /*3390*/  @!P0 LDG.E R0, desc[UR8][R4.64+0x4] ;  /* 0x0000040804008981 */ /* 0x000ea2000c1e1900 */
[----:B------:R-:W-:-:S03]  /*33a0*/  ISETP.GE.AND P1, PT, R11, R2, PT ;  /* 0x000000020b00720c */ /* 0x000fc60003f26270 */
[----:B------:R-:W5:Y:S01]  /*33b0*/  @!P6 LDG.E R11, desc[UR8][R4.64+0x28] ;  /* 0x00002808040be981 */ /* 0x000f62000c1e1900 */
[----:B--2---:R-:W-:-:S09]  /*33c0*/  @!P0 LOP3.LUT R27, R0, 0x1, RZ, 0xc, !PT ;  /* 0x00000001001b8812 */ /* 0x004fd200078e0cff */
[----:B------:R-:W2:Y:S01]  /*33d0*/  @!P1 LDG.E R0, desc[UR8][R4.64+0x8] ;  /* 0x0000080804009981 */ /* 0x000ea2000c1e1900 */
[----:B------:R-:W-:Y:S02]  /*33e0*/  ISETP.GE.AND P0, PT, R29, R2, PT ;  /* 0x000000021d00720c */ /* 0x000fe40003f06270 */
[----:B--2---:R-:W-:-:S11]  /*33f0*/  @!P1 LOP3.LUT R28, R0, 0x1, RZ, 0xc, !PT ;  /* 0x00000001001c9812 */ /* 0x004fd600078e0cff */
[----:B------:R-:W2:Y:S01]  /*3400*/  @!P0 LDG.E R0, desc[UR8][R4.64+0xc] ;  /* 0x00000c0804008981 */ /* 0x000ea2000c1e1900 */
[----:B------:R-:W-:Y:S01]  /*3410*/  IMAD.MOV.U32 R29, RZ, RZ, 0x1 ;  /* 0x00000001ff1d7424 */ /* 0x000fe200078e00ff */
[----:B------:R-:W-:Y:S02]  /*3420*/  ISETP.NE.AND P1, PT, R8, RZ, PT ;  /* 0x000000ff0800720c */ /* 0x000fe40003f25270 */
[----:B------:R-:W4:Y:S11]  /*3430*/  @!P3 LDG.E R8, desc[UR8][R4.64+0x1c] ;  /* 0x00001c080408b981 */ /* 0x000f36000c1e1900 */
[----:B------:R-:W3:Y:S01]  /*3440*/  @!P1 LDG.E R6, desc[UR8][R4.64+0x14] ;  /* 0x0000140804069981 */ /* 0x000ee2000c1e1900 */
[----:B--2---:R-:W-:-:S02]  /*3450*/  @!P0 LOP3.LUT R29, R0, 0x1, RZ, 0xc, !PT ;  /* 0x00000001001d8812 */ /* 0x004fc400078e0cff */
[----:B------:R-:W-:Y:S02]  /*3460*/  ISETP.NE.AND P0, PT, R10, RZ, PT ;  /* 0x000000ff0a00720c */ /* 0x000fe40003f05270 */
[----:B------:R-:W2:Y:S11]  /*3470*/  @!P5 LDG.E R10, desc[UR8][R4.64+0x24] ;  /* 0x00002408040ad981 */ /* 0x000eb6000c1e1900 */
[----:B------:R-:W2:Y:S01]  /*3480*/  @!P0 LDG.E R0, desc[UR8][R4.64+0x10] ;  /* 0x0000100804008981 */ /* 0x000ea2000c1e1900 */
[----:B------:R-:W-:-:S04]  /*3490*/  IMAD.IADD R33, R27, 0x1, R26 ;  /* 0x000000011b217824 */ /* 0x000fc800078e021a */
[----:B------:R-:W-:Y:S02]  /*34a0*/  IMAD.IADD R34, R33, 0x1, R28 ;  /* 0x0000000121227824 */ /* 0x000fe400078e021c */
[----:B------:R-:W-:Y:S02]  /*34b0*/  IMAD.MOV.U32 R31, RZ, RZ, 0x1 ;  /* 0x00000001ff1f7424 */ /* 0x000fe400078e00ff */
[----:B------:R-:W-:Y:S01]  /*34c0*/  IMAD.MOV.U32 R32, RZ, RZ, 0x1 ;  /* 0x00000001ff207424 */ /* 0x000fe200078e00ff */
[----:B---3--:R-:W-:Y:S01]  /*34d0*/  @!P1 LOP3.LUT R32, R6, 0x1, RZ, 0xc, !PT ;  /* 0x0000000106209812 */ /* 0x008fe200078e0cff */
[----:B------:R-:W-:Y:S02]  /*34e0*/  IMAD.IADD R38, R34, 0x1, R29 ;  /* 0x0000000122267824 */ /* 0x000fe400078e021d */
[----:B------:R-:W-:Y:S01]  /*34f0*/  IMAD.MOV.U32 R30, RZ, RZ, 0x1 ;  /* 0x00000001ff1e7424 */ /* 0x000fe200078e00ff */
[----:B------:R-:W-:Y:S01]  /*3500*/  @!P2 LOP3.LUT R30, R7, 0x1, RZ, 0xc, !PT ;  /* 0x00000001071ea812 */ /* 0x000fe200078e0cff */
[----:B------:R-:W-:Y:S01]  /*3510*/  IMAD.MOV.U32 R37, RZ, RZ, 0x1 ;  /* 0x00000001ff257424 */ /* 0x000fe200078e00ff */
[----:B----4-:R-:W-:Y:S01]  /*3520*/  @!P3 LOP3.LUT R37, R8, 0x1, RZ, 0xc, !PT ;  /* 0x000000010825b812 */ /* 0x010fe200078e0cff */
[----:B------:R-:W-:Y:S01]  /*3530*/  IMAD.MOV.U32 R36, RZ, RZ, 0x1 ;  /* 0x00000001ff247424 */ /* 0x000fe200078e00ff */
[----:B------:R-:W-:Y:S01]  /*3540*/  @!P4 LOP3.LUT R36, R9, 0x1, RZ, 0xc, !PT ;  /* 0x000000010924c812 */ /* 0x000fe200078e0cff */
[----:B------:R-:W-:-:S02]  /*3550*/  IMAD.MOV.U32 R35, RZ, RZ, 0x1 ;  /* 0x00000001ff237424 */ /* 0x000fc400078e00ff */
[----:B------:R-:W-:Y:S01]  /*3560*/  IMAD.MOV.U32 R39, RZ, RZ, 0x1 ;  /* 0x00000001ff277424 */ /* 0x000fe200078e00ff */
[----:B-----5:R-:W-:Y:S01]  /*3570*/  @!P6 LOP3.LUT R39, R11, 0x1, RZ, 0xc, !PT ;  /* 0x000000010b27e812 */ /* 0x020fe200078e0cff */
[----:B------:R-:W1:Y:S01]  /*3580*/  S2UR UR5, SR_CgaCtaId ;  /* 0x00000000000579c3 */ /* 0x000e620000008800 */
[----:B------:R-:W-:Y:S02]  /*3590*/  UMOV UR4, 0x400 ;  /* 0x0000040000047882 */ /* 0x000fe40000000000 */
[----:B-1----:R-:W-:-:S05]  /*35a0*/  ULEA UR4, UR5, UR4, 0x18 ;  /* 0x0000000405047291 */ /* 0x002fca000f8ec0ff */
[----:B------:R-:W-:Y:S01]  /*35b0*/  BAR.SYNC.DEFER_BLOCKING 0x0 ;  /* 0x0000000000007b1d */ /* 0x000fe20000010000 */
[----:B--2---:R-:W-:Y:S02]  /*35c0*/  @!P5 LOP3.LUT R35, R10, 0x1, RZ, 0xc, !PT ;  /* 0x000000010a23d812 */ /* 0x004fe400078e0cff */
[----:B------:R-:W-:-:S04]  /*35d0*/  @!P0 LOP3.LUT R31, R0, 0x1, RZ, 0xc, !PT ;  /* 0x00000001001f8812 */ /* 0x000fc800078e0cff */
[----:B------:R-:W-:-:S04]  /*35e0*/  IADD3 R0, PT, PT, R32, R31, R38 ;  /* 0x0000001f20007210 */ /* 0x000fc80007ffe026 */
[----:B------:R-:W-:-:S04]  /*35f0*/  IADD3 R0, PT, PT, R37, R30, R0 ;  /* 0x0000001e25007210 */ /* 0x000fc80007ffe000 */
[----:B------:R-:W-:-:S05]  /*3600*/  IADD3 R0, PT, PT, R35, R36, R0 ;  /* 0x0000002423007210 */ /* 0x000fca0007ffe000 */
[----:B------:R-:W-:-:S05]  /*3610*/  IMAD.IADD R4, R0, 0x1, R39 ;  /* 0x0000000100047824 */ /* 0x000fca00078e0227 */
[----:B------:R-:W1:Y:S02]  /*3620*/  SHFL.UP P0, R5, R4, 0x1, RZ ;  /* 0x0420000004057989 */ /* 0x000e6400000000ff */
[----:B-1----:R-:W-:-:S05]  /*3630*/  @P0 IMAD.IADD R5, R4, 0x1, R5 ;  /* 0x0000000104050824 */ /* 0x002fca00078e0205 */
[----:B0-----:R-:W0:Y:S02]  /*3640*/  SHFL.UP P0, R6, R5, 0x2, RZ ;  /* 0x0440000005067989 */ /* 0x001e2400000000ff */
[----:B0-----:R-:W-:-:S05]  /*3650*/  @P0 IMAD.IADD R6, R5, 0x1, R6 ;  /* 0x0000000105060824 */ /* 0x001fca00078e0206 */
[----:B------:R-:W0:Y:S01]  /*3660*/  SHFL.UP P0, R7, R6, 0x4, RZ ;  /* 0x0480000006077989 */ /* 0x000e2200000000ff */
[----:B------:R-:W1:Y:S01]  /*3670*/  S2R R0, SR_LANEID ;  /* 0x0000000000007919 */ /* 0x000e620000000000 */
[----:B0-----:R-:W-:-:S05]  /*3680*/  @P0 IMAD.IADD R7, R6, 0x1, R7 ;  /* 0x0000000106070824 */ /* 0x001fca00078e0207 */
[----:B------:R-:W0:Y:S01]  /*3690*/  SHFL.UP P0, R41, R7, 0x8, RZ ;  /* 0x0500000007297989 */ /* 0x000e2200000000ff */
[----:B-1----:R-:W-:Y:S01]  /*36a0*/  ISETP.NE.AND P1, PT, R0, 0x1f, PT ;  /* 0x0000001f0000780c */ /* 0x002fe20003f25270 */
[----:B0-----:R-:W-:-:S05]  /*36b0*/  @P0 IMAD.IADD R41, R7, 0x1, R41 ;  /* 0x0000000107290824 */ /* 0x001fca00078e0229 */
[----:B------:R-:W0:Y:S07]  /*36c0*/  SHFL.UP P0, R40, R41, 0x10, RZ ;  /* 0x0600000029287989 */ /* 0x000e2e00000000ff */
[----:B------:R-:W-:-:S04]  /*36d0*/  @!P1 SHF.R.U32.HI R4, RZ, 0x3, R3 ;  /* 0x00000003ff049819 */ /* 0x000fc80000011603 */
[----:B------:R-:W-:Y:S01]  /*36e0*/  @!P1 LOP3.LUT R43, R4, 0x7c, RZ, 0xc0, !PT ;  /* 0x0000007c042b9812 */ /* 0x000fe200078ec0ff */
[----:B0-----:R-:W-:-:S05]  /*36f0*/  @P0 IMAD.IADD R40, R41, 0x1, R40 ;  /* 0x0000000129280824 */ /* 0x001fca00078e0228 */
[----:B------:R-:W-:Y:S01]  /*3700*/  @!P1 STS [R43+UR4], R40 ;  /* 0x000000282b009988 */ /* 0x000fe20008000804 */
[----:B------:R-:W-:Y:S06]  /*3710*/  BAR.SYNC.DEFER_BLOCKING 0x0 ;  /* 0x0000000000007b1d */ /* 0x000fec0000010000 */
[----:B------:R-:W0:Y:S04]  /*3720*/  LDS.128 R8, [UR4] ;  /* 0x00000004ff087984 */ /* 0x000e280008000c00 */
[----:B------:R-:W1:Y:S01]  /*3730*/  LDS.128 R4, [UR4+0x10] ;  /* 0x00001004ff047984 */ /* 0x000e620008000c00 */
[----:B------:R-:W-:-:S04]  /*3740*/  SHF.R.U32.HI R41, RZ, 0x5, R3 ;  /* 0x00000005ff297819 */ /* 0x000fc80000011603 */
        /* <DEDUP_REMOVED lines=10> */
[----:B------:R-:W0:Y:S01]  /*37f0*/  LDS.128 R8, [UR4+0x20] ;  /* 0x00002004ff087984 */ /* 0x000e220008000c00 */
[----:B------:R-:W-:Y:S01]  /*3800*/  ISETP.NE.AND P0, PT, R41, 0x5, PT ;  /* 0x000000052900780c */ /* 0x000fe20003f05270 */
[----:B------:R-:W-:-:S03]  /*3810*/  IMAD.IADD R5, R5, 0x1, R4 ;  /* 0x0000000105057824 */ /* 0x000fc600078e0204 */
[----:B------:R-:W-:Y:S02]  /*3820*/  SEL R42, R4, R42, !P0 ;  /* 0x0000002a042a7207 */ /* 0x000fe40004000000 */
[----:B------:R-:W-:Y:S01]  /*3830*/  ISETP.NE.AND P0, PT, R41, 0x6, PT ;  /* 0x000000062900780c */ /* 0x000fe20003f05270 */
[----:B------:R-:W-:-:S03]  /*3840*/  IMAD.IADD R6, R6, 0x1, R5 ;  /* 0x0000000106067824 */ /* 0x000fc600078e0205 */
[----:B------:R-:W-:Y:S02]  /*3850*/  SEL R42, R5, R42, !P0 ;  /* 0x0000002a052a7207 */ /* 0x000fe40004000000 */
[----:B------:R-:W1:Y:S01]  /*3860*/  LDS.64 R4, [UR4+0x30] ;  /* 0x00003004ff047984 */ /* 0x000e620008000a00 */
[----:B------:R-:W-:Y:S01]  /*3870*/  BAR.SYNC.DEFER_BLOCKING 0x0 ;  /* 0x0000000000007b1d */ /* 0x000fe20000010000 */
[----:B------:R-:W-:Y:S01]  /*3880*/  ISETP.NE.AND P0, PT, R41, 0x7, PT ;  /* 0x000000072900780c */ /* 0x000fe20003f05270 */
[----:B------:R-:W-:-:S03]  /*3890*/  IMAD.IADD R7, R7, 0x1, R6 ;  /* 0x0000000107077824 */ /* 0x000fc600078e0206 */
[----:B------:R-:W-:Y:S02]  /*38a0*/  SEL R42, R6, R42, !P0 ;  /* 0x0000002a062a7207 */ /* 0x000fe40004000000 */
[----:B------:R-:W-:-:S04]  /*38b0*/  ISETP.NE.AND P0, PT, R41, 0x8, PT ;  /* 0x000000082900780c */ /* 0x000fc80003f05270 */
[----:B------:R-:W-:Y:S02]  /*38c0*/  SEL R42, R7, R42, !P0 ;  /* 0x0000002a072a7207 */ /* 0x000fe40004000000 */
[----:B------:R-:W-:Y:S01]  /*38d0*/  ISETP.NE.AND P0, PT, R41, 0x9, PT ;  /* 0x000000092900780c */ /* 0x000fe20003f05270 */
[----:B------:R-:W-:Y:S02]  /*38e0*/  IMAD.IADD R6, R38, 0x1, R31 ;  /* 0x0000000126067824 */ /* 0x000fe400078e021f */
[----:B0-----:R-:W-:-:S04]  /*38f0*/  IMAD.IADD R8, R7, 0x1, R8 ;  /* 0x0000000107087824 */ /* 0x001fc800078e0208 */
[----:B------:R-:W-:Y:S01]  /*3900*/  IMAD.IADD R9, R9, 0x1, R8 ;  /* 0x0000000109097824 */ /* 0x000fe200078e0208 */
[----:B------:R-:W-:Y:S02]  /*3910*/  SEL R42, R8, R42, !P0 ;  /* 0x0000002a082a7207 */ /* 0x000fe40004000000 */
[----:B------:R-:W-:Y:S01]  /*3920*/  ISETP.NE.AND P0, PT, R41, 0xa, PT ;  /* 0x0000000a2900780c */ /* 0x000fe20003f05270 */
[----:B------:R-:W-:Y:S02]  /*3930*/  IMAD.IADD R10, R10, 0x1, R9 ;  /* 0x000000010a0a7824 */ /* 0x000fe400078e0209 */
[----:B------:R-:W-:Y:S01]  /*3940*/  IMAD.IADD R7, R6, 0x1, R32 ;  /* 0x0000000106077824 */ /* 0x000fe200078e0220 */
[----:B------:R-:W-:Y:S02]  /*3950*/  SEL R42, R9, R42, !P0 ;  /* 0x0000002a092a7207 */ /* 0x000fe40004000000 */
[----:B------:R-:W-:Y:S01]  /*3960*/  ISETP.NE.AND P0, PT, R41, 0xb, PT ;  /* 0x0000000b2900780c */ /* 0x000fe20003f05270 */
[----:B------:R-:W-:-:S02]  /*3970*/  IMAD.IADD R8, R7, 0x1, R30 ;  /* 0x0000000107087824 */ /* 0x000fc400078e021e */
[----:B------:R-:W-:Y:S01]  /*3980*/  IMAD.IADD R11, R11, 0x1, R10 ;  /* 0x000000010b0b7824 */ /* 0x000fe200078e020a */
[----:B------:R-:W-:Y:S02]  /*3990*/  SEL R42, R10, R42, !P0 ;  /* 0x0000002a0a2a7207 */ /* 0x000fe40004000000 */
[----:B------:R-:W-:Y:S01]  /*39a0*/  ISETP.NE.AND P0, PT, R41, 0xc, PT ;  /* 0x0000000c2900780c */ /* 0x000fe20003f05270 */
[----:B------:R-:W-:-:S03]  /*39b0*/  IMAD.IADD R9, R8, 0x1, R37 ;  /* 0x0000000108097824 */ /* 0x000fc600078e0225 */
[C---:B------:R-:W-:Y:S01]  /*39c0*/  SEL R42, R11.reuse, R42, !P0 ;  /* 0x0000002a0b2a7207 */ /* 0x040fe20004000000 */
[----:B-1----:R-:W-:Y:S02]  /*39d0*/  IMAD.IADD R11, R11, 0x1, R4 ;  /* 0x000000010b0b7824 */ /* 0x002fe400078e0204 */
[----:B------:R-:W-:Y:S01]  /*39e0*/  IMAD.IADD R4, R9, 0x1, R36 ;  /* 0x0000000109047824 */ /* 0x000fe200078e0224 */
[----:B------:R-:W-:-:S03]  /*39f0*/  ISETP.NE.AND P1, PT, R41, 0xd, PT ;  /* 0x0000000d2900780c */ /* 0x000fc60003f25270 */
[----:B------:R-:W-:Y:S01]  /*3a00*/  IMAD.IADD R10, R4, 0x1, R35 ;  /* 0x00000001040a7824 */ /* 0x000fe200078e0223 */
[----:B------:R-:W-:Y:S02]  /*3a10*/  ISETP.NE.AND P2, PT, R0, RZ, PT ;  /* 0x000000ff0000720c */ /* 0x000fe40003f45270 */
[C---:B------:R-:W-:Y:S02]  /*3a20*/  SEL R42, R11.reuse, R42, !P1 ;  /* 0x0000002a0b2a7207 */ /* 0x040fe40004800000 */
[----:B------:R-:W-:Y:S02]  /*3a30*/  IADD3 R5, PT, PT, R11, R2, R5 ;  /* 0x000000020b057210 */ /* 0x000fe40007ffe005 */
[----:B------:R-:W-:Y:S02]  /*3a40*/  IADD3 R40, PT, PT, R40, -R39, -R10 ;  /* 0x8000002728287210 */ /* 0x000fe40007ffe80a */
[----:B------:R-:W-:Y:S01]  /*3a50*/  ISETP.GE.U32.AND P0, PT, R3, 0x20, PT ;  /* 0x000000200300780c */ /* 0x000fe20003f06070 */
[----:B------:R-:W-:Y:S01]  /*3a60*/  VIADD R5, R5, 0xffffecc0 ;  /* 0xffffecc005057836 */ /* 0x000fe20000000000 */
[----:B------:R-:W-:-:S02]  /*3a70*/  SEL R11, R40, RZ, P2 ;  /* 0x000000ff280b7207 */ /* 0x000fc40001000000 */
[----:B------:R-:W-:Y:S01]  /*3a80*/  SEL R42, R42, RZ, P0 ;  /* 0x000000ff2a2a7207 */ /* 0x000fe20000000000 */
[----:B------:R-:W-:Y:S01]  /*3a90*/  IMAD.IADD R0, R2, 0x1, -R5 ;  /* 0x0000000102007824 */ /* 0x000fe200078e0a05 */
[----:B------:R-:W-:-:S03]  /*3aa0*/  ISETP.NE.AND P0, PT, R39, RZ, PT ;  /* 0x000000ff2700720c */ /* 0x000fc60003f05270 */
[----:B------:R-:W-:Y:S01]  /*3ab0*/  IMAD.IADD R42, R42, 0x1, R11 ;  /* 0x000000012a2a7824 */ /* 0x000fe200078e020b */
[----:B------:R-:W-:-:S03]  /*3ac0*/  ISETP.NE.AND P1, PT, R26, RZ, PT ;  /* 0x000000ff1a00720c */ /* 0x000fc60003f25270 */
[----:B------:R-:W-:Y:S02]  /*3ad0*/  IMAD.IADD R11, R13, 0x1, -R42 ;  /* 0x000000010d0b7824 */ /* 0x000fe400078e0a2a */
[----:B------:R-:W-:Y:S01]  /*3ae0*/  IMAD.IADD R39, R42, 0x1, R0 ;  /* 0x000000012a277824 */ /* 0x000fe200078e0200 */
[----:B------:R-:W-:Y:S02]  /*3af0*/  IADD3 R21, PT, PT, R21, -R42, -R26 ;  /* 0x8000002a15157210 */ /* 0x000fe40007ffe81a */
[----:B------:R-:W-:Y:S01]  /*3b00*/  IADD3 R33, PT, PT, R13, -R33, -R42 ;  /* 0x800000210d217210 */ /* 0x000fe20007ffe82a */
[----:B------:R-:W-:Y:S01]  /*3b10*/  IMAD.IADD R26, R39, 0x1, R26 ;  /* 0x00000001271a7824 */ /* 0x000fe200078e021a */
[----:B------:R-:W-:Y:S02]  /*3b20*/  SEL R11, R11, R39, !P1 ;  /* 0x000000270b0b7207 */ /* 0x000fe40004800000 */
[----:B------:R-:W-:Y:S01]  /*3b30*/  ISETP.NE.AND P1, PT, R27, RZ, PT ;  /* 0x000000ff1b00720c */ /* 0x000fe20003f25270 */
[----:B------:R-:W-:-:S03]  /*3b40*/  VIADD R33, R33, 0x2 ;  /* 0x0000000221217836 */ /* 0x000fc60000000000 */
[----:B------:R-:W-:Y:S01]  /*3b50*/  SEL R21, R21, R26, !P1 ;  /* 0x0000001a15157207 */ /* 0x000fe20004800000 */
[----:B------:R-:W-:Y:S01]  /*3b60*/  IMAD.IADD R26, R26, 0x1, R27 ;  /* 0x000000011a1a7824 */ /* 0x000fe200078e021b */
[----:B------:R-:W-:-:S04]  /*3b70*/  ISETP.NE.AND P1, PT, R28, RZ, PT ;  /* 0x000000ff1c00720c */ /* 0x000fc80003f25270 */
[----:B------:R-:W-:Y:S01]  /*3b80*/  SEL R33, R33, R26, !P1 ;  /* 0x0000001a21217207 */ /* 0x000fe20004800000 */
[----:B------:R-:W-:Y:S01]  /*3b90*/  IMAD.IADD R26, R26, 0x1, R28 ;  /* 0x000000011a1a7824 */ /* 0x000fe200078e021c */
[--C-:B------:R-:W-:Y:S02]  /*3ba0*/  IADD3 R6, PT, PT, R13, -R6, -R42.reuse ;  /* 0x800000060d067210 */ /* 0x100fe40007ffe82a */
[----:B------:R-:W-:Y:S01]  /*3bb0*/  ISETP.NE.AND P1, PT, R29, RZ, PT ;  /* 0x000000ff1d00720c */ /* 0x000fe20003f25270 */
[----:B------:R-:W-:Y:S01]  /*3bc0*/  IMAD.IADD R29, R26, 0x1, R29 ;  /* 0x000000011a1d7824 */ /* 0x000fe200078e021d */
[--C-:B------:R-:W-:Y:S01]  /*3bd0*/  IADD3 R34, PT, PT, R13, -R34, -R42.reuse ;  /* 0x800000220d227210 */ /* 0x100fe20007ffe82a */
[----:B------:R-:W-:Y:S01]  /*3be0*/  VIADD R6, R6, 0x5 ;  /* 0x0000000506067836 */ /* 0x000fe20000000000 */
[----:B------:R-:W-:Y:S01]  /*3bf0*/  ISETP.NE.AND P2, PT, R31, RZ, PT ;  /* 0x000000ff1f00720c */ /* 0x000fe20003f45270 */
[----:B------:R-:W-:Y:S01]  /*3c00*/  IMAD.IADD R31, R29, 0x1, R31 ;  /* 0x000000011d1f7824 */ /* 0x000fe200078e021f */
[----:B------:R-:W-:Y:S01]  /*3c10*/  IADD3 R25, PT, PT, R25, -R4, -R42 ;  /* 0x8000000419197210 */ /* 0x000fe20007ffe82a */
[----:B------:R-:W-:Y:S01]  /*3c20*/  VIADD R34, R34, 0x3 ;  /* 0x0000000322227836 */ /* 0x000fe20000000000 */
[----:B------:R-:W-:-:S02]  /*3c30*/  ISETP.NE.AND P3, PT, R32, RZ, PT ;  /* 0x000000ff2000720c */ /* 0x000fc40003f65270 */
[C-C-:B------:R-:W-:Y:S02]  /*3c40*/  IADD3 R4, PT, PT, R13.reuse, -R7, -R42.reuse ;  /* 0x800000070d047210 */ /* 0x140fe40007ffe82a */
[----:B------:R-:W-:Y:S02]  /*3c50*/  IADD3 R38, PT, PT, R13, -R38, -R42 ;  /* 0x800000260d267210 */ /* 0x000fe40007ffe82a */
[----:B------:R-:W-:Y:S01]  /*3c60*/  SEL R6, R6, R31, !P3 ;  /* 0x0000001f06067207 */ /* 0x000fe20005800000 */
[----:B------:R-:W-:Y:S01]  /*3c70*/  IMAD.IADD R31, R31, 0x1, R32 ;  /* 0x000000011f1f7824 */ /* 0x000fe200078e0220 */
[----:B------:R-:W-:Y:S01]  /*3c80*/  SEL R34, R34, R26, !P1 ;  /* 0x0000001a22227207 */ /* 0x000fe20004800000 */
[----:B------:R-:W-:Y:S01]  /*3c90*/  VIADD R4, R4, 0x6 ;  /* 0x0000000604047836 */ /* 0x000fe20000000000 */
[----:B------:R-:W-:Y:S01]  /*3ca0*/  ISETP.NE.AND P1, PT, R30, RZ, PT ;  /* 0x000000ff1e00720c */ /* 0x000fe20003f25270 */
[----:B------:R-:W-:Y:S01]  /*3cb0*/  VIADD R38, R38, 0x4 ;  /* 0x0000000426267836 */ /* 0x000fe20000000000 */
[----:B------:R-:W-:Y:S01]  /*3cc0*/  IADD3 R8, PT, PT, R13, -R8, -R42 ;  /* 0x800000080d087210 */ /* 0x000fe20007ffe82a */
[----:B------:R-:W-:Y:S01]  /*3cd0*/  IMAD.IADD R30, R31, 0x1, R30 ;  /* 0x000000011f1e7824 */ /* 0x000fe200078e021e */
[----:B------:R-:W-:-:S02]  /*3ce0*/  IADD3 R39, PT, PT, R13, -R9, -R42 ;  /* 0x800000090d277210 */ /* 0x000fc40007ffe82a */
[----:B------:R-:W-:Y:S02]  /*3cf0*/  SEL R4, R4, R31, !P1 ;  /* 0x0000001f04047207 */ /* 0x000fe40004800000 */
[----:B------:R-:W-:Y:S02]  /*3d00*/  LEA R11, R11, UR4, 0x2 ;  /* 0x000000040b0b7c11 */ /* 0x000fe4000f8e10ff */
[----:B------:R-:W-:Y:S02]  /*3d10*/  SEL R38, R38, R29, !P2 ;  /* 0x0000001d26267207 */ /* 0x000fe40005000000 */
[----:B------:R-:W-:Y:S01]  /*3d20*/  ISETP.NE.AND P1, PT, R37, RZ, PT ;  /* 0x000000ff2500720c */ /* 0x000fe20003f25270 */
[----:B------:R-:W-:Y:S01]  /*3d30*/  IMAD.IADD R37, R30, 0x1, R37 ;  /* 0x000000011e257824 */ /* 0x000fe200078e0225 */
[----:B------:R-:W-:Y:S01]  /*3d40*/  LEA R21, R21, UR4, 0x2 ;  /* 0x0000000415157c11 */ /* 0x000fe2000f8e10ff */
[----:B------:R-:W-:Y:S01]  /*3d50*/  VIADD R8, R8, 0x7 ;  /* 0x0000000708087836 */ /* 0x000fe20000000000 */
[----:B------:R-:W-:Y:S01]  /*3d60*/  LEA R33, R33, UR4, 0x2 ;  /* 0x0000000421217c11 */ /* 0x000fe2000f8e10ff */
[----:B------:R-:W-:Y:S01]  /*3d70*/  VIADD R39, R39, 0x8 ;  /* 0x0000000827277836 */ /* 0x000fe20000000000 */
[----:B------:R-:W-:Y:S01]  /*3d80*/  LEA R7, R34, UR4, 0x2 ;  /* 0x0000000422077c11 */ /* 0x000fe2000f8e10ff */
[----:B------:R0:W-:Y:S01]  /*3d90*/  STS [R11], R16 ;  /* 0x000000100b007388 */ /* 0x0001e20000000800 */
[----:B------:R-:W-:-:S02]  /*3da0*/  IADD3 R10, PT, PT, R13, -R10, -R42 ;  /* 0x8000000a0d0a7210 */ /* 0x000fc40007ffe82a */
[----:B------:R-:W-:Y:S02]  /*3db0*/  LEA R9, R38, UR4, 0x2 ;  /* 0x0000000426097c11 */ /* 0x000fe4000f8e10ff */
[----:B------:R-:W-:Y:S01]  /*3dc0*/  ISETP.NE.AND P2, PT, R36, RZ, PT ;  /* 0x000000ff2400720c */ /* 0x000fe20003f45270 */
[----:B------:R-:W-:Y:S01]  /*3dd0*/  IMAD.IADD R36, R37, 0x1, R36 ;  /* 0x0000000125247824 */ /* 0x000fe200078e0224 */
[----:B------:R-:W-:Y:S01]  /*3de0*/  LEA R6, R6, UR4, 0x2 ;  /* 0x0000000406067c11 */ /* 0x000fe2000f8e10ff */
[----:B------:R-:W-:Y:S01]  /*3df0*/  STS [R21], R22 ;  /* 0x0000001615007388 */ /* 0x000fe20000000800 */
[----:B------:R-:W-:Y:S01]  /*3e00*/  ISETP.NE.AND P3, PT, R35, RZ, PT ;  /* 0x000000ff2300720c */ /* 0x000fe20003f65270 */
[----:B------:R-:W-:Y:S01]  /*3e10*/  VIADD R10, R10, 0xa ;  /* 0x0000000a0a0a7836 */ /* 0x000fe20000000000 */
[----:B------:R-:W-:Y:S01]  /*3e20*/  SEL R8, R8, R30, !P1 ;  /* 0x0000001e08087207 */ /* 0x000fe20004800000 */
[----:B------:R-:W-:Y:S01]  /*3e30*/  STS [R33], R20 ;  /* 0x0000001421007388 */ /* 0x000fe20000000800 */
[----:B------:R-:W-:Y:S01]  /*3e40*/  SEL R39, R39, R37, !P2 ;  /* 0x0000002527277207 */ /* 0x000fe20005000000 */
[----:B------:R-:W-:-:S02]  /*3e50*/  @P0 IMAD.IADD R10, R36, 0x1, R35 ;  /* 0x00000001240a0824 */ /* 0x000fc400078e0223 */
[----:B------:R1:W-:Y:S01]  /*3e60*/  STS [R7], R24 ;  /* 0x0000001807007388 */ /* 0x0003e20000000800 */
[----:B------:R-:W-:-:S03]  /*3e70*/  SEL R25, R25, R36, !P3 ;  /* 0x0000002419197207 */ /* 0x000fc60005800000 */
[----:B------:R2:W-:Y:S01]  /*3e80*/  STS [R9], R18 ;  /* 0x0000001209007388 */ /* 0x0005e20000000800 */
[----:B0-----:R-:W-:-:S03]  /*3e90*/  LEA R16, R8, UR4, 0x2 ;  /* 0x0000000408107c11 */ /* 0x001fc6000f8e10ff */
[----:B------:R0:W-:Y:S01]  /*3ea0*/  STS [R6], R23 ;  /* 0x0000001706007388 */ /* 0x0001e20000000800 */
[----:B------:R-:W-:Y:S02]  /*3eb0*/  LEA R25, R25, UR4, 0x2 ;  /* 0x0000000419197c11 */ /* 0x000fe4000f8e10ff */
[----:B-1----:R-:W-:Y:S02]  /*3ec0*/  LEA R7, R10, UR4, 0x2 ;  /* 0x000000040a077c11 */ /* 0x002fe4000f8e10ff */
[----:B--2---:R-:W-:Y:S02]  /*3ed0*/  LEA R18, R39, UR4, 0x2 ;  /* 0x0000000427127c11 */ /* 0x004fe4000f8e10ff */
[----:B0-----:R-:W-:-:S05]  /*3ee0*/  LEA R6, R4, UR4, 0x2 ;  /* 0x0000000404067c11 */ /* 0x001fca000f8e10ff */
[----:B------:R0:W-:Y:S04]  /*3ef0*/  STS [R6], R19 ;  /* 0x0000001306007388 */ /* 0x0001e80000000800 */
[----:B------:R-:W-:Y:S04]  /*3f00*/  STS [R16], R17 ;  /* 0x0000001110007388 */ /* 0x000fe80000000800 */
[----:B------:R-:W-:Y:S04]  /*3f10*/  STS [R18], R15 ;  /* 0x0000000f12007388 */ /* 0x000fe80000000800 */
[----:B------:R1:W-:Y:S04]  /*3f20*/  STS [R25], R14 ;  /* 0x0000000e19007388 */ /* 0x0003e80000000800 */
[----:B------:R2:W-:Y:S01]  /*3f30*/  STS [R7], R12 ;  /* 0x0000000c07007388 */ /* 0x0005e20000000800 */
[----:B------:R-:W-:-:S02]  /*3f40*/  VIADD R27, R3, 0x1c0 ;  /* 0x000001c0031b7836 */ /* 0x000fc40000000000 */
[C---:B------:R-:W-:Y:S02]  /*3f50*/  VIADD R29, R3.reuse, 0x380 ;  /* 0x00000380031d7836 */ /* 0x040fe40000000000 */
[----:B------:R-:W-:Y:S01]  /*3f60*/  VIADD R31, R3, 0x540 ;  /* 0x00000540031f7836 */ /* 0x000fe20000000000 */
[-C--:B------:R-:W-:Y:S02]  /*3f70*/  ISETP.GE.AND P1, PT, R27, R2.reuse, PT ;  /* 0x000000021b00720c */ /* 0x080fe40003f26270 */
[-C--:B------:R-:W-:Y:S02]  /*3f80*/  ISETP.GE.AND P0, PT, R29, R2.reuse, PT ;  /* 0x000000021d00720c */ /* 0x080fe40003f06270 */
[----:B------:R-:W-:Y:S02]  /*3f90*/  ISETP.GE.AND P5, PT, R31, R2, PT ;  /* 0x000000021f00720c */ /* 0x000fe40003fa6270 */
[----:B------:R-:W-:Y:S01]  /*3fa0*/  LEA R4, R3, UR4, 0x2 ;  /* 0x0000000403047c11 */ /* 0x000fe2000f8e10ff */
[----:B------:R-:W-:Y:S01]  /*3fb0*/  BAR.SYNC.DEFER_BLOCKING 0x0 ;  /* 0x0000000000007b1d */ /* 0x000fe20000010000 */
[----:B------:R-:W-:-:S02]  /*3fc0*/  ISETP.GE.AND P4, PT, R29, R0, !P0 ;  /* 0x000000001d00720c */ /* 0x000fc40004786270 */
[----:B0-----:R-:W-:-:S05]  /*3fd0*/  IADD3 R6, PT, PT, -R3, UR7, RZ ;  /* 0x0000000703067c10 */ /* 0x001fca000fffe1ff */
[----:B------:R-:W0:Y:S01]  /*3fe0*/  @!P1 LDC.64 R10, c[0x0][0x390] ;  /* 0x0000e400ff0a9b82 */ /* 0x000e220000000a00 */
[----:B------:R-:W-:-:S07]  /*3ff0*/  ISETP.GE.AND P3, PT, R27, R0, !P1 ;  /* 0x000000001b00720c */ /* 0x000fce0004f66270 */
[----:B------:R-:W3:Y:S01]  /*4000*/  @!P0 LDC.64 R8, c[0x0][0x390] ;  /* 0x0000e400ff088b82 */ /* 0x000ee20000000a00 */
[----:B------:R-:W-:-:S07]  /*4010*/  ISETP.GE.AND P2, PT, R31, R0, !P5 ;  /* 0x000000001f00720c */ /* 0x000fce0006f46270 */
[----:B-1----:R-:W1:Y:S01]  /*4020*/  @!P5 LDC.64 R14, c[0x0][0x390] ;  /* 0x0000e400ff0edb82 */ /* 0x002e620000000a00 */
[----:B------:R4:W1:Y:S04]  /*4030*/  @!P1 LDS R21, [R4+0x700] ;  /* 0x0007000004159984 */ /* 0x0008680000000800 */
[----:B------:R4:W1:Y:S04]  /*4040*/  @!P0 LDS R19, [R4+0xe00] ;  /* 0x000e000004138984 */ /* 0x0008680000000800 */
[----:B------:R4:W1:Y:S01]  /*4050*/  @!P5 LDS R23, [R4+0x1500] ;  /* 0x001500000417d984 */ /* 0x0008620000000800 */
[----:B------:R-:W-:-:S02]  /*4060*/  @!P0 VIADD R13, R6, 0xfffffc7f ;  /* 0xfffffc7f060d8836 */ /* 0x000fc40000000000 */
[--C-:B------:R-:W-:Y:S01]  /*4070*/  @P4 IMAD.IADD R13, R29, 0x1, -R0.reuse ;  /* 0x000000011d0d4824 */ /* 0x100fe200078e0a00 */
[CC--:B------:R-:W-:Y:S01]  /*4080*/  ISETP.GE.AND P4, PT, R3.reuse, R2.reuse, PT ;  /* 0x000000020300720c */ /* 0x0c0fe20003f86270 */
[----:B------:R-:W-:Y:S02]  /*4090*/  VIADD R33, R3, 0x700 ;  /* 0x0000070003217836 */ /* 0x000fe40000000000 */
[C---:B--2---:R-:W-:Y:S02]  /*40a0*/  @!P1 VIADD R7, R6.reuse, 0xfffffe3f ;  /* 0xfffffe3f06079836 */ /* 0x044fe40000000000 */
[--C-:B------:R-:W-:Y:S01]  /*40b0*/  @P3 IMAD.IADD R7, R27, 0x1, -R0.reuse ;  /* 0x000000011b073824 */ /* 0x100fe200078e0a00 */
[----:B------:R-:W-:Y:S01]  /*40c0*/  ISETP.GE.AND P3, PT, R33, R2, PT ;  /* 0x000000022100720c */ /* 0x000fe20003f66270 */
[----:B------:R-:W-:Y:S01]  /*40d0*/  BSSY.RECONVERGENT B1, `(.L_x_498) ;  /* 0x0000011000017945 */ /* 0x000fe20003800200 */
[----:B------:R-:W-:Y:S02]  /*40e0*/  @!P5 VIADD R25, R6, 0xfffffabf ;  /* 0xfffffabf0619d836 */ /* 0x000fe40000000000 */
[----:B------:R-:W-:Y:S01]  /*40f0*/  @P2 IMAD.IADD R25, R31, 0x1, -R0 ;  /* 0x000000011f192824 */ /* 0x000fe200078e0a00 */
[----:B------:R-:W-:Y:S01]  /*4100*/  ISETP.GE.AND P6, PT, R33, R0, !P3 ;  /* 0x000000002100720c */ /* 0x000fe20005fc6270 */
[----:B0-----:R-:W-:-:S04]  /*4110*/  @!P1 IMAD.WIDE R10, R7, 0x4, R10 ;  /* 0x00000004070a9825 */ /* 0x001fc800078e020a */
[----:B---3--:R-:W-:-:S04]  /*4120*/  @!P0 IMAD.WIDE R12, R13, 0x4, R8 ;  /* 0x000000040d0c8825 */ /* 0x008fc800078e0208 */
[C---:B------:R-:W-:Y:S02]  /*4130*/  VIADD R31, R3.reuse, 0x8c0 ;  /* 0x000008c0031f7836 */ /* 0x040fe40000000000 */
[----:B------:R-:W-:Y:S01]  /*4140*/  VIADD R35, R3, 0xa80 ;  /* 0x00000a8003237836 */ /* 0x000fe20000000000 */
[----:B----4-:R-:W-:Y:S06]  /*4150*/  @P4 BRA `(.L_x_499) ;  /* 0x0000000000204947 */ /* 0x010fec0003800000 */
[----:B------:R-:W0:Y:S01]  /*4160*/  LDS R7, [R4] ;  /* 0x0000000004077984 */ /* 0x000e220000000800 */
[----:B------:R-:W2:Y:S01]  /*4170*/  LDC.64 R8, c[0x0][0x390] ;  /* 0x0000e400ff087b82 */ /* 0x000ea20000000a00 */
[----:B------:R-:W-:Y:S02]  /*4180*/  ISETP.GE.AND P2, PT, R3, R0, PT ;  /* 0x000000000300720c */ /* 0x000fe40003f46270 */
[----:B------:R-:W-:-:S05]  /*4190*/  LOP3.LUT R17, RZ, R3, RZ, 0x33, !PT ;  /* 0x00000003ff117212 */ /* 0x000fca00078e33ff */
[----:B------:R-:W-:-:S06]  /*41a0*/  VIADD R17, R17, UR7 ;  /* 0x0000000711117c36 */ /* 0x000fcc0008000000 */
[----:B------:R-:W-:-:S04]  /*41b0*/  @P2 IMAD.IADD R17, R3, 0x1, -R0 ;  /* 0x0000000103112824 */ /* 0x000fc800078e0a00 */
[----:B--2---:R-:W-:-:S05]  /*41c0*/  IMAD.WIDE R8, R17, 0x4, R8 ;  /* 0x0000000411087825 */ /* 0x004fca00078e0208 */
[----:B0-----:R0:W-:Y:S02]  /*41d0*/  STG.E desc[UR8][R8.64], R7 ;  /* 0x0000000708007986 */ /* 0x0011e4000c101908 */
.L_x_499:
[----:B------:R-:W-:Y:S05]  /*41e0*/  BSYNC.RECONVERGENT B1 ;  /* 0x0000000000017941 */ /* 0x000fea0003800200 */
.L_x_498:
[----:B-1----:R-:W-:Y:S01]  /*41f0*/  @!P1 STG.E desc[UR8][R10.64], R21 ;  /* 0x000000150a009986 */ /* 0x002fe2000c101908 */
[-C--:B------:R-:W-:Y:S01]  /*4200*/  ISETP.GE.AND P2, PT, R31, R2.reuse, PT ;  /* 0x000000021f00720c */ /* 0x080fe20003f46270 */
[----:B0-----:R-:W-:Y:S01]  /*4210*/  @!P5 IMAD.WIDE R8, R25, 0x4, R14 ;  /* 0x000000041908d825 */ /* 0x001fe200078e020e */
[----:B------:R-:W-:Y:S01]  /*4220*/  ISETP.GE.AND P1, PT, R35, R2, PT ;  /* 0x000000022300720c */ /* 0x000fe20003f26270 */
[----:B------:R-:W-:Y:S01]  /*4230*/  @!P0 STG.E desc[UR8][R12.64], R19 ;  /* 0x000000130c008986 */ /* 0x000fe2000c101908 */
[-C--:B------:R-:W-:Y:S01]  /*4240*/  ISETP.GE.AND P4, PT, R31, R0.reuse, !P2 ;  /* 0x000000001f00720c */ /* 0x080fe20005786270 */
[----:B------:R-:W-:Y:S01]  /*4250*/  VIADD R15, R3, 0xc40 ;  /* 0x00000c40030f7836 */ /* 0x000fe20000000000 */
[----:B------:R-:W-:Y:S01]  /*4260*/  ISETP.GE.AND P0, PT, R35, R0, !P1 ;  /* 0x000000002300720c */ /* 0x000fe20004f06270 */
[C---:B------:R-:W-:Y:S01]  /*4270*/  VIADD R41, R3.reuse, 0xe00 ;  /* 0x00000e0003297836 */ /* 0x040fe20000000000 */
[----:B------:R0:W-:Y:S01]  /*4280*/  @!P5 STG.E desc[UR8][R8.64], R23 ;  /* 0x000000170800d986 */ /* 0x0001e2000c101908 */
[----:B------:R-:W-:-:S02]  /*4290*/  VIADD R43, R3, 0xfc0 ;  /* 0x00000fc0032b7836 */ /* 0x000fc40000000000 */
[C---:B------:R-:W-:Y:S01]  /*42a0*/  @!P3 VIADD R25, R6.reuse, 0xfffff8ff ;  /* 0xfffff8ff0619b836 */ /* 0x040fe20000000000 */
[----:B------:R-:W1:Y:S01]  /*42b0*/  @!P3 LDS R7, [R4+0x1c00] ;  /* 0x001c00000407b984 */ /* 0x000e620000000800 */
[--C-:B------:R-:W-:Y:S01]  /*42c0*/  @P6 IMAD.IADD R25, R33, 0x1, -R0.reuse ;  /* 0x0000000121196824 */ /* 0x100fe200078e0a00 */
[C---:B------:R-:W-:Y:S01]  /*42d0*/  ISETP.GE.AND P6, PT, R15.reuse, R2, PT ;  /* 0x000000020f00720c */ /* 0x040fe20003fc6270 */
[C---:B------:R-:W-:Y:S01]  /*42e0*/  @!P2 VIADD R27, R6.reuse, 0xfffff73f ;  /* 0xfffff73f061ba836 */ /* 0x040fe20000000000 */
[----:B------:R-:W2:Y:S01]  /*42f0*/  @!P2 LDS R21, [R4+0x2300] ;  /* 0x002300000415a984 */ /* 0x000ea20000000800 */
[----:B------:R-:W-:Y:S01]  /*4300*/  @!P1 VIADD R29, R6, 0xfffff57f ;  /* 0xfffff57f061d9836 */ /* 0x000fe20000000000 */
[----:B------:R-:W-:Y:S01]  /*4310*/  ISETP.GE.AND P5, PT, R15, R0, !P6 ;  /* 0x000000000f00720c */ /* 0x000fe200077a6270 */
[--C-:B------:R-:W-:Y:S01]  /*4320*/  @P4 IMAD.IADD R27, R31, 0x1, -R0.reuse ;  /* 0x000000011f1b4824 */ /* 0x100fe200078e0a00 */
[-C--:B------:R-:W-:Y:S01]  /*4330*/  ISETP.GE.AND P4, PT, R41, R2.reuse, PT ;  /* 0x000000022900720c */ /* 0x080fe20003f86270 */
[----:B------:R-:W-:Y:S01]  /*4340*/  @P0 IMAD.IADD R29, R35, 0x1, -R0 ;  /* 0x00000001231d0824 */ /* 0x000fe200078e0a00 */
[----:B------:R-:W-:Y:S01]  /*4350*/  ISETP.GE.AND P0, PT, R43, R2, PT ;  /* 0x000000022b00720c */ /* 0x000fe20003f06270 */
[----:B------:R-:W3:Y:S01]  /*4360*/  @!P1 LDS R23, [R4+0x2a00] ;  /* 0x002a000004179984 */ /* 0x000ee20000000800 */
[----:B0-----:R-:W0:Y:S01]  /*4370*/  @!P3 LDC.64 R8, c[0x0][0x390] ;  /* 0x0000e400ff08bb82 */ /* 0x001e220000000a00 */
[----:B------:R-:W-:-:S02]  /*4380*/  VIADD R3, R3, 0x1180 ;  /* 0x0000118003037836 */ /* 0x000fc40000000000 */
[----:B------:R-:W4:Y:S01]  /*4390*/  @!P6 LDS R31, [R4+0x3100] ;  /* 0x00310000041fe984 */ /* 0x000f220000000800 */
[----:B------:R-:W-:-:S03]  /*43a0*/  @!P6 VIADD R33, R6, 0xfffff3bf ;  /* 0xfffff3bf0621e836 */ /* 0x000fc60000000000 */
[--C-:B------:R-:W-:Y:S01]  /*43b0*/  @P5 IMAD.IADD R33, R15, 0x1, -R0.reuse ;  /* 0x000000010f215824 */ /* 0x100fe200078e0a00 */
[CC--:B------:R-:W-:Y:S01]  /*43c0*/  ISETP.GE.AND P5, PT, R41.reuse, R0.reuse, !P4 ;  /* 0x000000002900720c */ /* 0x0c0fe200067a6270 */
[----:B------:R-:W5:Y:S01]  /*43d0*/  @!P4 LDS R35, [R4+0x3800] ;  /* 0x003800000423c984 */ /* 0x000f620000000800 */
[----:B------:R-:W2:Y:S01]  /*43e0*/  @!P2 LDC.64 R10, c[0x0][0x390] ;  /* 0x0000e400ff0aab82 */ /* 0x000ea20000000a00 */
[C---:B------:R-:W-:Y:S02]  /*43f0*/  @!P4 VIADD R37, R6.reuse, 0xfffff1ff ;  /* 0xfffff1ff0625c836 */ /* 0x040fe40000000000 */
[----:B------:R-:W5:Y:S05]  /*4400*/  @!P0 LDS R39, [R4+0x3f00] ;  /* 0x003f000004278984 */ /* 0x000f6a0000000800 */
[----:B------:R-:W3:Y:S03]  /*4410*/  @!P1 LDC.64 R12, c[0x0][0x390] ;  /* 0x0000e400ff0c9b82 */ /* 0x000ee60000000a00 */
[----:B------:R-:W-:Y:S01]  /*4420*/  @P5 IMAD.IADD R37, R41, 0x1, -R0 ;  /* 0x0000000129255824 */ /* 0x000fe200078e0a00 */
[----:B------:R-:W-:Y:S01]  /*4430*/  ISETP.GE.AND P5, PT, R43, R0, !P0 ;  /* 0x000000002b00720c */ /* 0x000fe200047a6270 */
[----:B------:R-:W-:-:S02]  /*4440*/  @!P0 VIADD R41, R6, 0xfffff03f ;  /* 0xfffff03f06298836 */ /* 0x000fc40000000000 */
[----:B0-----:R-:W-:Y:S01]  /*4450*/  @!P3 IMAD.WIDE R8, R25, 0x4, R8 ;  /* 0x000000041908b825 */ /* 0x001fe200078e0208 */
[----:B------:R-:W0:Y:S04]  /*4460*/  @!P6 LDC.64 R14, c[0x0][0x390] ;  /* 0x0000e400ff0eeb82 */ /* 0x000e280000000a00 */
[----:B-1----:R1:W-:Y:S04]  /*4470*/  @!P3 STG.E desc[UR8][R8.64], R7 ;  /* 0x000000070800b986 */ /* 0x0023e8000c101908 */
[----:B------:R-:W5:Y:S01]  /*4480*/  @!P4 LDC.64 R16, c[0x0][0x390] ;  /* 0x0000e400ff10cb82 */ /* 0x000f620000000a00 */
[----:B------:R-:W-:-:S02]  /*4490*/  @P5 IMAD.IADD R41, R43, 0x1, -R0 ;  /* 0x000000012b295824 */ /* 0x000fc400078e0a00 */
[----:B--2---:R-:W-:-:S05]  /*44a0*/  @!P2 IMAD.WIDE R10, R27, 0x4, R10 ;  /* 0x000000041b0aa825 */ /* 0x004fca00078e020a */
[----:B------:R-:W2:Y:S01]  /*44b0*/  @!P0 LDC.64 R18, c[0x0][0x390] ;  /* 0x0000e400ff128b82 */ /* 0x000ea20000000a00 */
[----:B---3--:R-:W-:Y:S01]  /*44c0*/  @!P1 IMAD.WIDE R12, R29, 0x4, R12 ;  /* 0x000000041d0c9825 */ /* 0x008fe200078e020c */
[----:B------:R3:W-:Y:S03]  /*44d0*/  @!P2 STG.E desc[UR8][R10.64], R21 ;  /* 0x000000150a00a986 */ /* 0x0007e6000c101908 */
[C---:B-1----:R-:W-:Y:S01]  /*44e0*/  IMAD.IADD R7, R3.reuse, 0x1, -R0 ;  /* 0x0000000103077824 */ /* 0x042fe200078e0a00 */
[----:B------:R3:W-:Y:S01]  /*44f0*/  @!P1 STG.E desc[UR8][R12.64], R23 ;  /* 0x000000170c009986 */ /* 0x0007e2000c101908 */
[----:B------:R-:W-:Y:S01]  /*4500*/  ISETP.GE.AND P1, PT, R3, R2, PT ;  /* 0x000000020300720c */ /* 0x000fe20003f26270 */
[----:B0-----:R-:W-:-:S05]  /*4510*/  @!P6 IMAD.WIDE R14, R33, 0x4, R14 ;  /* 0x00000004210ee825 */ /* 0x001fca00078e020e */
[----:B----4-:R3:W-:Y:S01]  /*4520*/  @!P6 STG.E desc[UR8][R14.64], R31 ;  /* 0x0000001f0e00e986 */ /* 0x0107e2000c101908 */
[----:B-----5:R-:W-:-:S05]  /*4530*/  @!P4 IMAD.WIDE R16, R37, 0x4, R16 ;  /* 0x000000042510c825 */ /* 0x020fca00078e0210 */
[----:B------:R3:W-:Y:S01]  /*4540*/  @!P4 STG.E desc[UR8][R16.64], R35 ;  /* 0x000000231000c986 */ /* 0x0007e2000c101908 */
[----:B--2---:R-:W-:-:S05]  /*4550*/  @!P0 IMAD.WIDE R18, R41, 0x4, R18 ;  /* 0x0000000429128825 */ /* 0x004fca00078e0212 */
[----:B------:R3:W-:Y:S01]  /*4560*/  @!P0 STG.E desc[UR8][R18.64], R39 ;  /* 0x0000002712008986 */ /* 0x0007e2000c101908 */
[----:B------:R-:W-:-:S13]  /*4570*/  ISETP.GE.AND P0, PT, R3, R0, PT ;  /* 0x000000000300720c */ /* 0x000fda0003f06270 */
[----:B------:R-:W-:Y:S01]  /*4580*/  @!P0 VIADD R7, R6, 0xffffee7f ;  /* 0xffffee7f06078836 */ /* 0x000fe20000000000 */
[----:B---3--:R-:W-:Y:S06]  /*4590*/  @P1 BRA `(.L_x_500) ;  /* 0x0000002000181947 */ /* 0x008fec0003800000 */
[----:B------:R-:W0:Y:S01]  /*45a0*/  LDS R9, [R4+0x4600] ;  /* 0x0046000004097984 */ /* 0x000e220000000800 */
[----:B------:R-:W1:Y:S02]  /*45b0*/  LDC.64 R2, c[0x0][0x390] ;  /* 0x0000e400ff027b82 */ /* 0x000e640000000a00 */
[----:B-1----:R-:W-:-:S05]  /*45c0*/  IMAD.WIDE R2, R7, 0x4, R2 ;  /* 0x0000000407027825 */ /* 0x002fca00078e0202 */
[----:B0-----:R0:W-:Y:S01]  /*45d0*/  STG.E desc[UR8][R2.64], R9 ;  /* 0x0000000902007986 */ /* 0x0011e2000c101908 */
[----:B------:R-:W-:Y:S05]  /*45e0*/  BRA `(.L_x_500) ;  /* 0x0000002000047947 */ /* 0x000fea0003800000 */
.L_x_497:
[----:B------:R-:W0:Y:S01]  /*45f0*/  S2R R3, SR_TID.X ;  /* 0x0000000000037919 */ /* 0x000e220000002100 */
[----:B------:R-:W1:Y:S01]  /*4600*/  LDCU.64 UR4, c[0x0][0x380] ;  /* 0x00007000ff0477ac */ /* 0x000e620008000a00 */
[----:B------:R-:W2:Y:S01]  /*4610*/  LDCU.64 UR10, c[0x0][0x388] ;  /* 0x00007100ff0a77ac */ /* 0x000ea20008000a00 */
[----:B0-----:R-:W-:-:S04]  /*4620*/  IMAD R9, R3, 0xb, RZ ;  /* 0x0000000b03097824 */ /* 0x001fc800078e02ff */
[C---:B------:R-:W-:Y:S01]  /*4630*/  VIADD R11, R9.reuse, 0x1 ;  /* 0x00000001090b7836 */ /* 0x040fe20000000000 */
[C---:B------:R-:W-:Y:S01]  /*4640*/  IADD3 R4, P0, PT, R16.reuse, R9, RZ ;  /* 0x0000000910047210 */ /* 0x040fe20007f1e0ff */
[C---:B------:R-:W-:Y:S01]  /*4650*/  VIADD R13, R9.reuse, 0x2 ;  /* 0x00000002090d7836 */ /* 0x040fe20000000000 */
[CC--:B------:R-:W-:Y:S01]  /*4660*/  ISETP.GE.AND P6, PT, R9.reuse, R2.reuse, PT ;  /* 0x000000020900720c */ /* 0x0c0fe20003fc6270 */
[C---:B------:R-:W-:Y:S01]  /*4670*/  VIADD R15, R9.reuse, 0x3 ;  /* 0x00000003090f7836 */ /* 0x040fe20000000000 */
[----:B------:R-:W-:Y:S01]  /*4680*/  LEA.HI.X.SX32 R5, R16, RZ, 0x1, P0 ;  /* 0x000000ff10057211 */ /* 0x000fe200000f0eff */
[----:B------:R-:W-:Y:S01]  /*4690*/  VIADD R27, R9, 0x4 ;  /* 0x00000004091b7836 */ /* 0x000fe20000000000 */
[-C--:B------:R-:W-:Y:S01]  /*46a0*/  ISETP.GE.AND P5, PT, R11, R2.reuse, PT ;  /* 0x000000020b00720c */ /* 0x080fe20003fa6270 */
[C---:B------:R-:W-:Y:S01]  /*46b0*/  IMAD.SHL.U32 R7, R4.reuse, 0x4, RZ ;  /* 0x0000000404077824 */ /* 0x040fe200078e00ff */
[-C--:B------:R-:W-:Y:S01]  /*46c0*/  ISETP.GE.AND P4, PT, R13, R2.reuse, PT ;  /* 0x000000020d00720c */ /* 0x080fe20003f86270 */
[----:B------:R-:W-:Y:S01]  /*46d0*/  VIADD R29, R9, 0x6 ;  /* 0x00000006091d7836 */ /* 0x000fe20000000000 */
[-C--:B------:R-:W-:Y:S01]  /*46e0*/  ISETP.GE.AND P3, PT, R15, R2.reuse, PT ;  /* 0x000000020f00720c */ /* 0x080fe20003f66270 */
[----:B------:R-:W-:Y:S01]  /*46f0*/  VIADD R31, R9, 0x9 ;  /* 0x00000009091f7836 */ /* 0x000fe20000000000 */
[----:B------:R-:W-:Y:S01]  /*4700*/  ISETP.GE.AND P0, PT, R27, R2, PT ;  /* 0x000000021b00720c */ /* 0x000fe20003f06270 */
[C---:B------:R-:W-:Y:S01]  /*4710*/  VIADD R27, R9.reuse, 0x5 ;  /* 0x00000005091b7836 */ /* 0x040fe20000000000 */
[----:B------:R-:W-:Y:S01]  /*4720*/  SHF.L.U64.HI R5, R4, 0x2, R5 ;  /* 0x0000000204057819 */ /* 0x000fe20000010205 */
[----:B------:R-:W-:Y:S01]  /*4730*/  VIADD R33, R9, 0xa ;  /* 0x0000000a09217836 */ /* 0x000fe20000000000 */
[----:B-1----:R-:W-:-:S02]  /*4740*/  IADD3 R6, P1, PT, R7, UR4, RZ ;  /* 0x0000000407067c10 */ /* 0x002fc4000ff3e0ff */
[----:B--2---:R-:W-:Y:S02]  /*4750*/  IADD3 R4, P2, PT, R7, UR10, RZ ;  /* 0x0000000a07047c10 */ /* 0x004fe4000ff5e0ff */
[C---:B------:R-:W-:Y:S02]  /*4760*/  IADD3.X R7, PT, PT, R5.reuse, UR5, RZ, P1, !PT ;  /* 0x0000000505077c10 */ /* 0x040fe40008ffe4ff */
[----:B------:R-:W-:Y:S02]  /*4770*/  IADD3.X R5, PT, PT, R5, UR11, RZ, P2, !PT ;  /* 0x0000000b05057c10 */ /* 0x000fe400097fe4ff */
[-C--:B------:R-:W-:Y:S01]  /*4780*/  ISETP.GE.AND P1, PT, R27, R2.reuse, PT ;  /* 0x000000021b00720c */ /* 0x080fe20003f26270 */
[----:B------:R-:W-:Y:S01]  /*4790*/  VIADD R27, R9, 0x7 ;  /* 0x00000007091b7836 */ /* 0x000fe20000000000 */
[-C--:B------:R-:W-:Y:S01]  /*47a0*/  ISETP.GE.AND P2, PT, R29, R2.reuse, PT ;  /* 0x000000021d00720c */ /* 0x080fe20003f46270 */
[----:B------:R-:W-:Y:S01]  /*47b0*/  VIADD R29, R9, 0x8 ;  /* 0x00000008091d7836 */ /* 0x000fe20000000000 */
        /* <DEDUP_REMOVED lines=9> */
[----:B------:R-:W-:-:S03]  /*4850*/  P2R R12, PR, RZ, 0x1 ;  /* 0x00000001ff0c7803 */ /* 0x000fc60000000000 */
[----:B------:R-:W5:Y:S01]  /*4860*/  @!P1 LDG.E R21, desc[UR8][R6.64+0x14] ;  /* 0x0000140806159981 */ /* 0x000f62000c1e1900 */
[----:B------:R-:W-:-:S03]  /*4870*/  P2R R10, PR, RZ, 0x2 ;  /* 0x00000002ff0a7803 */ /* 0x000fc60000000000 */
[----:B------:R-:W5:Y:S04]  /*4880*/  @!P2 LDG.E R22, desc[UR8][R6.64+0x18] ;  /* 0x000018080616a981 */ /* 0x000f68000c1e1900 */
[----:B------:R-:W5:Y:S04]  /*4890*/  @!P3 LDG.E R23, desc[UR8][R6.64+0x1c] ;  /* 0x00001c080617b981 */ /* 0x000f68000c1e1900 */
[----:B------:R-:W5:Y:S04]  /*48a0*/  @!P4 LDG.E R24, desc[UR8][R6.64+0x20] ;  /* 0x000020080618c981 */ /* 0x000f68000c1e1900 */
[----:B------:R-:W5:Y:S01]  /*48b0*/  @!P5 LDG.E R25, desc[UR8][R6.64+0x24] ;  /* 0x000024080619d981 */ /* 0x000f62000c1e1900 */
[----:B------:R-:W-:-:S03]  /*48c0*/  ISETP.GE.AND P1, PT, R9, R2, PT ;  /* 0x000000020900720c */ /* 0x000fc60003f26270 */
[----:B------:R0:W5:Y:S01]  /*48d0*/  @!P6 LDG.E R26, desc[UR8][R6.64+0x28] ;  /* 0x00002808061ae981 */ /* 0x000162000c1e1900 */
[----:B------:R-:W-:Y:S01]  /*48e0*/  ISETP.GE.AND P0, PT, R11, R2, PT ;  /* 0x000000020b00720c */ /* 0x000fe20003f06270 */
[----:B------:R-:W-:Y:S08]  /*48f0*/  BAR.SYNC.DEFER_BLOCKING 0x0 ;  /* 0x0000000000007b1d */ /* 0x000ff00000010000 */
[----:B------:R-:W2:Y:S01]  /*4900*/  @!P1 LDG.E R8, desc[UR8][R4.64] ;  /* 0x0000000804089981 */ /* 0x000ea2000c1e1900 */
[----:B------:R-:W-:-:S02]  /*4910*/  IMAD.MOV.U32 R28, RZ, RZ, 0x1 ;  /* 0x00000001ff1c7424 */ /* 0x000fc400078e00ff */
[----:B------:R-:W-:Y:S01]  /*4920*/  IMAD.MOV.U32 R27, RZ, RZ, 0x1 ;  /* 0x00000001ff1b7424 */ /* 0x000fe200078e00ff */
[----:B------:R-:W3:Y:S01]  /*4930*/  @!P3 LDG.E R9, desc[UR8][R4.64+0x1c] ;  /* 0x00001c080409b981 */ /* 0x000ee2000c1e1900 */
[----:B------:R-:W-:Y:S02]  /*4940*/  IMAD.MOV.U32 R30, RZ, RZ, 0x1 ;  /* 0x00000001ff1e7424 */ /* 0x000fe400078e00ff */
[----:B------:R-:W-:Y:S01]  /*4950*/  IMAD.MOV.U32 R29, RZ, RZ, 0x1 ;  /* 0x00000001ff1d7424 */ /* 0x000fe200078e00ff */
[----:B------:R-:W4:Y:S01]  /*4960*/  @!P5 LDG.E R11, desc[UR8][R4.64+0x24] ;  /* 0x00002408040bd981 */ /* 0x000f22000c1e1900 */
[----:B--2---:R-:W-:-:S03]  /*4970*/  @!P1 LOP3.LUT R28, R8, 0x1, RZ, 0xc, !PT ;  /* 0x00000001081c9812 */ /* 0x004fc600078e0cff */
[----:B------:R-:W2:Y:S01]  /*4980*/  @!P0 LDG.E R8, desc[UR8][R4.64+0x4] ;  /* 0x0000040804088981 */ /* 0x000ea2000c1e1900 */
[-C--:B------:R-:W-:Y:S02]  /*4990*/  ISETP.GE.AND P1, PT, R13, R2.reuse, PT ;  /* 0x000000020d00720c */ /* 0x080fe40003f26270 */
[----:B--2---:R-:W-:Y:S02]  /*49a0*/  @!P0 LOP3.LUT R27, R8, 0x1, RZ, 0xc, !PT ;  /* 0x00000001081b8812 */ /* 0x004fe400078e0cff */
[----:B------:R-:W-:-:S09]  /*49b0*/  ISETP.GE.AND P0, PT, R15, R2, PT ;  /* 0x000000020f00720c */ /* 0x000fd20003f06270 */
[----:B------:R-:W2:Y:S04]  /*49c0*/  @!P1 LDG.E R8, desc[UR8][R4.64+0x8] ;  /* 0x0000080804089981 */ /* 0x000ea8000c1e1900 */
[----:B------:R-:W3:Y:S01]  /*49d0*/  @!P0 LDG.E R6, desc[UR8][R4.64+0xc] ;  /* 0x00000c0804068981 */ /* 0x000ee2000c1e1900 */
[----:B--2---:R-:W-:Y:S02]  /*49e0*/  @!P1 LOP3.LUT R29, R8, 0x1, RZ, 0xc, !PT ;  /* 0x00000001081d9812 */ /* 0x004fe400078e0cff */
[----:B------:R-:W-:Y:S01]  /*49f0*/  ISETP.NE.AND P1, PT, R10, RZ, PT ;  /* 0x000000ff0a00720c */ /* 0x000fe20003f25270 */
[----:B------:R-:W2:Y:S04]  /*4a00*/  @!P2 LDG.E R8, desc[UR8][R4.64+0x18] ;  /* 0x000018080408a981 */ /* 0x000ea8000c1e1900 */
[----:B------:R-:W2:Y:S01]  /*4a10*/  @!P4 LDG.E R10, desc[UR8][R4.64+0x20] ;  /* 0x00002008040ac981 */ /* 0x000ea2000c1e1900 */
[----:B---3--:R-:W-:-:S02]  /*4a20*/  @!P0 LOP3.LUT R30, R6, 0x1, RZ, 0xc, !PT ;  /* 0x00000001061e8812 */ /* 0x008fc400078e0cff */
[----:B------:R-:W-:-:S05]  /*4a30*/  ISETP.NE.AND P0, PT, R12, RZ, PT ;  /* 0x000000ff0c00720c */ /* 0x000fca0003f05270 */
[----:B------:R-:W3:Y:S04]  /*4a40*/  @!P1 LDG.E R7, desc[UR8][R4.64+0x14] ;  /* 0x0000140804079981 */ /* 0x000ee8000c1e1900 */
[----:B------:R-:W3:Y:S04]  /*4a50*/  @!P6 LDG.E R12, desc[UR8][R4.64+0x28] ;  /* 0x00002808040ce981 */ /* 0x000ee8000c1e1900 */
[----:B------:R-:W3:Y:S01]  /*4a60*/  @!P0 LDG.E R6, desc[UR8][R4.64+0x10] ;  /* 0x0000100804068981 */ /* 0x000ee2000c1e1900 */
[----:B------:R-:W-:Y:S02]  /*4a70*/  IMAD.IADD R34, R27, 0x1, R28 ;  /* 0x000000011b227824 */ /* 0x000fe400078e021c */
[----:B------:R-:W-:-:S02]  /*4a80*/  IMAD.MOV.U32 R31, RZ, RZ, 0x1 ;  /* 0x00000001ff1f7424 */ /* 0x000fc400078e00ff */
[----:B------:R-:W-:Y:S02]  /*4a90*/  IMAD.MOV.U32 R32, RZ, RZ, 0x1 ;  /* 0x00000001ff207424 */ /* 0x000fe400078e00ff */
[----:B------:R-:W-:Y:S02]  /*4aa0*/  IMAD.MOV.U32 R33, RZ, RZ, 0x1 ;  /* 0x00000001ff217424 */ /* 0x000fe400078e00ff */
[----:B------:R-:W-:Y:S01]  /*4ab0*/  IMAD.MOV.U32 R36, RZ, RZ, 0x1 ;  /* 0x00000001ff247424 */ /* 0x000fe200078e00ff */
[----:B------:R-:W-:Y:S01]  /*4ac0*/  @!P3 LOP3.LUT R36, R9, 0x1, RZ, 0xc, !PT ;  /* 0x000000010924b812 */ /* 0x000fe200078e0cff */
[----:B------:R-:W-:Y:S02]  /*4ad0*/  IMAD.MOV.U32 R35, RZ, RZ, 0x1 ;  /* 0x00000001ff237424 */ /* 0x000fe400078e00ff */
[----:B------:R-:W-:Y:S01]  /*4ae0*/  IMAD.MOV.U32 R38, RZ, RZ, 0x1 ;  /* 0x00000001ff267424 */ /* 0x000fe200078e00ff */
[----:B----4-:R-:W-:Y:S01]  /*4af0*/  @!P5 LOP3.LUT R38, R11, 0x1, RZ, 0xc, !PT ;  /* 0x000000010b26d812 */ /* 0x010fe200078e0cff */
[----:B------:R-:W-:Y:S01]  /*4b00*/  IMAD.MOV.U32 R37, RZ, RZ, 0x1 ;  /* 0x00000001ff257424 */ /* 0x000fe200078e00ff */
[----:B------:R-:W1:Y:S01]  /*4b10*/  S2R R39, SR_LANEID ;  /* 0x0000000000277919 */ /* 0x000e620000000000 */
[----:B------:R-:W4:Y:S01]  /*4b20*/  S2UR UR5, SR_CgaCtaId ;  /* 0x00000000000579c3 */ /* 0x000f220000008800 */
[----:B------:R-:W-:-:S02]  /*4b30*/  UMOV UR4, 0x400 ;  /* 0x0000040000047882 */ /* 0x000fc40000000000 */
[----:B----4-:R-:W-:Y:S01]  /*4b40*/  ULEA UR4, UR5, UR4, 0x18 ;  /* 0x0000000405047291 */ /* 0x010fe2000f8ec0ff */
[----:B------:R-:W-:-:S04]  /*4b50*/  SHF.R.U32.HI R43, RZ, 0x5, R3 ;  /* 0x00000005ff2b7819 */ /* 0x000fc80000011603 */
[----:B------:R-:W-:Y:S01]  /*4b60*/  BAR.SYNC.DEFER_BLOCKING 0x0 ;  /* 0x0000000000007b1d */ /* 0x000fe20000010000 */
[----:B--2---:R-:W-:Y:S02]  /*4b70*/  @!P2 LOP3.LUT R33, R8, 0x1, RZ, 0xc, !PT ;  /* 0x000000010821a812 */ /* 0x004fe400078e0cff */
[----:B------:R-:W-:Y:S02]  /*4b80*/  @!P4 LOP3.LUT R35, R10, 0x1, RZ, 0xc, !PT ;  /* 0x000000010a23c812 */ /* 0x000fe400078e0cff */
[----:B---3--:R-:W-:Y:S02]  /*4b90*/  @!P1 LOP3.LUT R32, R7, 0x1, RZ, 0xc, !PT ;  /* 0x0000000107209812 */ /* 0x008fe400078e0cff */
[----:B------:R-:W-:Y:S02]  /*4ba0*/  @!P0 LOP3.LUT R31, R6, 0x1, RZ, 0xc, !PT ;  /* 0x00000001061f8812 */ /* 0x000fe400078e0cff */
[----:B0-----:R-:W-:-:S04]  /*4bb0*/  IADD3 R6, PT, PT, R30, R29, R34 ;  /* 0x0000001d1e067210 */ /* 0x001fc80007ffe022 */
[----:B------:R-:W-:-:S04]  /*4bc0*/  IADD3 R6, PT, PT, R32, R31, R6 ;  /* 0x0000001f20067210 */ /* 0x000fc80007ffe006 */
[----:B------:R-:W-:Y:S02]  /*4bd0*/  IADD3 R6, PT, PT, R36, R33, R6 ;  /* 0x0000002124067210 */ /* 0x000fe40007ffe006 */
[----:B------:R-:W-:Y:S02]  /*4be0*/  @!P6 LOP3.LUT R37, R12, 0x1, RZ, 0xc, !PT ;  /* 0x000000010c25e812 */ /* 0x000fe400078e0cff */
[----:B------:R-:W-:-:S05]  /*4bf0*/  IADD3 R6, PT, PT, R38, R35, R6 ;  /* 0x0000002326067210 */ /* 0x000fca0007ffe006 */
[----:B------:R-:W-:-:S05]  /*4c00*/  IMAD.IADD R40, R6, 0x1, R37 ;  /* 0x0000000106287824 */ /* 0x000fca00078e0225 */
[----:B------:R-:W0:Y:S02]  /*4c10*/  SHFL.UP P0, R5, R40, 0x1, RZ ;  /* 0x0420000028057989 */ /* 0x000e2400000000ff */
[----:B0-----:R-:W-:-:S05]  /*4c20*/  @P0 IMAD.IADD R5, R40, 0x1, R5 ;  /* 0x0000000128050824 */ /* 0x001fca00078e0205 */
[----:B------:R-:W0:Y:S02]  /*4c30*/  SHFL.UP P0, R4, R5, 0x2, RZ ;  /* 0x0440000005047989 */ /* 0x000e2400000000ff */
[----:B0-----:R-:W-:-:S05]  /*4c40*/  @P0 IMAD.IADD R4, R5, 0x1, R4 ;  /* 0x0000000105040824 */ /* 0x001fca00078e0204 */
[----:B------:R-:W0:Y:S02]  /*4c50*/  SHFL.UP P0, R7, R4, 0x4, RZ ;  /* 0x0480000004077989 */ /* 0x000e2400000000ff */
        /* <DEDUP_REMOVED lines=24> */
[----:B------:R-:W0:Y:S01]  /*4de0*/  LDS.64 R6, [UR4+0x30] ;  /* 0x00003004ff067984 */ /* 0x000e220008000a00 */
[----:B------:R-:W-:Y:S02]  /*4df0*/  IMAD.IADD R9, R9, 0x1, R8 ;  /* 0x0000000109097824 */ /* 0x000fe400078e0208 */
        /* <DEDUP_REMOVED lines=8> */
[----:B--2---:R-:W-:-:S03]  /*4e80*/  IMAD.IADD R12, R11, 0x1, R12 ;  /* 0x000000010b0c7824 */ /* 0x004fc600078e020c */
        /* <DEDUP_REMOVED lines=11> */
[----:B------:R-:W-:Y:S01]  /*4f40*/  IMAD.IADD R14, R41, 0x1, -R40 ;  /* 0x00000001290e7824 */ /* 0x000fe200078e0a28 */
[----:B------:R-:W-:Y:S01]  /*4f50*/  ISETP.NE.AND P1, PT, R43, 0xd, PT ;  /* 0x0000000d2b00780c */ /* 0x000fe20003f25270 */
[C---:B0-----:R-:W-:Y:S01]  /*4f60*/  IMAD.IADD R6, R15.reuse, 0x1, R6 ;  /* 0x000000010f067824 */ /* 0x041fe200078e0206 */
[----:B------:R-:W-:Y:S02]  /*4f70*/  SEL R4, R15, R4, !P0 ;  /* 0x000000040f047207 */ /* 0x000fe40004000000 */
[----:B------:R-:W-:Y:S02]  /*4f80*/  ISETP.GT.U32.AND P0, PT, R3, 0x1f, PT ;  /* 0x0000001f0300780c */ /* 0x000fe40003f04070 */
[----:B------:R-:W-:-:S02]  /*4f90*/  ISETP.NE.AND P2, PT, R39, RZ, PT ;  /* 0x000000ff2700720c */ /* 0x000fc40003f45270 */
[----:B------:R-:W-:Y:S02]  /*4fa0*/  SEL R4, R6, R4, !P1 ;  /* 0x0000000406047207 */ /* 0x000fe40004800000 */
        /* <DEDUP_REMOVED lines=21> */
.L_x_546:
[----:B------:R-:W-:Y:S05]  /*5100*/  @!P0 BRA `(.L_x_503) ;  /* 0x0000000000248947 */ /* 0x000fea0003800000 */
[----:B------:R-:W-:-:S07]  /*5110*/  IMAD.MOV.U32 R6, RZ, RZ, 0xee ;  /* 0x000000eeff067424 */ /* 0x000fce00078e00ff */
.L_x_505:
[----:B------:R-:W-:Y:S05]  /*5120*/  NANOSLEEP R6 ;  /* 0x000000060000735d */ /* 0x000fea0003800000 */
[----:B------:R-:W2:Y:S01]  /*5130*/  LD.E.64.STRONG.GPU R8, desc[UR8][R10.64+0x100] ;  /* 0x000100080a087980 */ /* 0x000ea2000c10fb00 */
[----:B------:R-:W-:Y:S01]  /*5140*/  UMOV UR5, 0xffffffff ;  /* 0xffffffff00057882 */ /* 0x000fe20000000000 */
[----:B------:R-:W-:Y:S02]  /*5150*/  SHF.R.U32.HI R6, RZ, 0x1, R6 ;  /* 0x00000001ff067819 */ /* 0x000fe40000011606 */
[----:B--2---:R-:W-:Y:S01]  /*5160*/  ISETP.NE.AND P0, PT, R8, 0x63, PT ;  /* 0x000000630800780c */ /* 0x004fe20003f05270 */
[----:B------:R-:W-:-:S12]  /*5170*/  BRA.DIV UR5, `(.L_x_504) ;  /* 0x0000001e05c87947 */ /* 0x000fd8000b800000 */
[----:B------:R-:W-:-:S13]  /*5180*/  VOTE.ANY P0, !P0 ;  /* 0x0000000000ff7806 */ /* 0x000fda0004000100 */
.L_x_549:
[----:B------:R-:W-:Y:S05]  /*5190*/  @P0 BRA `(.L_x_505) ;  /* 0xfffffffc00e00947 */ /* 0x000fea000383ffff */
.L_x_503:
        /* <DEDUP_REMOVED lines=20> */
[----:B0-----:R-:W-:Y:S02]  /*52e0*/  SEL R12, R12, RZ, !P0 ;  /* 0x000000ff0c0c7207 */ /* 0x001fe40004000000 */
[----:B------:R-:W-:-:S03]  /*52f0*/  ISETP.GT.AND P0, PT, R41, R46, PT ;  /* 0x0000002e2900720c */ /* 0x000fc60003f04270 */
[----:B------:R-:W-:-:S05]  /*5300*/  IMAD.IADD R43, R13, 0x1, R12 ;  /* 0x000000010d2b7824 */ /* 0x000fca00078e020c */
[----:B------:R-:W0:Y:S02]  /*5310*/  SHFL.DOWN PT, R12, R43, 0x4, R46 ;  /* 0x088000002b0c7989 */ /* 0x000e2400000e002e */
[----:B0-----:R-:W-:Y:S02]  /*5320*/  SEL R12, R12, RZ, !P0 ;  /* 0x000000ff0c0c7207 */ /* 0x001fe40004000000 */
[-C--:B------:R-:W-:Y:S01]  /*5330*/  ISETP.GT.AND P0, PT, R9, R46.reuse, PT ;  /* 0x0000002e0900720c */ /* 0x080fe20003f04270 */
[----:B------:R-:W-:Y:S02]  /*5340*/  VIADD R9, R39, 0x10 ;  /* 0x0000001027097836 */ /* 0x000fe40000000000 */
[----:B------:R-:W-:Y:S02]  /*5350*/  IMAD.IADD R45, R43, 0x1, R12 ;  /* 0x000000012b2d7824 */ /* 0x000fe400078e020c */
[----:B------:R-:W-:Y:S01]  /*5360*/  IMAD.X R43, RZ, RZ, R11, P2 ;  /* 0x000000ffff2b7224 */ /* 0x000fe200010e060b */
[----:B------:R-:W-:-:S02]  /*5370*/  ISETP.GT.AND P1, PT, R9, R46, PT ;  /* 0x0000002e0900720c */ /* 0x000fc40003f24270 */
        /* <DEDUP_REMOVED lines=8> */
.L_x_558:
[----:B------:R-:W-:Y:S05]  /*5400*/  @!P0 BRA `(.L_x_507) ;  /* 0x0000000000dc8947 */ /* 0x000fea0003800000 */
[----:B------:R-:W-:-:S07]  /*5410*/  IMAD.MOV.U32 R13, RZ, RZ, 0xee ;  /* 0x000000eeff0d7424 */ /* 0x000fce00078e00ff */
.L_x_513:
        /* <DEDUP_REMOVED lines=10> */
.L_x_561:
[----:B------:R-:W-:Y:S05]  /*54c0*/  @!P0 BRA `(.L_x_509) ;  /* 0x0000000000248947 */ /* 0x000fea0003800000 */
[----:B------:R-:W-:-:S07]  /*54d0*/  IMAD.MOV.U32 R12, RZ, RZ, R13 ;  /* 0x000000ffff0c7224 */ /* 0x000fce00078e000d */
.L_x_511:
[----:B------:R-:W-:Y:S05]  /*54e0*/  NANOSLEEP R12 ;  /* 0x0000000c0000735d */ /* 0x000fea0003800000 */
[----:B------:R-:W2:Y:S01]  /*54f0*/  LD.E.64.STRONG.GPU R8, desc[UR8][R10.64+-0x100] ;  /* 0xffff00080a087980 */ /* 0x000ea2000c10fb00 */
[----:B------:R-:W-:Y:S01]  /*5500*/  UMOV UR5, 0xffffffff ;  /* 0xffffffff00057882 */ /* 0x000fe20000000000 */
[----:B------:R-:W-:Y:S02]  /*5510*/  SHF.R.U32.HI R12, RZ, 0x1, R12 ;  /* 0x00000001ff0c7819 */ /* 0x000fe4000001160c */
[----:B--2---:R-:W-:Y:S01]  /*5520*/  ISETP.NE.AND P0, PT, R8, 0x63, PT ;  /* 0x000000630800780c */ /* 0x004fe20003f05270 */
[----:B------:R-:W-:-:S12]  /*5530*/  BRA.DIV UR5, `(.L_x_510) ;  /* 0x00000022051c7947 */ /* 0x000fd8000b800000 */
[----:B------:R-:W-:-:S13]  /*5540*/  VOTE.ANY P0, !P0 ;  /* 0x0000000000ff7806 */ /* 0x000fda0004000100 */
.L_x_564:
[----:B------:R-:W-:Y:S05]  /*5550*/  @P0 BRA `(.L_x_511) ;  /* 0xfffffffc00e00947 */ /* 0x000fea000383ffff */
.L_x_509:
        /* <DEDUP_REMOVED lines=21> */
[----:B------:R-:W-:Y:S01]  /*56b0*/  ISETP.GT.AND P0, PT, R9, R10, PT ;  /* 0x0000000a0900720c */ /* 0x000fe20003f04270 */
[----:B------:R-:W-:Y:S02]  /*56c0*/  VIADD R9, R39, 0x10 ;  /* 0x0000001027097836 */ /* 0x000fe40000000000 */
[----:B------:R-:W-:-:S03]  /*56d0*/  IMAD.IADD R49, R47, 0x1, R12 ;  /* 0x000000012f317824 */ /* 0x000fc600078e020c */
[----:B------:R-:W-:Y:S02]  /*56e0*/  ISETP.GT.AND P1, PT, R9, R10, PT ;  /* 0x0000000a0900720c */ /* 0x000fe40003f24270 */
        /* <DEDUP_REMOVED lines=8> */
.L_x_573:
[----:B------:R-:W-:Y:S05]  /*5770*/  @P0 BRA `(.L_x_513) ;  /* 0xfffffffc00280947 */ /* 0x000fea000383ffff */
.L_x_507:
        /* <DEDUP_REMOVED lines=16> */
.L_x_501:
[----:B------:R-:W-:Y:S05]  /*5880*/  WARPSYNC.ALL ;  /* 0x0000000000007948 */ /* 0x000fea0003800000 */
[----:B------:R-:W0:Y:S08]  /*5890*/  S2UR UR5, SR_CgaCtaId ;  /* 0x00000000000579c3 */ /* 0x000e300000008800 */
[----:B------:R-:W-:Y:S01]  /*58a0*/  BAR.SYNC.DEFER_BLOCKING 0x0 ;  /* 0x0000000000007b1d */ /* 0x000fe20000010000 */
[C---:B------:R-:W-:Y:S01]  /*58b0*/  ISETP.NE.AND P0, PT, R3.reuse, RZ, PT ;  /* 0x000000ff0300720c */ /* 0x040fe20003f05270 */
[----:B------:R-:W-:Y:S01]  /*58c0*/  VIADD R43, R3, 0x1180 ;  /* 0x00001180032b7836 */ /* 0x000fe20000000000 */
[----:B------:R-:W-:-:S02]  /*58d0*/  ISETP.NE.AND P1, PT, R28, RZ, PT ;  /* 0x000000ff1c00720c */ /* 0x000fc40003f25270 */
[----:B------:R-:W-:Y:S01]  /*58e0*/  ISETP.GE.AND P6, PT, R3, R2, PT ;  /* 0x000000020300720c */ /* 0x000fe20003fc6270 */
[----:B------:R-:W-:Y:S01]  /*58f0*/  UMOV UR4, 0x400 ;  /* 0x0000040000047882 */ /* 0x000fe20000000000 */
[----:B------:R-:W1:Y:S01]  /*5900*/  S2R R15, SR_CTAID.Y ;  /* 0x00000000000f7919 */ /* 0x000e620000002600 */
[----:B0-----:R-:W-:-:S09]  /*5910*/  ULEA UR4, UR5, UR4, 0x18 ;  /* 0x0000000405047291 */ /* 0x001fd2000f8ec0ff */
[----:B--2---:R-:W0:Y:S04]  /*5920*/  LDS R0, [UR4+0x48] ;  /* 0x00004804ff007984 */ /* 0x004e280008000800 */
[----:B------:R-:W2:Y:S01]  /*5930*/  LDS.128 R4, [UR4+0x60] ;  /* 0x00006004ff047984 */ /* 0x000ea20008000c00 */
[----:B0-----:R-:W-:Y:S01]  /*5940*/  SEL R0, R0, RZ, P0 ;  /* 0x000000ff00007207 */ /* 0x001fe20000000000 */
[----:B------:R-:W-:Y:S01]  /*5950*/  BAR.SYNC.DEFER_BLOCKING 0x0 ;  /* 0x0000000000007b1d */ /* 0x000fe20000010000 */
[----:B------:R-:W-:Y:S01]  /*5960*/  ISETP.NE.AND P0, PT, R37, RZ, PT ;  /* 0x000000ff2500720c */ /* 0x000fe20003f05270 */
[----:B------:R-:W-:Y:S02]  /*5970*/  VIADD R37, R3, 0x700 ;  /* 0x0000070003257836 */ /* 0x000fe40000000000 */
[----:B------:R-:W-:Y:S01]  /*5980*/  IMAD.IADD R8, R0, 0x1, R9 ;  /* 0x0000000100087824 */ /* 0x000fe200078e0209 */
[----:B------:R-:W-:-:S03]  /*5990*/  IADD3 R9, PT, PT, -R2, 0x1340, RZ ;  /* 0x0000134002097810 */ /* 0x000fc60007ffe1ff */
[----:B--2---:R-:W-:Y:S01]  /*59a0*/  IMAD.IADD R4, R8, 0x1, -R5 ;  /* 0x0000000108047824 */ /* 0x004fe200078e0a05 */
[----:B------:R-:W-:Y:S02]  /*59b0*/  IADD3 R0, PT, PT, R2, R9, -R7 ;  /* 0x0000000902007210 */ /* 0x000fe40007ffe807 */
[----:B------:R-:W-:Y:S01]  /*59c0*/  IADD3 R10, PT, PT, R5, -R8, -R28 ;  /* 0x80000008050a7210 */ /* 0x000fe20007ffe81c */
[C-C-:B------:R-:W-:Y:S01]  /*59d0*/  IMAD R7, R3.reuse, 0xb, -R4.reuse ;  /* 0x0000000b03077824 */ /* 0x140fe200078e0a04 */
[C---:B------:R-:W-:Y:S01]  /*59e0*/  @!P6 ISETP.GE.AND P4, PT, R3.reuse, R0, PT ;  /* 0x000000000300e20c */ /* 0x040fe20003f86270 */
[----:B------:R-:W-:Y:S02]  /*59f0*/  IMAD.IADD R4, R0, 0x1, R4 ;  /* 0x0000000100047824 */ /* 0x000fe400078e0204 */
[----:B------:R-:W-:Y:S02]  /*5a00*/  IMAD.IADD R8, R34, 0x1, R8 ;  /* 0x0000000122087824 */ /* 0x000fe400078e0208 */
[----:B------:R-:W-:Y:S01]  /*5a10*/  IMAD R10, R3, 0xb, R10 ;  /* 0x0000000b030a7824 */ /* 0x000fe200078e020a */
[----:B------:R-:W-:Y:S01]  /*5a20*/  SEL R7, R7, R4, !P1 ;  /* 0x0000000407077207 */ /* 0x000fe20004800000 */
[----:B------:R-:W-:Y:S01]  /*5a30*/  IMAD.IADD R12, R5, 0x1, -R8 ;  /* 0x00000001050c7824 */ /* 0x000fe200078e0a08 */
[----:B------:R-:W-:Y:S01]  /*5a40*/  ISETP.NE.AND P1, PT, R27, RZ, PT ;  /* 0x000000ff1b00720c */ /* 0x000fe20003f25270 */
[----:B------:R-:W-:Y:S01]  /*5a50*/  IMAD.IADD R4, R4, 0x1, R28 ;  /* 0x0000000104047824 */ /* 0x000fe200078e021c */
[----:B------:R-:W-:Y:S01]  /*5a60*/  LEA R7, R7, UR4, 0x2 ;  /* 0x0000000407077c11 */ /* 0x000fe2000f8e10ff */
[----:B------:R-:W-:-:S02]  /*5a70*/  VIADD R10, R10, 0x1 ;  /* 0x000000010a0a7836 */ /* 0x000fc40000000000 */
[----:B------:R-:W-:Y:S02]  /*5a80*/  IMAD.IADD R8, R8, 0x1, R29 ;  /* 0x0000000108087824 */ /* 0x000fe400078e021d */
[----:B------:R-:W-:Y:S01]  /*5a90*/  IMAD R12, R3, 0xb, R12 ;  /* 0x0000000b030c7824 */ /* 0x000fe200078e020c */
[----:B------:R-:W-:Y:S01]  /*5aa0*/  SEL R10, R10, R4, !P1 ;  /* 0x000000040a0a7207 */ /* 0x000fe20004800000 */
[----:B------:R-:W-:Y:S01]  /*5ab0*/  IMAD.IADD R4, R4, 0x1, R27 ;  /* 0x0000000104047824 */ /* 0x000fe200078e021b */
[----:B------:R-:W-:Y:S01]  /*5ac0*/  ISETP.NE.AND P1, PT, R29, RZ, PT ;  /* 0x000000ff1d00720c */ /* 0x000fe20003f25270 */
[----:B------:R-:W-:Y:S01]  /*5ad0*/  IMAD.IADD R14, R5, 0x1, -R8 ;  /* 0x00000001050e7824 */ /* 0x000fe200078e0a08 */
[----:B-----5:R0:W-:Y:S01]  /*5ae0*/  STS [R7], R16 ;  /* 0x0000001007007388 */ /* 0x0201e20000000800 */
[----:B------:R-:W-:Y:S01]  /*5af0*/  VIADD R12, R12, 0x2 ;  /* 0x000000020c0c7836 */ /* 0x000fe20000000000 */
[----:B------:R-:W-:Y:S01]  /*5b00*/  LEA R10, R10, UR4, 0x2 ;  /* 0x000000040a0a7c11 */ /* 0x000fe2000f8e10ff */
[----:B------:R-:W-:-:S02]  /*5b10*/  IMAD.IADD R8, R8, 0x1, R30 ;  /* 0x0000000108087824 */ /* 0x000fc400078e021e */
[----:B------:R-:W-:Y:S01]  /*5b20*/  IMAD R14, R3, 0xb, R14 ;  /* 0x0000000b030e7824 */ /* 0x000fe200078e020e */
[----:B------:R-:W-:Y:S01]  /*5b30*/  SEL R12, R12, R4, !P1 ;  /* 0x000000040c0c7207 */ /* 0x000fe20004800000 */
[----:B------:R-:W-:Y:S01]  /*5b40*/  IMAD.IADD R29, R4, 0x1, R29 ;  /* 0x00000001041d7824 */ /* 0x000fe200078e021d */
[----:B------:R-:W-:Y:S01]  /*5b50*/  ISETP.NE.AND P1, PT, R30, RZ, PT ;  /* 0x000000ff1e00720c */ /* 0x000fe20003f25270 */
[----:B------:R-:W-:Y:S01]  /*5b60*/  IMAD.IADD R4, R5, 0x1, -R8 ;  /* 0x0000000105047824 */ /* 0x000fe200078e0a08 */
[----:B0-----:R-:W-:Y:S01]  /*5b70*/  LEA R7, R12, UR4, 0x2 ;  /* 0x000000040c077c11 */ /* 0x001fe2000f8e10ff */
[----:B------:R-:W-:Y:S01]  /*5b80*/  VIADD R14, R14, 0x3 ;  /* 0x000000030e0e7836 */ /* 0x000fe20000000000 */
[----:B------:R0:W-:Y:S01]  /*5b90*/  STS [R10], R17 ;  /* 0x000000110a007388 */ /* 0x0001e20000000800 */
[----:B------:R-:W-:Y:S02]  /*5ba0*/  IMAD.IADD R8, R8, 0x1, R31 ;  /* 0x0000000108087824 */ /* 0x000fe400078e021f */
        /* <DEDUP_REMOVED lines=8> */
[----:B------:R-:W-:-:S02]  /*5c30*/  IMAD.IADD R8, R8, 0x1, R32 ;  /* 0x0000000108087824 */ /* 0x000fc400078e0220 */
[----:B------:R-:W-:Y:S01]  /*5c40*/  IMAD R12, R3, 0xb, R12 ;  /* 0x0000000b030c7824 */ /* 0x000fe200078e020c */
[----:B------:R-:W-:Y:S01]  /*5c50*/  SEL R4, R4, R29, !P1 ;  /* 0x0000001d04047207 */ /* 0x000fe20004800000 */
[----:B0-----:R-:W-:Y:S01]  /*5c60*/  IMAD.IADD R10, R5, 0x1, -R8 ;  /* 0x00000001050a7824 */ /* 0x001fe200078e0a08 */
[----:B------:R-:W-:Y:S01]  /*5c70*/  ISETP.NE.AND P1, PT, R32, RZ, PT ;  /* 0x000000ff2000720c */ /* 0x000fe20003f25270 */
[----:B------:R-:W-:Y:S01]  /*5c80*/  IMAD.IADD R29, R29, 0x1, R31 ;  /* 0x000000011d1d7824 */ /* 0x000fe200078e021f */
[----:B--2---:R-:W-:Y:S01]  /*5c90*/  LEA R7, R4, UR4, 0x2 ;  /* 0x0000000404077c11 */ /* 0x004fe2000f8e10ff */
[----:B------:R-:W-:Y:S01]  /*5ca0*/  IMAD.IADD R8, R8, 0x1, R33 ;  /* 0x0000000108087824 */ /* 0x000fe200078e0221 */
[----:B------:R0:W-:Y:S01]  /*5cb0*/  STS [R14], R19 ;  /* 0x000000130e007388 */ /* 0x0001e20000000800 */
[----:B------:R-:W-:Y:S02]  /*5cc0*/  VIADD R12, R12, 0x5 ;  /* 0x000000050c0c7836 */ /* 0x000fe40000000000 */
[----:B------:R-:W-:Y:S01]  /*5cd0*/  IMAD R10, R3, 0xb, R10 ;  /* 0x0000000b030a7824 */ /* 0x000fe200078e020a */
[----:B------:R2:W-:Y:S01]  /*5ce0*/  STS [R7], R20 ;  /* 0x0000001407007388 */ /* 0x0005e20000000800 */
[----:B------:R-:W-:Y:S01]  /*5cf0*/  IMAD.IADD R16, R5, 0x1, -R8 ;  /* 0x0000000105107824 */ /* 0x000fe200078e0a08 */
[----:B------:R-:W-:Y:S01]  /*5d00*/  SEL R12, R12, R29, !P1 ;  /* 0x0000001d0c0c7207 */ /* 0x000fe20004800000 */
[----:B------:R-:W-:Y:S01]  /*5d10*/  IMAD.IADD R8, R8, 0x1, R36 ;  /* 0x0000000108087824 */ /* 0x000fe200078e0224 */
[----:B------:R-:W-:Y:S01]  /*5d20*/  ISETP.NE.AND P1, PT, R33, RZ, PT ;  /* 0x000000ff2100720c */ /* 0x000fe20003f25270 */
[----:B------:R-:W-:Y:S01]  /*5d30*/  IMAD.IADD R29, R29, 0x1, R32 ;  /* 0x000000011d1d7824 */ /* 0x000fe200078e0220 */
[----:B------:R-:W-:Y:S01]  /*5d40*/  LEA R12, R12, UR4, 0x2 ;  /* 0x000000040c0c7c11 */ /* 0x000fe2000f8e10ff */
[----:B------:R-:W-:-:S02]  /*5d50*/  VIADD R10, R10, 0x6 ;  /* 0x000000060a0a7836 */ /* 0x000fc40000000000 */
[----:B------:R-:W-:Y:S02]  /*5d60*/  IMAD R16, R3, 0xb, R16 ;  /* 0x0000000b03107824 */ /* 0x000fe400078e0210 */
[----:B------:R-:W-:Y:S01]  /*5d70*/  IMAD.IADD R4, R8, 0x1, R35 ;  /* 0x0000000108047824 */ /* 0x000fe200078e0223 */
[----:B------:R-:W-:Y:S01]  /*5d80*/  SEL R10, R10, R29, !P1 ;  /* 0x0000001d0a0a7207 */ /* 0x000fe20004800000 */
[----:B------:R-:W-:Y:S01]  /*5d90*/  IMAD.IADD R8, R5, 0x1, -R8 ;  /* 0x0000000105087824 */ /* 0x000fe200078e0a08 */
[----:B------:R-:W-:Y:S01]  /*5da0*/  ISETP.NE.AND P1, PT, R36, RZ, PT ;  /* 0x000000ff2400720c */ /* 0x000fe20003f25270 */
[----:B------:R-:W-:Y:S01]  /*5db0*/  IMAD.IADD R29, R29, 0x1, R33 ;  /* 0x000000011d1d7824 */ /* 0x000fe200078e0221 */
[----:B0-----:R-:W-:Y:S01]  /*5dc0*/  IADD3 R14, PT, PT, R5, -R4, -R38 ;  /* 0x80000004050e7210 */ /* 0x001fe20007ffe826 */
[----:B------:R-:W-:Y:S01]  /*5dd0*/  VIADD R16, R16, 0x7 ;  /* 0x0000000710107836 */ /* 0x000fe20000000000 */
[----:B--2---:R-:W-:Y:S01]  /*5de0*/  LEA R7, R10, UR4, 0x2 ;  /* 0x000000040a077c11 */ /* 0x004fe2000f8e10ff */
[----:B------:R-:W-:Y:S01]  /*5df0*/  IMAD R8, R3, 0xb, R8 ;  /* 0x0000000b03087824 */ /* 0x000fe200078e0208 */
[----:B------:R-:W-:Y:S01]  /*5e00*/  STS [R12], R21 ;  /* 0x000000150c007388 */ /* 0x000fe20000000800 */
[----:B------:R-:W-:Y:S01]  /*5e10*/  IMAD.IADD R4, R5, 0x1, -R4 ;  /* 0x0000000105047824 */ /* 0x000fe200078e0a04 */
[----:B------:R-:W-:Y:S01]  /*5e20*/  SEL R16, R16, R29, !P1 ;  /* 0x0000001d10107207 */ /* 0x000fe20004800000 */
[----:B------:R-:W-:Y:S01]  /*5e30*/  IMAD.IADD R29, R29, 0x1, R36 ;  /* 0x000000011d1d7824 */ /* 0x000fe200078e0224 */
[----:B------:R-:W-:Y:S01]  /*5e40*/  ISETP.NE.AND P1, PT, R35, RZ, PT ;  /* 0x000000ff2300720c */ /* 0x000fe20003f25270 */
[----:B------:R-:W-:Y:S01]  /*5e50*/  VIADD R8, R8, 0x8 ;  /* 0x0000000808087836 */ /* 0x000fe20000000000 */
[----:B------:R-:W-:Y:S01]  /*5e60*/  LEA R16, R16, UR4, 0x2 ;  /* 0x0000000410107c11 */ /* 0x000fe2000f8e10ff */
[C---:B------:R-:W-:Y:S01]  /*5e70*/  IMAD R4, R3.reuse, 0xb, R4 ;  /* 0x0000000b03047824 */ /* 0x040fe200078e0204 */
[----:B------:R0:W-:Y:S01]  /*5e80*/  STS [R7], R22 ;  /* 0x0000001607007388 */ /* 0x0001e20000000800 */
[----:B------:R-:W-:Y:S01]  /*5e90*/  IMAD R14, R3, 0xb, R14 ;  /* 0x0000000b030e7824 */ /* 0x000fe200078e020e */
[----:B------:R-:W-:Y:S01]  /*5ea0*/  SEL R8, R8, R29, !P1 ;  /* 0x0000001d08087207 */ /* 0x000fe20004800000 */
[----:B------:R-:W-:Y:S01]  /*5eb0*/  IMAD.IADD R35, R29, 0x1, R35 ;  /* 0x000000011d237824 */ /* 0x000fe200078e0223 */
[----:B------:R-:W-:Y:S01]  /*5ec0*/  ISETP.NE.AND P1, PT, R38, RZ, PT ;  /* 0x000000ff2600720c */ /* 0x000fe20003f25270 */
[----:B------:R-:W-:Y:S01]  /*5ed0*/  VIADD R4, R4, 0x9 ;  /* 0x0000000904047836 */ /* 0x000fe20000000000 */
[----:B------:R-:W-:Y:S01]  /*5ee0*/  LEA R11, R8, UR4, 0x2 ;  /* 0x00000004080b7c11 */ /* 0x000fe2000f8e10ff */
[----:B------:R-:W-:Y:S01]  /*5ef0*/  VIADD R14, R14, 0xa ;  /* 0x0000000a0e0e7836 */ /* 0x000fe20000000000 */
[----:B------:R-:W-:Y:S01]  /*5f00*/  STS [R16], R23 ;  /* 0x0000001710007388 */ /* 0x000fe20000000800 */
[----:B------:R-:W-:Y:S01]  /*5f10*/  @P0 IMAD.IADD R14, R35, 0x1, R38 ;  /* 0x00000001230e0824 */ /* 0x000fe200078e0226 */
[----:B------:R-:W-:Y:S01]  /*5f20*/  SEL R4, R4, R35, !P1 ;  /* 0x0000002304047207 */ /* 0x000fe20004800000 */
[----:B------:R-:W1:Y:S01]  /*5f30*/  LDC R10, c[0x0][0x374] ;  /* 0x0000dd00ff0a7b82 */ /* 0x000e620000000800 */
[----:B------:R-:W-:Y:S01]  /*5f40*/  STS [R11], R24 ;  /* 0x000000180b007388 */ /* 0x000fe20000000800 */
[C---:B------:R-:W-:Y:S01]  /*5f50*/  VIADD R17, R3.reuse, 0x1c0 ;  /* 0x000001c003117836 */ /* 0x040fe20000000000 */
[----:B------:R-:W-:Y:S01]  /*5f60*/  LEA R8, R4, UR4, 0x2 ;  /* 0x0000000404087c11 */ /* 0x000fe2000f8e10ff */
[C---:B------:R-:W-:Y:S01]  /*5f70*/  VIADD R31, R3.reuse, 0x380 ;  /* 0x00000380031f7836 */ /* 0x040fe20000000000 */
[----:B------:R-:W-:Y:S01]  /*5f80*/  LEA R13, R14, UR4, 0x2 ;  /* 0x000000040e0d7c11 */ /* 0x000fe2000f8e10ff */
[----:B------:R-:W-:Y:S01]  /*5f90*/  VIADD R35, R3, 0x540 ;  /* 0x0000054003237836 */ /* 0x000fe20000000000 */
[-C--:B------:R-:W-:Y:S01]  /*5fa0*/  ISETP.GE.AND P3, PT, R17, R2.reuse, PT ;  /* 0x000000021100720c */ /* 0x080fe20003f66270 */
[----:B------:R-:W-:Y:S01]  /*5fb0*/  STS [R8], R25 ;  /* 0x0000001908007388 */ /* 0x000fe20000000800 */
[----:B0-----:R-:W-:Y:S01]  /*5fc0*/  LEA R7, R3, UR4, 0x2 ;  /* 0x0000000403077c11 */ /* 0x001fe2000f8e10ff */
[----:B------:R-:W0:Y:S01]  /*5fd0*/  LDCU UR4, c[0x0][0x3ac] ;  /* 0x00007580ff0477ac */ /* 0x000e220008000800 */
[-C--:B------:R-:W-:Y:S01]  /*5fe0*/  ISETP.GE.AND P2, PT, R31, R2.reuse, PT ;  /* 0x000000021f00720c */ /* 0x080fe20003f46270 */
[----:B------:R2:W-:Y:S01]  /*5ff0*/  STS [R13], R26 ;  /* 0x0000001a0d007388 */ /* 0x0005e20000000800 */
[----:B------:R-:W-:Y:S01]  /*6000*/  BAR.SYNC.DEFER_BLOCKING 0x0 ;  /* 0x0000000000007b1d */ /* 0x000fe20000010000 */
[----:B------:R-:W-:-:S02]  /*6010*/  ISETP.GE.AND P1, PT, R35, R2, PT ;  /* 0x000000022300720c */ /* 0x000fc40003f26270 */
[----:B------:R-:W-:Y:S02]  /*6020*/  ISETP.GE.AND P0, PT, R37, R2, PT ;  /* 0x000000022500720c */ /* 0x000fe40003f06270 */
[----:B------:R-:W-:-:S03]  /*6030*/  ISETP.GE.OR P5, PT, R17, R0, P3 ;  /* 0x000000001100720c */ /* 0x000fc60001fa6670 */
[----:B--2---:R-:W2:Y:S01]  /*6040*/  @!P3 LDC.64 R12, c[0x0][0x390] ;  /* 0x0000e400ff0cbb82 */ /* 0x004ea20000000a00 */
[----:B-1----:R-:W-:-:S04]  /*6050*/  IMAD R4, R10, UR6, R15 ;  /* 0x000000060a047c24 */ /* 0x002fc8000f8e020f */
[----:B------:R-:W-:Y:S01]  /*6060*/  IMAD R4, R4, 0x1340, -R5 ;  /* 0x0000134004047824 */ /* 0x000fe200078e0a05 */
[----:B------:R-:W-:Y:S02]  /*6070*/  IADD3 R5, PT, PT, R3, R5, -R0 ;  /* 0x0000000503057210 */ /* 0x000fe40007ffe800 */
[----:B------:R-:W1:Y:S01]  /*6080*/  @!P6 LDC.64 R10, c[0x0][0x390] ;  /* 0x0000e400ff0aeb82 */ /* 0x000e620000000a00 */
[----:B------:R-:W-:Y:S02]  /*6090*/  IMAD.IADD R4, R4, 0x1, R3 ;  /* 0x0000000104047824 */ /* 0x000fe400078e0203 */
[----:B------:R-:W-:-:S03]  /*60a0*/  @!P3 VIADD R23, R5, 0x1c0 ;  /* 0x000001c00517b836 */ /* 0x000fc60000000000 */
[----:B------:R-:W-:Y:S02]  /*60b0*/  LOP3.LUT R4, RZ, R4, RZ, 0x33, !PT ;  /* 0x00000004ff047212 */ /* 0x000fe400078e33ff */
[----:B------:R-:W3:Y:S01]  /*60c0*/  @!P2 LDC.64 R14, c[0x0][0x390] ;  /* 0x0000e400ff0eab82 */ /* 0x000ee20000000a00 */
[----:B------:R-:W4:Y:S02]  /*60d0*/  @!P6 LDS R21, [R7] ;  /* 0x000000000715e984 */ /* 0x000f240000000800 */
[----:B0-----:R-:W-:Y:S02]  /*60e0*/  VIADD R4, R4, UR4 ;  /* 0x0000000404047c36 */ /* 0x001fe40008000000 */
[----:B------:R-:W0:Y:S03]  /*60f0*/  @!P3 LDS R27, [R7+0x700] ;  /* 0x00070000071bb984 */ /* 0x000e260000000800 */
[----:B------:R-:W3:Y:S01]  /*6100*/  @!P1 LDC.64 R16, c[0x0][0x390] ;  /* 0x0000e400ff109b82 */ /* 0x000ee20000000a00 */
[C---:B------:R-:W-:Y:S01]  /*6110*/  @!P6 SEL R19, R4.reuse, R5, !P4 ;  /* 0x000000050413e207 */ /* 0x040fe20006000000 */
[----:B------:R-:W3:Y:S01]  /*6120*/  @!P2 LDS R25, [R7+0xe00] ;  /* 0x000e00000719a984 */ /* 0x000ee20000000800 */
[-C--:B------:R-:W-:Y:S01]  /*6130*/  ISETP.GE.OR P4, PT, R31, R0.reuse, P2 ;  /* 0x000000001f00720c */ /* 0x080fe20001786670 */
[----:B------:R-:W-:Y:S01]  /*6140*/  @!P5 VIADD R23, R4, 0xfffffe40 ;  /* 0xfffffe400417d836 */ /* 0x000fe20000000000 */
[----:B------:R-:W-:Y:S01]  /*6150*/  ISETP.GE.OR P5, PT, R35, R0, P1 ;  /* 0x000000002300720c */ /* 0x000fe20000fa6670 */
[----:B------:R-:W3:Y:S01]  /*6160*/  @!P1 LDS R29, [R7+0x1500] ;  /* 0x00150000071d9984 */ /* 0x000ee20000000800 */
[----:B------:R-:W-:-:S02]  /*6170*/  VIADD R35, R3, 0x8c0 ;  /* 0x000008c003237836 */ /* 0x000fc40000000000 */
[----:B-1----:R-:W-:Y:S01]  /*6180*/  @!P6 IMAD.WIDE R10, R19, 0x4, R10 ;  /* 0x00000004130ae825 */ /* 0x002fe200078e020a */
[----:B------:R-:W1:Y:S01]  /*6190*/  @!P0 LDS R33, [R7+0x1c00] ;  /* 0x001c000007218984 */ /* 0x000e620000000800 */
[----:B------:R-:W1:Y:S02]  /*61a0*/  @!P0 LDC.64 R18, c[0x0][0x390] ;  /* 0x0000e400ff128b82 */ /* 0x000e640000000a00 */
[----:B--2---:R-:W-:-:S04]  /*61b0*/  @!P3 IMAD.WIDE R12, R23, 0x4, R12 ;  /* 0x00000004170cb825 */ /* 0x004fc800078e020c */
[C---:B------:R-:W-:Y:S02]  /*61c0*/  @!P2 VIADD R23, R5.reuse, 0x380 ;  /* 0x000003800517a836 */ /* 0x040fe40000000000 */
[C---:B------:R-:W-:Y:S02]  /*61d0*/  @!P4 VIADD R23, R4.reuse, 0xfffffc80 ;  /* 0xfffffc800417c836 */ /* 0x040fe40000000000 */
[----:B------:R-:W-:Y:S02]  /*61e0*/  @!P1 VIADD R31, R5, 0x540 ;  /* 0x00000540051f9836 */ /* 0x000fe40000000000 */
[----:B------:R-:W-:Y:S01]  /*61f0*/  @!P5 VIADD R31, R4, 0xfffffac0 ;  /* 0xfffffac0041fd836 */ /* 0x000fe20000000000 */
[----:B----4-:R2:W-:Y:S01]  /*6200*/  @!P6 STG.E desc[UR8][R10.64], R21 ;  /* 0x000000150a00e986 */ /* 0x0105e2000c101908 */
[----:B------:R-:W-:Y:S01]  /*6210*/  ISETP.GE.OR P6, PT, R37, R0, P0 ;  /* 0x000000002500720c */ /* 0x000fe200007c6670 */
[----:B------:R-:W-:Y:S02]  /*6220*/  VIADD R37, R3, 0xc40 ;  /* 0x00000c4003257836 */ /* 0x000fe40000000000 */
[----:B0-----:R0:W-:Y:S01]  /*6230*/  @!P3 STG.E desc[UR8][R12.64], R27 ;  /* 0x0000001b0c00b986 */ /* 0x0011e2000c101908 */
[----:B------:R-:W-:-:S02]  /*6240*/  ISETP.GE.AND P3, PT, R35, R2, PT ;  /* 0x000000022300720c */ /* 0x000fc40003f66270 */
[----:B------:R-:W-:Y:S02]  /*6250*/  ISETP.GE.AND P5, PT, R37, R2, PT ;  /* 0x000000022500720c */ /* 0x000fe40003fa6270 */
[----:B------:R-:W-:Y:S01]  /*6260*/  ISETP.GE.OR P4, PT, R35, R0, P3 ;  /* 0x000000002300720c */ /* 0x000fe20001f86670 */
[----:B------:R-:W-:Y:S02]  /*6270*/  @!P0 VIADD R35, R5, 0x700 ;  /* 0x0000070005238836 */ /* 0x000fe40000000000 */
[----:B--2---:R-:W-:Y:S02]  /*6280*/  VIADD R21, R3, 0xa80 ;  /* 0x00000a8003157836 */ /* 0x004fe40000000000 */
[----:B---3--:R-:W-:-:S04]  /*6290*/  @!P2 IMAD.WIDE R10, R23, 0x4, R14 ;  /* 0x00000004170aa825 */ /* 0x008fc800078e020e */
[----:B------:R-:W-:Y:S01]  /*62a0*/  @!P6 VIADD R35, R4, 0xfffff900 ;  /* 0xfffff9000423e836 */ /* 0x000fe20000000000 */
[----:B------:R-:W-:Y:S01]  /*62b0*/  ISETP.GE.AND P6, PT, R21, R2, PT ;  /* 0x000000021500720c */ /* 0x000fe20003fc6270 */
[----:B0-----:R-:W-:Y:S01]  /*62c0*/  @!P1 IMAD.WIDE R12, R31, 0x4, R16 ;  /* 0x000000041f0c9825 */ /* 0x001fe200078e0210 */
[----:B------:R0:W-:Y:S02]  /*62d0*/  @!P2 STG.E desc[UR8][R10.64], R25 ;  /* 0x000000190a00a986 */ /* 0x0001e4000c101908 */
[-C--:B------:R-:W-:Y:S01]  /*62e0*/  ISETP.GE.OR P2, PT, R21, R0.reuse, P6 ;  /* 0x000000001500720c */ /* 0x080fe20003746670 */
[----:B-1----:R-:W-:Y:S01]  /*62f0*/  @!P0 IMAD.WIDE R14, R35, 0x4, R18 ;  /* 0x00000004230e8825 */ /* 0x002fe200078e0212 */
[----:B------:R1:W-:Y:S01]  /*6300*/  @!P1 STG.E desc[UR8][R12.64], R29 ;  /* 0x0000001d0c009986 */ /* 0x0003e2000c101908 */
[----:B------:R-:W-:Y:S02]  /*6310*/  ISETP.GE.OR P1, PT, R37, R0, P5 ;  /* 0x000000002500720c */ /* 0x000fe40002f26670 */
[C---:B------:R-:W-:Y:S01]  /*6320*/  VIADD R17, R3.reuse, 0xe00 ;  /* 0x00000e0003117836 */ /* 0x040fe20000000000 */
[----:B------:R-:W-:Y:S01]  /*6330*/  @!P0 STG.E desc[UR8][R14.64], R33 ;  /* 0x000000210e008986 */ /* 0x000fe2000c101908 */
[----:B------:R-:W-:-:S02]  /*6340*/  VIADD R19, R3, 0xfc0 ;  /* 0x00000fc003137836 */ /* 0x000fc40000000000 */
[----:B------:R-:W-:Y:S01]  /*6350*/  @!P3 VIADD R23, R5, 0x8c0 ;  /* 0x000008c00517b836 */ /* 0x000fe20000000000 */
[-C--:B------:R-:W-:Y:S01]  /*6360*/  ISETP.GE.AND P0, PT, R17, R2.reuse, PT ;  /* 0x000000021100720c */ /* 0x080fe20003f06270 */
[----:B------:R-:W-:Y:S01]  /*6370*/  @!P6 VIADD R27, R5, 0xa80 ;  /* 0x00000a80051be836 */ /* 0x000fe20000000000 */
[----:B------:R-:W2:Y:S01]  /*6380*/  @!P3 LDS R21, [R7+0x2300] ;  /* 0x002300000715b984 */ /* 0x000ea20000000800 */
[C---:B------:R-:W-:Y:S01]  /*6390*/  @!P4 VIADD R23, R4.reuse, 0xfffff740 ;  /* 0xfffff7400417c836 */ /* 0x040fe20000000000 */
[-C--:B------:R-:W-:Y:S01]  /*63a0*/  ISETP.GE.AND P4, PT, R19, R2.reuse, PT ;  /* 0x000000021300720c */ /* 0x080fe20003f86270 */
[C---:B------:R-:W-:Y:S01]  /*63b0*/  @!P2 VIADD R27, R4.reuse, 0xfffff580 ;  /* 0xfffff580041ba836 */ /* 0x040fe20000000000 */
[----:B------:R-:W-:Y:S01]  /*63c0*/  ISETP.GE.AND P2, PT, R43, R2, PT ;  /* 0x000000022b00720c */ /* 0x000fe20003f46270 */
[----:B------:R-:W-:Y:S01]  /*63d0*/  @!P5 VIADD R31, R5, 0xc40 ;  /* 0x00000c40051fd836 */ /* 0x000fe20000000000 */
[----:B------:R-:W3:Y:S01]  /*63e0*/  @!P6 LDS R25, [R7+0x2a00] ;  /* 0x002a00000719e984 */ /* 0x000ee20000000800 */
[----:B------:R-:W-:Y:S01]  /*63f0*/  @!P1 VIADD R31, R4, 0xfffff3c0 ;  /* 0xfffff3c0041f9836 */ /* 0x000fe20000000000 */
[----:B------:R-:W-:Y:S01]  /*6400*/  ISETP.GE.OR P1, PT, R17, R0, P0 ;  /* 0x000000001100720c */ /* 0x000fe20000726670 */
[----:B------:R-:W4:Y:S01]  /*6410*/  @!P3 LDC.64 R2, c[0x0][0x390] ;  /* 0x0000e400ff02bb82 */ /* 0x000f220000000a00 */
[----:B------:R-:W3:Y:S01]  /*6420*/  @!P5 LDS R29, [R7+0x3100] ;  /* 0x00310000071dd984 */ /* 0x000ee20000000800 */
[----:B------:R-:W-:-:S03]  /*6430*/  @!P0 VIADD R35, R5, 0xe00 ;  /* 0x00000e0005238836 */ /* 0x000fc60000000000 */
[----:B------:R-:W3:Y:S01]  /*6440*/  @!P0 LDS R33, [R7+0x3800] ;  /* 0x0038000007218984 */ /* 0x000ee20000000800 */
[----:B------:R-:W-:Y:S02]  /*6450*/  @!P4 VIADD R39, R5, 0xfc0 ;  /* 0x00000fc00527c836 */ /* 0x000fe40000000000 */
[----:B0-----:R-:W0:Y:S01]  /*6460*/  @!P6 LDC.64 R10, c[0x0][0x390] ;  /* 0x0000e400ff0aeb82 */ /* 0x001e220000000a00 */
[----:B------:R-:W3:Y:S03]  /*6470*/  @!P4 LDS R37, [R7+0x3f00] ;  /* 0x003f00000725c984 */ /* 0x000ee60000000800 */
[C---:B------:R-:W-:Y:S01]  /*6480*/  @!P1 VIADD R35, R4.reuse, 0xfffff200 ;  /* 0xfffff20004239836 */ /* 0x040fe20000000000 */
[----:B------:R1:W3:Y:S01]  /*6490*/  @!P2 LDS R41, [R7+0x4600] ;  /* 0x004600000729a984 */ /* 0x0002e20000000800 */
[----:B------:R-:W-:Y:S02]  /*64a0*/  ISETP.GE.OR P1, PT, R19, R0, P4 ;  /* 0x000000001300720c */ /* 0x000fe40002726670 */
[----:B-1----:R-:W1:Y:S01]  /*64b0*/  @!P5 LDC.64 R12, c[0x0][0x390] ;  /* 0x0000e400ff0cdb82 */ /* 0x002e620000000a00 */
[----:B------:R-:W-:-:S07]  /*64c0*/  VIADD R7, R4, 0xffffee80 ;  /* 0xffffee8004077836 */ /* 0x000fce0000000000 */
[----:B------:R-:W1:Y:S01]  /*64d0*/  @!P0 LDC.64 R14, c[0x0][0x390] ;  /* 0x0000e400ff0e8b82 */ /* 0x000e620000000a00 */
[----:B----4-:R-:W-:-:S04]  /*64e0*/  @!P3 IMAD.WIDE R2, R23, 0x4, R2 ;  /* 0x000000041702b825 */ /* 0x010fc800078e0202 */
[----:B------:R-:W-:Y:S01]  /*64f0*/  @!P1 VIADD R39, R4, 0xfffff040 ;  /* 0xfffff04004279836 */ /* 0x000fe20000000000 */
[----:B------:R-:W-:Y:S01]  /*6500*/  ISETP.GE.AND P1, PT, R43, R0, PT ;  /* 0x000000002b00720c */ /* 0x000fe20003f26270 */
[----:B--2---:R2:W-:Y:S01]  /*6510*/  @!P3 STG.E desc[UR8][R2.64], R21 ;  /* 0x000000150200b986 */ /* 0x0045e2000c101908 */
[----:B------:R-:W4:Y:S01]  /*6520*/  @!P4 LDC.64 R16, c[0x0][0x390] ;  /* 0x0000e400ff10cb82 */ /* 0x000f220000000a00 */
[----:B0-----:R-:W-:-:S05]  /*6530*/  @!P6 IMAD.WIDE R10, R27, 0x4, R10 ;  /* 0x000000041b0ae825 */ /* 0x001fca00078e020a */
[----:B---3--:R2:W-:Y:S02]  /*6540*/  @!P6 STG.E desc[UR8][R10.64], R25 ;  /* 0x000000190a00e986 */ /* 0x0085e4000c101908 */
[----:B------:R-:W0:Y:S01]  /*6550*/  @!P2 LDC.64 R18, c[0x0][0x390] ;  /* 0x0000e400ff12ab82 */ /* 0x000e220000000a00 */
[----:B-1----:R-:W-:-:S04]  /*6560*/  @!P5 IMAD.WIDE R12, R31, 0x4, R12 ;  /* 0x000000041f0cd825 */ /* 0x002fc800078e020c */
[----:B------:R-:W-:Y:S01]  /*6570*/  @P1 VIADD R7, R5, 0x1180 ;  /* 0x0000118005071836 */ /* 0x000fe20000000000 */
[----:B------:R2:W-:Y:S01]  /*6580*/  @!P5 STG.E desc[UR8][R12.64], R29 ;  /* 0x0000001d0c00d986 */ /* 0x0005e2000c101908 */
[----:B------:R-:W-:Y:S02]  /*6590*/  IMAD.IADD R5, R6, 0x1, -R9 ;  /* 0x0000000106057824 */ /* 0x000fe400078e0a09 */
[----:B------:R-:W-:-:S05]  /*65a0*/  @!P0 IMAD.WIDE R14, R35, 0x4, R14 ;  /* 0x00000004230e8825 */ /* 0x000fca00078e020e */
[----:B------:R2:W-:Y:S01]  /*65b0*/  @!P0 STG.E desc[UR8][R14.64], R33 ;  /* 0x000000210e008986 */ /* 0x0005e2000c101908 */
[----:B----4-:R-:W-:-:S05]  /*65c0*/  @!P4 IMAD.WIDE R16, R39, 0x4, R16 ;  /* 0x000000042710c825 */ /* 0x010fca00078e0210 */
[----:B------:R2:W-:Y:S01]  /*65d0*/  @!P4 STG.E desc[UR8][R16.64], R37 ;  /* 0x000000251000c986 */ /* 0x0005e2000c101908 */
[----:B0-----:R-:W-:-:S05]  /*65e0*/  @!P2 IMAD.WIDE R18, R7, 0x4, R18 ;  /* 0x000000040712a825 */ /* 0x001fca00078e0212 */
[----:B------:R2:W-:Y:S02]  /*65f0*/  @!P2 STG.E desc[UR8][R18.64], R41 ;  /* 0x000000291200a986 */ /* 0x0005e4000c101908 */
.L_x_500:
[----:B------:R-:W-:Y:S05]  /*6600*/  BSYNC.RECONVERGENT B0 ;  /* 0x0000000000007941 */ /* 0x000fea0003800200 */
.L_x_496:
[----:B------:R-:W1:Y:S02]  /*6610*/  S2R R0, SR_TID.X ;  /* 0x0000000000007919 */ /* 0x000e640000002100 */
[----:B-1----:R-:W-:-:S13]  /*6620*/  ISETP.NE.AND P0, PT, R0, RZ, PT ;  /* 0x000000ff0000720c */ /* 0x002fda0003f05270 */
[----:B------:R-:W-:Y:S05]  /*6630*/  @P0 EXIT ;  /* 0x000000000000094d */ /* 0x000fea0003800000 */
[----:B0-2---:R-:W0:Y:S02]  /*6640*/  LDC.64 R2, c[0x0][0x398] ;  /* 0x0000e600ff027b82 */ /* 0x005e240000000a00 */
[----:B0-----:R-:W-:Y:S01]  /*6650*/  STG.E desc[UR8][R2.64], R5 ;  /* 0x0000000502007986 */ /* 0x001fe2000c101908 */
[----:B------:R-:W-:Y:S05]  /*6660*/  EXIT ;  /* 0x000000000000794d */ /* 0x000fea0003800000 */
.L_x_484:
[----:B------:R-:W-:Y:S01]  /*6670*/  BSSY B0, `(.L_x_514) ;  /* 0x0000006000007945 */ /* 0x000fe20003800000 */
[----:B------:R-:W-:Y:S01]  /*6680*/  PLOP3.LUT P0, PT, P0, PT, PT, 0x8, 0x80 ;  /* 0x000000000080781c */ /* 0x000fe2000070e170 */
[----:B------:R-:W-:-:S12]  /*6690*/  IMAD.MOV.U32 R0, RZ, RZ, -0x1 ;  /* 0xffffffffff007424 */ /* 0x000fd800078e00ff */
[----:B-----5:R-:W-:Y:S05]  /*66a0*/  WARPSYNC.COLLECTIVE R0, `(.L_x_515) ;  /* 0x0000000000087348 */ /* 0x020fea0003c00000 */
[----:B------:R-:W-:Y:S01]  /*66b0*/  VOTE.ANY P0, P0 ;  /* 0x0000000000ff7806 */ /* 0x000fe20000000100 */
[----:B-----5:R-:W-:-:S12]  /*66c0*/  ENDCOLLECTIVE ;  /* 0x000000000000791b */ /* 0x020fd80003800000 */
.L_x_515:
[----:B------:R-:W-:Y:S05]  /*66d0*/  BSYNC B0 ;  /* 0x0000000000007941 */ /* 0x000fea0003800000 */
.L_x_514:
[----:B------:R-:W-:Y:S05]  /*66e0*/  BRA `(.L_x_516) ;  /* 0xffffffb400487947 */ /* 0x000fea000383ffff */
.L_x_486:
[----:B------:R-:W-:Y:S01]  /*66f0*/  BSSY B0, `(.L_x_517) ;  /* 0x0000006000007945 */ /* 0x000fe20003800000 */
[----:B------:R-:W-:Y:S01]  /*6700*/  PLOP3.LUT P0, PT, P0, PT, PT, 0x8, 0x80 ;  /* 0x000000000080781c */ /* 0x000fe2000070e170 */
[----:B------:R-:W-:-:S12]  /*6710*/  IMAD.MOV.U32 R0, RZ, RZ, -0x1 ;  /* 0xffffffffff007424 */ /* 0x000fd800078e00ff */
[----:B-----5:R-:W-:Y:S05]  /*6720*/  WARPSYNC.COLLECTIVE R0, `(.L_x_518) ;  /* 0x0000000000087348 */ /* 0x020fea0003c00000 */
[----:B------:R-:W-:Y:S01]  /*6730*/  VOTE.ANY P0, P0 ;  /* 0x0000000000ff7806 */ /* 0x000fe20000000100 */
[----:B-----5:R-:W-:-:S12]  /*6740*/  ENDCOLLECTIVE ;  /* 0x000000000000791b */ /* 0x020fd80003800000 */
.L_x_518:
[----:B------:R-:W-:Y:S05]  /*6750*/  BSYNC B0 ;  /* 0x0000000000007941 */ /* 0x000fea0003800000 */
.L_x_517:
[----:B------:R-:W-:Y:S05]  /*6760*/  BRA `(.L_x_519) ;  /* 0xffffffb4004c7947 */ /* 0x000fea000383ffff */
.L_x_488:
        /* <DEDUP_REMOVED lines=8> */
.L_x_521:
[----:B------:R-:W-:Y:S05]  /*67f0*/  BSYNC B0 ;  /* 0x0000000000007941 */ /* 0x000fea0003800000 */
.L_x_520:
[----:B------:R-:W-:Y:S01]  /*6800*/  LOP3.LUT R0, R0, 0x80000000, R4, 0xec, !PT ;  /* 0x8000000000007812 */ /* 0x000fe200078eec04 */
[----:B------:R-:W-:Y:S02]  /*6810*/  IMAD.MOV.U32 R11, RZ, RZ, 0x1 ;  /* 0x00000001ff0b7424 */ /* 0x000fe400078e00ff */
[C---:B------:R-:W-:Y:S02]  /*6820*/  VIADD R14, R17.reuse, 0x2 ;  /* 0x00000002110e7836 */ /* 0x040fe40000000000 */
[C---:B------:R-:W-:Y:S02]  /*6830*/  VIADD R9, R0.reuse, 0xffffffff ;  /* 0xffffffff00097836 */ /* 0x040fe40000000000 */
[C---:B------:R-:W-:Y:S02]  /*6840*/  VIADD R40, R17.reuse, 0x4 ;  /* 0x0000000411287836 */ /* 0x040fe40000000000 */
[----:B------:R-:W-:Y:S01]  /*6850*/  VIADD R42, R17, 0x8 ;  /* 0x00000008112a7836 */ /* 0x000fe20000000000 */
[----:B------:R-:W-:Y:S01]  /*6860*/  LOP3.LUT R6, R0, R9, RZ, 0xc, !PT ;  /* 0x0000000900067212 */ /* 0x000fe200078e0cff */
[----:B------:R-:W-:-:S02]  /*6870*/  IMAD.MOV.U32 R9, RZ, RZ, R7 ;  /* 0x000000ffff097224 */ /* 0x000fc400078e0007 */
[----:B------:R-:W-:Y:S01]  /*6880*/  IMAD.MOV.U32 R0, RZ, RZ, -0x1 ;  /* 0xffffffffff007424 */ /* 0x000fe200078e00ff */
[----:B------:R0:W1:Y:S06]  /*6890*/  POPC R10, R6 ;  /* 0x00000006000a7309 */ /* 0x00006c0000000000 */
[----:B01----:R-:W-:Y:S05]  /*68a0*/  WARPSYNC.COLLECTIVE R0, `(.L_x_522) ;  /* 0x0000000000087348 */ /* 0x003fea0003c00000 */
[----:B-1----:R1:W2:Y:S02]  /*68b0*/  SHFL.DOWN P2, R12, R9, R11, R10 ;  /* 0x0800000b090c7389 */ /* 0x0022a4000004000a */
[----:B012---:R-:W-:Y:S05]  /*68c0*/  ENDCOLLECTIVE ;  /* 0x000000000000791b */ /* 0x007fea0003800000 */
.L_x_522:
        /* <DEDUP_REMOVED lines=9> */
.L_x_523:
        /* <DEDUP_REMOVED lines=9> */
.L_x_524:
        /* <DEDUP_REMOVED lines=8> */
.L_x_525:
[----:B------:R-:W-:Y:S01]  /*6a70*/  IMAD.MOV.U32 R11, RZ, RZ, 0x10 ;  /* 0x00000010ff0b7424 */ /* 0x000fe200078e00ff */
[----:B------:R-:W-:Y:S02]  /*6a80*/  SEL R12, R12, RZ, !P1 ;  /* 0x000000ff0c0c7207 */ /* 0x000fe40004800000 */
[----:B------:R-:W-:-:S03]  /*6a90*/  ISETP.GT.AND P1, PT, R43, R10, PT ;  /* 0x0000000a2b00720c */ /* 0x000fc60003f24270 */
[----:B------:R-:W-:Y:S02]  /*6aa0*/  IMAD.IADD R47, R7, 0x1, R12 ;  /* 0x00000001072f7824 */ /* 0x000fe400078e020c */
[----:B------:R-:W0:Y:S02]  /*6ab0*/  LDC.64 R6, c[0x0][0x3a0] ;  /* 0x0000e800ff067b82 */ /* 0x000e240000000a00 */
[----:B------:R-:W-:-:S07]  /*6ac0*/  IMAD.MOV.U32 R9, RZ, RZ, R47 ;  /* 0x000000ffff097224 */ /* 0x000fce00078e002f */
[----:B0-----:R-:W-:Y:S05]  /*6ad0*/  WARPSYNC.COLLECTIVE R0, `(.L_x_526) ;  /* 0x0000000000087348 */ /* 0x001fea0003c00000 */
[----:B------:R1:W2:Y:S02]  /*6ae0*/  SHFL.DOWN P2, R12, R9, R11, R10 ;  /* 0x0800000b090c7389 */ /* 0x0002a4000004000a */
[----:B012---:R-:W-:Y:S05]  /*6af0*/  ENDCOLLECTIVE ;  /* 0x000000000000791b */ /* 0x007fea0003800000 */
.L_x_526:
[----:B------:R-:W-:Y:S05]  /*6b00*/  WARPSYNC.COLLECTIVE R0, `(.L_x_527) ;  /* 0x0000000000087348 */ /* 0x000fea0003c00000 */
[----:B------:R-:W-:Y:S01]  /*6b10*/  VOTE.ALL P0, P0 ;  /* 0x0000000000ff7806 */ /* 0x000fe20000000000 */
[----:B------:R-:W-:-:S12]  /*6b20*/  ENDCOLLECTIVE ;  /* 0x000000000000791b */ /* 0x000fd80003800000 */
.L_x_527:
[----:B------:R-:W-:Y:S02]  /*6b30*/  SEL R12, R12, RZ, !P1 ;  /* 0x000000ff0c0c7207 */ /* 0x000fe40004800000 */
[----:B------:R-:W-:-:S03]  /*6b40*/  IADD3 R44, P1, PT, R6, 0x100, RZ ;  /* 0x00000100062c7810 */ /* 0x000fc60007f3e0ff */
[----:B------:R-:W-:Y:S02]  /*6b50*/  IMAD.IADD R46, R47, 0x1, R12 ;  /* 0x000000012f2e7824 */ /* 0x000fe400078e020c */
[----:B------:R-:W-:Y:S01]  /*6b60*/  IMAD.X R45, RZ, RZ, R7, P1 ;  /* 0x000000ffff2d7224 */ /* 0x000fe200008e0607 */
[----:B------:R-:W-:Y:S07]  /*6b70*/  BRA `(.L_x_528) ;  /* 0xffffffb000e47947 */ /* 0x000fee000383ffff */
.L_x_490:
[----:B------:R-:W-:Y:S01]  /*6b80*/  BSSY B0, `(.L_x_529) ;  /* 0x0000006000007945 */ /* 0x000fe20003800000 */
[----:B------:R-:W-:Y:S01]  /*6b90*/  PLOP3.LUT P0, PT, P0, PT, PT, 0x8, 0x80 ;  /* 0x000000000080781c */ /* 0x000fe2000070e170 */
[----:B------:R-:W-:-:S12]  /*6ba0*/  IMAD.MOV.U32 R0, RZ, RZ, -0x1 ;  /* 0xffffffffff007424 */ /* 0x000fd800078e00ff */
[----:B-----5:R-:W-:Y:S05]  /*6bb0*/  WARPSYNC.COLLECTIVE R0, `(.L_x_530) ;  /* 0x0000000000087348 */ /* 0x020fea0003c00000 */
[----:B------:R-:W-:Y:S01]  /*6bc0*/  VOTE.ANY P0, P0 ;  /* 0x0000000000ff7806 */ /* 0x000fe20000000100 */
[----:B-----5:R-:W-:-:S12]  /*6bd0*/  ENDCOLLECTIVE ;  /* 0x000000000000791b */ /* 0x020fd80003800000 */
.L_x_530:
[----:B------:R-:W-:Y:S05]  /*6be0*/  BSYNC B0 ;  /* 0x0000000000007941 */ /* 0x000fea0003800000 */
.L_x_529:
[----:B------:R-:W-:Y:S05]  /*6bf0*/  BRA `(.L_x_531) ;  /* 0xffffffb000f47947 */ /* 0x000fea000383ffff */
.L_x_492:
[----:B------:R-:W-:Y:S01]  /*6c00*/  BSSY B0, `(.L_x_532) ;  /* 0x0000006000007945 */ /* 0x000fe20003800000 */
[----:B------:R-:W-:Y:S01]  /*6c10*/  PLOP3.LUT P0, PT, P0, PT, PT, 0x8, 0x80 ;  /* 0x000000000080781c */ /* 0x000fe2000070e170 */
[----:B------:R-:W-:-:S12]  /*6c20*/  IMAD.MOV.U32 R0, RZ, RZ, -0x1 ;  /* 0xffffffffff007424 */ /* 0x000fd800078e00ff */
[----:B-----5:R-:W-:Y:S05]  /*6c30*/  WARPSYNC.COLLECTIVE R0, `(.L_x_533) ;  /* 0x0000000000087348 */ /* 0x020fea0003c00000 */
[----:B------:R-:W-:Y:S01]  /*6c40*/  VOTE.ANY P0, P0 ;  /* 0x0000000000ff7806 */ /* 0x000fe20000000100 */
[----:B-----5:R-:W-:-:S12]  /*6c50*/  ENDCOLLECTIVE ;  /* 0x000000000000791b */ /* 0x020fd80003800000 */
.L_x_533:
[----:B------:R-:W-:Y:S05]  /*6c60*/  BSYNC B0 ;  /* 0x0000000000007941 */ /* 0x000fea0003800000 */
.L_x_532:
[----:B------:R-:W-:Y:S05]  /*6c70*/  BRA `(.L_x_534) ;  /* 0xffffffb000f87947 */ /* 0x000fea000383ffff */
.L_x_494:
[----:B------:R-:W-:Y:S01]  /*6c80*/  BSSY B0, `(.L_x_535) ;  /* 0x0000006000007945 */ /* 0x000fe20003800000 */
[----:B------:R-:W-:Y:S01]  /*6c90*/  PLOP3.LUT P1, PT, P0, PT, PT, 0x8, 0x80 ;  /* 0x000000000080781c */ /* 0x000fe2000072e170 */
[----:B------:R-:W-:-:S12]  /*6ca0*/  IMAD.MOV.U32 R0, RZ, RZ, -0x1 ;  /* 0xffffffffff007424 */ /* 0x000fd800078e00ff */
[----:B-----5:R-:W-:Y:S05]  /*6cb0*/  WARPSYNC.COLLECTIVE R0, `(.L_x_536) ;  /* 0x0000000000087348 */ /* 0x020fea0003c00000 */
[----:B------:R-:W-:Y:S01]  /*6cc0*/  VOTE.ANY R0, PT, P1 ;  /* 0x0000000000007806 */ /* 0x000fe200008e0100 */
[----:B-----5:R-:W-:Y:S06]  /*6cd0*/  ENDCOLLECTIVE ;  /* 0x000000000000791b */ /* 0x020fec0003800000 */
.L_x_536:
[----:B------:R-:W-:Y:S05]  /*6ce0*/  BSYNC B0 ;  /* 0x0000000000007941 */ /* 0x000fea0003800000 */
.L_x_535:
[----:B------:R-:W-:Y:S01]  /*6cf0*/  LOP3.LUT R0, R0, 0x80000000, R4, 0xec, !PT ;  /* 0x8000000000007812 */ /* 0x000fe200078eec04 */
[----:B------:R-:W-:Y:S02]  /*6d00*/  IMAD.MOV.U32 R11, RZ, RZ, 0x1 ;  /* 0x00000001ff0b7424 */ /* 0x000fe400078e00ff */
[----:B------:R-:W-:Y:S02]  /*6d10*/  VIADD R15, R15, 0xffffffe0 ;  /* 0xffffffe00f0f7836 */ /* 0x000fe40000000000 */
[----:B------:R-:W-:-:S05]  /*6d20*/  VIADD R9, R0, 0xffffffff ;  /* 0xffffffff00097836 */ /* 0x000fca0000000000 */
[----:B------:R-:W-:Y:S01]  /*6d30*/  LOP3.LUT R8, R0, R9, RZ, 0xc, !PT ;  /* 0x0000000900087212 */ /* 0x000fe200078e0cff */
[----:B------:R-:W-:Y:S02]  /*6d40*/  IMAD.MOV.U32 R9, RZ, RZ, R7 ;  /* 0x000000ffff097224 */ /* 0x000fe400078e0007 */
[----:B------:R-:W-:Y:S01]  /*6d50*/  IMAD.MOV.U32 R0, RZ, RZ, -0x1 ;  /* 0xffffffffff007424 */ /* 0x000fe200078e00ff */
[----:B------:R0:W1:Y:S06]  /*6d60*/  POPC R10, R8 ;  /* 0x00000008000a7309 */ /* 0x00006c0000000000 */
[----:B01----:R-:W-:Y:S05]  /*6d70*/  WARPSYNC.COLLECTIVE R0, `(.L_x_537) ;  /* 0x0000000000087348 */ /* 0x003fea0003c00000 */
[----:B-1----:R1:W2:Y:S02]  /*6d80*/  SHFL.DOWN P2, R12, R9, R11, R10 ;  /* 0x0800000b090c7389 */ /* 0x0022a4000004000a */
[----:B012---:R-:W-:Y:S05]  /*6d90*/  ENDCOLLECTIVE ;  /* 0x000000000000791b */ /* 0x007fea0003800000 */
.L_x_537:
        /* <DEDUP_REMOVED lines=9> */
.L_x_538:
        /* <DEDUP_REMOVED lines=8> */
.L_x_539:
        /* <DEDUP_REMOVED lines=8> */
.L_x_540:
        /* <DEDUP_REMOVED lines=8> */
.L_x_541:
[----:B------:R-:W-:Y:S02]  /*6fb0*/  SEL R12, R12, RZ, !P0 ;  /* 0x000000ff0c0c7207 */ /* 0x000fe40004000000 */
[----:B------:R-:W-:Y:S02]  /*6fc0*/  ISETP.NE.AND P0, PT, R6, 0x65, PT ;  /* 0x000000650600780c */ /* 0x000fe40003f05270 */
[----:B------:R-:W-:-:S11]  /*6fd0*/  IADD3 R46, PT, PT, R49, R12, R46 ;  /* 0x0000000c312e7210 */ /* 0x000fd60007ffe02e */
[----:B------:R-:W-:Y:S05]  /*6fe0*/  WARPSYNC.COLLECTIVE R0, `(.L_x_542) ;  /* 0x0000000000087348 */ /* 0x000fea0003c00000 */
[----:B------:R-:W-:Y:S01]  /*6ff0*/  VOTE.ALL P0, P0 ;  /* 0x0000000000ff7806 */ /* 0x000fe20000000000 */
[----:B------:R-:W-:-:S12]  /*7000*/  ENDCOLLECTIVE ;  /* 0x000000000000791b */ /* 0x000fd80003800000 */
.L_x_542:
[----:B------:R-:W-:Y:S05]  /*7010*/  BRA `(.L_x_543) ;  /* 0xffffffb000907947 */ /* 0x000fea000383ffff */
.L_x_502:
[----:B------:R-:W-:Y:S01]  /*7020*/  BSSY B1, `(.L_x_544) ;  /* 0x0000006000017945 */ /* 0x000fe20003800000 */
[----:B------:R-:W-:Y:S01]  /*7030*/  PLOP3.LUT P0, PT, P0, PT, PT, 0x8, 0x80 ;  /* 0x000000000080781c */ /* 0x000fe2000070e170 */
[----:B------:R-:W-:-:S12]  /*7040*/  IMAD.MOV.U32 R0, RZ, RZ, -0x1 ;  /* 0xffffffffff007424 */ /* 0x000fd800078e00ff */
[----:B-----5:R-:W-:Y:S05]  /*7050*/  WARPSYNC.COLLECTIVE R0, `(.L_x_545) ;  /* 0x0000000000087348 */ /* 0x020fea0003c00000 */
[----:B------:R-:W-:Y:S01]  /*7060*/  VOTE.ANY P0, P0 ;  /* 0x0000000000ff7806 */ /* 0x000fe20000000100 */
[----:B-----5:R-:W-:-:S12]  /*7070*/  ENDCOLLECTIVE ;  /* 0x000000000000791b */ /* 0x020fd80003800000 */
.L_x_545:
[----:B------:R-:W-:Y:S05]  /*7080*/  BSYNC B1 ;  /* 0x0000000000017941 */ /* 0x000fea0003800000 */
.L_x_544:
[----:B------:R-:W-:Y:S05]  /*7090*/  BRA `(.L_x_546) ;  /* 0xffffffe000187947 */ /* 0x000fea000383ffff */
.L_x_504:
[----:B------:R-:W-:Y:S01]  /*70a0*/  BSSY B1, `(.L_x_547) ;  /* 0x0000006000017945 */ /* 0x000fe20003800000 */
[----:B------:R-:W-:Y:S01]  /*70b0*/  PLOP3.LUT P0, PT, P0, PT, PT, 0x8, 0x80 ;  /* 0x000000000080781c */ /* 0x000fe2000070e170 */
[----:B------:R-:W-:-:S12]  /*70c0*/  IMAD.MOV.U32 R0, RZ, RZ, -0x1 ;  /* 0xffffffffff007424 */ /* 0x000fd800078e00ff */
[----:B-----5:R-:W-:Y:S05]  /*70d0*/  WARPSYNC.COLLECTIVE R0, `(.L_x_548) ;  /* 0x0000000000087348 */ /* 0x020fea0003c00000 */
[----:B------:R-:W-:Y:S01]  /*70e0*/  VOTE.ANY P0, P0 ;  /* 0x0000000000ff7806 */ /* 0x000fe20000000100 */
[----:B-----5:R-:W-:-:S12]  /*70f0*/  ENDCOLLECTIVE ;  /* 0x000000000000791b */ /* 0x020fd80003800000 */
.L_x_548:
[----:B------:R-:W-:Y:S05]  /*7100*/  BSYNC B1 ;  /* 0x0000000000017941 */ /* 0x000fea0003800000 */
.L_x_547:
[----:B------:R-:W-:Y:S05]  /*7110*/  BRA `(.L_x_549) ;  /* 0xffffffe0001c7947 */ /* 0x000fea000383ffff */
.L_x_506:
        /* <DEDUP_REMOVED lines=8> */
.L_x_551:
[----:B------:R-:W-:Y:S05]  /*71a0*/  BSYNC B1 ;  /* 0x0000000000017941 */ /* 0x000fea0003800000 */
.L_x_550:
        /* <DEDUP_REMOVED lines=8> */
[----:B0-----:R-:W-:Y:S01]  /*7230*/  IMAD.MOV.U32 R10, RZ, RZ, R46 ;  /* 0x000000ffff0a7224 */ /* 0x001fe200078e002e */
[----:B------:R-:W-:-:S13]  /*7240*/  ISETP.GE.AND P1, PT, R39, R46, PT ;  /* 0x0000002e2700720c */ /* 0x000fda0003f26270 */
[----:B------:R-:W-:Y:S05]  /*7250*/  WARPSYNC.COLLECTIVE R0, `(.L_x_552) ;  /* 0x0000000000087348 */ /* 0x000fea0003c00000 */
[----:B------:R0:W1:Y:S02]  /*7260*/  SHFL.DOWN P2, R12, R9, R11, R10 ;  /* 0x0800000b090c7389 */ /* 0x000064000004000a */
[----:B01----:R-:W-:Y:S05]  /*7270*/  ENDCOLLECTIVE ;  /* 0x000000000000791b */ /* 0x003fea0003800000 */
.L_x_552:
        /* <DEDUP_REMOVED lines=8> */
.L_x_553:
        /* <DEDUP_REMOVED lines=9> */
.L_x_554:
        /* <DEDUP_REMOVED lines=9> */
.L_x_555:
        /* <DEDUP_REMOVED lines=8> */
.L_x_556:
[----:B------:R-:W-:Y:S05]  /*74a0*/  WARPSYNC.COLLECTIVE R0, `(.L_x_557) ;  /* 0x0000000000087348 */ /* 0x000fea0003c00000 */
[----:B------:R-:W-:Y:S01]  /*74b0*/  VOTE.ALL P0, P0 ;  /* 0x0000000000ff7806 */ /* 0x000fe20000000000 */
[----:B------:R-:W-:-:S12]  /*74c0*/  ENDCOLLECTIVE ;  /* 0x000000000000791b */ /* 0x000fd80003800000 */
.L_x_557:
[----:B------:R-:W-:-:S05]  /*74d0*/  SEL R12, R12, RZ, !P1 ;  /* 0x000000ff0c0c7207 */ /* 0x000fca0004800000 */
[----:B------:R-:W-:Y:S02]  /*74e0*/  IMAD.IADD R44, R13, 0x1, R12 ;  /* 0x000000010d2c7824 */ /* 0x000fe400078e020c */
[----:B------:R-:W0:Y:S02]  /*74f0*/  LDC.64 R12, c[0x0][0x3a0] ;  /* 0x0000e800ff0c7b82 */ /* 0x000e240000000a00 */
[----:B0-----:R-:W-:-:S05]  /*7500*/  IADD3 R42, P1, PT, R12, 0x100, RZ ;  /* 0x000001000c2a7810 */ /* 0x001fca0007f3e0ff */
[----:B------:R-:W-:Y:S01]  /*7510*/  IMAD.X R43, RZ, RZ, R13, P1 ;  /* 0x000000ffff2b7224 */ /* 0x000fe200008e060d */
[----:B------:R-:W-:Y:S07]  /*7520*/  BRA `(.L_x_558) ;  /* 0xffffffdc00b47947 */ /* 0x000fee000383ffff */
.L_x_508:
[----:B------:R-:W-:Y:S01]  /*7530*/  BSSY B1, `(.L_x_559) ;  /* 0x0000006000017945 */ /* 0x000fe20003800000 */
[----:B------:R-:W-:Y:S01]  /*7540*/  PLOP3.LUT P0, PT, P0, PT, PT, 0x8, 0x80 ;  /* 0x000000000080781c */ /* 0x000fe2000070e170 */
[----:B------:R-:W-:-:S12]  /*7550*/  IMAD.MOV.U32 R0, RZ, RZ, -0x1 ;  /* 0xffffffffff007424 */ /* 0x000fd800078e00ff */
[----:B-----5:R-:W-:Y:S05]  /*7560*/  WARPSYNC.COLLECTIVE R0, `(.L_x_560) ;  /* 0x0000000000087348 */ /* 0x020fea0003c00000 */
[----:B------:R-:W-:Y:S01]  /*7570*/  VOTE.ANY P0, P0 ;  /* 0x0000000000ff7806 */ /* 0x000fe20000000100 */
[----:B-----5:R-:W-:-:S12]  /*7580*/  ENDCOLLECTIVE ;  /* 0x000000000000791b */ /* 0x020fd80003800000 */
.L_x_560:
[----:B------:R-:W-:Y:S05]  /*7590*/  BSYNC B1 ;  /* 0x0000000000017941 */ /* 0x000fea0003800000 */
.L_x_559:
[----:B------:R-:W-:Y:S05]  /*75a0*/  BRA `(.L_x_561) ;  /* 0xffffffdc00c47947 */ /* 0x000fea000383ffff */
.L_x_510:
[----:B------:R-:W-:Y:S01]  /*75b0*/  BSSY B1, `(.L_x_562) ;  /* 0x0000006000017945 */ /* 0x000fe20003800000 */
[----:B------:R-:W-:Y:S01]  /*75c0*/  PLOP3.LUT P0, PT, P0, PT, PT, 0x8, 0x80 ;  /* 0x000000000080781c */ /* 0x000fe2000070e170 */
[----:B------:R-:W-:-:S12]  /*75d0*/  IMAD.MOV.U32 R0, RZ, RZ, -0x1 ;  /* 0xffffffffff007424 */ /* 0x000fd800078e00ff */
[----:B-----5:R-:W-:Y:S05]  /*75e0*/  WARPSYNC.COLLECTIVE R0, `(.L_x_563) ;  /* 0x0000000000087348 */ /* 0x020fea0003c00000 */
[----:B------:R-:W-:Y:S01]  /*75f0*/  VOTE.ANY P0, P0 ;  /* 0x0000000000ff7806 */ /* 0x000fe20000000100 */
[----:B-----5:R-:W-:-:S12]  /*7600*/  ENDCOLLECTIVE ;  /* 0x000000000000791b */ /* 0x020fd80003800000 */
.L_x_563:
[----:B------:R-:W-:Y:S05]  /*7610*/  BSYNC B1 ;  /* 0x0000000000017941 */ /* 0x000fea0003800000 */
.L_x_562:
[----:B------:R-:W-:Y:S05]  /*7620*/  BRA `(.L_x_564) ;  /* 0xffffffdc00c87947 */ /* 0x000fea000383ffff */
.L_x_512:
[----:B------:R-:W-:Y:S01]  /*7630*/  BSSY B1, `(.L_x_565) ;  /* 0x0000006000017945 */ /* 0x000fe20003800000 */
[----:B------:R-:W-:Y:S01]  /*7640*/  PLOP3.LUT P1, PT, P0, PT, PT, 0x8, 0x80 ;  /* 0x000000000080781c */ /* 0x000fe2000072e170 */
[----:B------:R-:W-:-:S12]  /*7650*/  IMAD.MOV.U32 R0, RZ, RZ, -0x1 ;  /* 0xffffffffff007424 */ /* 0x000fd800078e00ff */
[----:B-----5:R-:W-:Y:S05]  /*7660*/  WARPSYNC.COLLECTIVE R0, `(.L_x_566) ;  /* 0x0000000000087348 */ /* 0x020fea0003c00000 */
[----:B------:R-:W-:Y:S01]  /*7670*/  VOTE.ANY R0, PT, P1 ;  /* 0x0000000000007806 */ /* 0x000fe200008e0100 */
[----:B-----5:R-:W-:Y:S06]  /*7680*/  ENDCOLLECTIVE ;  /* 0x000000000000791b */ /* 0x020fec0003800000 */
.L_x_566:
[----:B------:R-:W-:Y:S05]  /*7690*/  BSYNC B1 ;  /* 0x0000000000017941 */ /* 0x000fea0003800000 */
.L_x_565:
        /* <DEDUP_REMOVED lines=10> */
.L_x_567:
        /* <DEDUP_REMOVED lines=9> */
.L_x_568:
        /* <DEDUP_REMOVED lines=9> */
.L_x_569:
        /* <DEDUP_REMOVED lines=9> */
.L_x_570:
        /* <DEDUP_REMOVED lines=8> */
.L_x_571:
[----:B------:R-:W-:Y:S02]  /*7970*/  SEL R12, R12, RZ, !P0 ;  /* 0x000000ff0c0c7207 */ /* 0x000fe40004000000 */
[----:B------:R-:W-:Y:S02]  /*7980*/  ISETP.NE.AND P0, PT, R8, 0x65, PT ;  /* 0x000000650800780c */ /* 0x000fe40003f05270 */
[----:B------:R-:W-:-:S11]  /*7990*/  IADD3 R44, PT, PT, R45, R12, R44 ;  /* 0x0000000c2d2c7210 */ /* 0x000fd60007ffe02c */
[----:B------:R-:W-:Y:S05]  /*79a0*/  WARPSYNC.COLLECTIVE R0, `(.L_x_572) ;  /* 0x0000000000087348 */ /* 0x000fea0003c00000 */
[----:B------:R-:W-:Y:S01]  /*79b0*/  VOTE.ALL P0, P0 ;  /* 0x0000000000ff7806 */ /* 0x000fe20000000000 */
[----:B------:R-:W-:-:S12]  /*79c0*/  ENDCOLLECTIVE ;  /* 0x000000000000791b */ /* 0x000fd80003800000 */
.L_x_572:
[----:B------:R-:W-:Y:S05]  /*79d0*/  BRA `(.L_x_573) ;  /* 0xffffffdc00647947 */ /* 0x000fea000383ffff */
.L_x_574:
        /* <DEDUP_REMOVED lines=10> */
.L_x_583:


//--------------------- .text._ZN3cub18CUB_300001_SM_10006detail4scan23DeviceCompactInitKernelINS0_13ScanTileStateIiLb1EEEPlEEvT_iT0_ --------------------------
	.section	.text._ZN3cub18CUB_300001_SM_10006detail4scan23DeviceCompactInitKernelINS0_13ScanTileStateIiLb1EEEPlEEvT_iT0_,"ax",@progbits
	.align	128
        .global         _ZN3cub18CUB_300001_SM_10006detail4scan23DeviceCompactInitKernelINS0_13ScanTileStateIiLb1EEEPlEEvT_iT0_
        .type           _ZN3cub18CUB_300001_SM_10006detail4scan23DeviceCompactInitKernelINS0_13ScanTileStateIiLb1EEEPlEEvT_iT0_,@function
        .size           _ZN3cub18CUB_300001_SM_10006detail4scan23DeviceCompactInitKernelINS0_13ScanTileStateIiLb1EEEPlEEvT_iT0_,(.L_x_584 - _ZN3cub18CUB_300001_SM_10006detail4scan23DeviceCompactInitKernelINS0_13ScanTileStateIiLb1EEEPlEEvT_iT0_)
        .other          _ZN3cub18CUB_300001_SM_10006detail4scan23DeviceCompactInitKernelINS0_13ScanTileStateIiLb1EEEPlEEvT_iT0_,@"STO_CUDA_ENTRY STV_DEFAULT"
_ZN3cub18CUB_300001_SM_10006detail4scan23DeviceCompactInitKernelINS0_13ScanTileStateIiLb1EEEPlEEvT_iT0_:
.text._ZN3cub18CUB_300001_SM_10006detail4scan23DeviceCompactInitKernelINS0_13ScanTileStateIiLb1EEEPlEEvT_iT0_:
[----:B------:R-:W-:Y:S01]  /*0000*/  LDC R1, c[0x0][0x37c] ;  /* 0x0000df00ff017b82 */ /* 0x000fe20000000800 */
[----:B------:R-:W0:Y:S07]  /*0010*/  S2R R0, SR_TID.X ;  /* 0x0000000000007919 */ /* 0x000e2e0000002100 */
[----:B------:R-:W1:Y:S01]  /*0020*/  S2UR UR6, SR_CTAID.X ;  /* 0x00000000000679c3 */ /* 0x000e620000002500 */
[----:B------:R-:W2:Y:S07]  /*0030*/  LDCU UR4, c[0x0][0x388] ;  /* 0x00007100ff0477ac */ /* 0x000eae0008000800 */
[----:B------:R-:W1:Y:S01]  /*0040*/  LDC R7, c[0x0][0x360] ;  /* 0x0000d800ff077b82 */ /* 0x000e620000000800 */
[C---:B0-----:R-:W-:Y:S01]  /*0050*/  ISETP.GT.U32.AND P0, PT, R0.reuse, 0x1f, PT ;  /* 0x0000001f0000780c */ /* 0x041fe20003f04070 */
[----:B-1----:R-:W-:Y:S01]  /*0060*/  IMAD R7, R7, UR6, R0 ;  /* 0x0000000607077c24 */ /* 0x002fe2000f8e0200 */
[----:B------:R-:W-:-:S02]  /*0070*/  LOP3.LUT P2, RZ, R0, UR6, RZ, 0xfc, !PT ;  /* 0x0000000600ff7c12 */ /* 0x000fc4000f84fcff */
[----:B------:R-:W-:Y:S02]  /*0080*/  ISETP.NE.OR P0, PT, RZ, UR6, P0 ;  /* 0x00000006ff007c0c */ /* 0x000fe40008705670 */
[----:B--2---:R-:W-:Y:S01]  /*0090*/  ISETP.GE.AND P1, PT, R7, UR4, PT ;  /* 0x0000000407007c0c */ /* 0x004fe2000bf26270 */
[----:B------:R-:W0:Y:S10]  /*00a0*/  LDCU.64 UR4, c[0x0][0x358] ;  /* 0x00006b00ff0477ac */ /* 0x000e340008000a00 */
[----:B------:R-:W1:Y:S02]  /*00b0*/  @!P0 LDC.64 R4, c[0x0][0x380] ;  /* 0x0000e000ff048b82 */ /* 0x000e640000000a00 */
[----:B------:R-:W-:-:S06]  /*00c0*/  @!P1 MOV R6, 0x63 ;  /* 0x0000006300069802 */ /* 0x000fcc0000000f00 */
[----:B------:R-:W2:Y:S01]  /*00d0*/  @!P1 LDC.64 R2, c[0x0][0x380] ;  /* 0x0000e000ff029b82 */ /* 0x000ea20000000a00 */
[----:B-1----:R-:W-:-:S04]  /*00e0*/  @!P0 IMAD.WIDE.U32 R4, R0, 0x8, R4 ;  /* 0x0000000800048825 */ /* 0x002fc800078e0004 */
[----:B--2---:R-:W-:-:S04]  /*00f0*/  @!P1 IMAD.WIDE R2, R7, 0x8, R2 ;  /* 0x0000000807029825 */ /* 0x004fc800078e0202 */
[----:B------:R-:W-:-:S05]  /*0100*/  IMAD.MOV.U32 R7, RZ, RZ, RZ ;  /* 0x000000ffff077224 */ /* 0x000fca00078e00ff */
[----:B0-----:R0:W-:Y:S04]  /*0110*/  @!P1 STG.E.64 desc[UR4][R2.64+0x100], R6 ;  /* 0x0001000602009986 */ /* 0x0011e8000c101b04 */
[----:B------:R0:W-:Y:S01]  /*0120*/  @!P0 STG.E.64 desc[UR4][R4.64], RZ ;  /* 0x000000ff04008986 */ /* 0x0001e2000c101b04 */
[----:B------:R-:W-:Y:S05]  /*0130*/  @P2 EXIT ;  /* 0x000000000000294d */ /* 0x000fea0003800000 */
[----:B0-----:R-:W0:Y:S02]  /*0140*/  LDC.64 R2, c[0x0][0x390] ;  /* 0x0000e400ff027b82 */ /* 0x001e240000000a00 */
[----:B0-----:R-:W-:Y:S01]  /*0150*/  STG.E.64 desc[UR4][R2.64], RZ ;  /* 0x000000ff02007986 */ /* 0x001fe2000c101b04 */
[----:B------:R-:W-:Y:S05]  /*0160*/  EXIT ;  /* 0x000000000000794d */ /* 0x000fea0003800000 */
.L_x_575:
        /* <DEDUP_REMOVED lines=9> */
.L_x_584:


//--------------------- .text._ZN3cub18CUB_300001_SM_10006detail4scan23DeviceCompactInitKernelINS0_13ScanTileStateIiLb1EEEPiEEvT_iT0_ --------------------------
	.section	.text._ZN3cub18CUB_300001_SM_10006detail4scan23DeviceCompactInitKernelINS0_13ScanTileStateIiLb1EEEPiEEvT_iT0_,"ax",@progbits
	.align	128
        .global         _ZN3cub18CUB_300001_SM_10006detail4scan23DeviceCompactInitKernelINS0_13ScanTileStateIiLb1EEEPiEEvT_iT0_
        .type           _ZN3cub18CUB_300001_SM_10006detail4scan23DeviceCompactInitKernelINS0_13ScanTileStateIiLb1EEEPiEEvT_iT0_,@function
        .size           _ZN3cub18CUB_300001_SM_10006detail4scan23DeviceCompactInitKernelINS0_13ScanTileStateIiLb1EEEPiEEvT_iT0_,(.L_x_585 - _ZN3cub18CUB_300001_SM_10006detail4scan23DeviceCompactInitKernelINS0_13ScanTileStateIiLb1EEEPiEEvT_iT0_)
        .other          _ZN3cub18CUB_300001_SM_10006detail4scan23DeviceCompactInitKernelINS0_13ScanTileStateIiLb1EEEPiEEvT_iT0_,@"STO_CUDA_ENTRY STV_DEFAULT"
_ZN3cub18CUB_300001_SM_10006detail4scan23DeviceCompactInitKernelINS0_13ScanTileStateIiLb1EEEPiEEvT_iT0_:
.text._ZN3cub18CUB_300001_SM_10006detail4scan23DeviceCompactInitKernelINS0_13ScanTileStateIiLb1EEEPiEEvT_iT0_:
        /* <DEDUP_REMOVED lines=21> */
[----:B0-----:R-:W-:Y:S01]  /*0150*/  STG.E desc[UR4][R2.64], RZ ;  /* 0x000000ff02007986 */ /* 0x001fe2000c101904 */
[----:B------:R-:W-:Y:S05]  /*0160*/  EXIT ;  /* 0x000000000000794d */ /* 0x000fea0003800000 */
.L_x_576:
        /* <DEDUP_REMOVED lines=9> */
.L_x_585:


//--------------------- .text._ZN3cub18CUB_300001_SM_10006detail8for_each13static_kernelINS2_12policy_hub_t12policy_500_tElN6thrust24THRUST_300001_SM_1000_NS8cuda_cub20__uninitialized_copy7functorINS7_6detail15normal_iteratorINS7_10device_ptrIiEEEENSC_INS7_7pointerIiNS8_3tagENS7_11use_defaultESI_EEEEEEEEvT0_T1_ --------------------------
	.section	.text._ZN3cub18CUB_300001_SM_10006detail8for_each13static_kernelINS2_12policy_hub_t12policy_500_tElN6thrust24THRUST_300001_SM_1000_NS8cuda_cub20__uninitialized_copy7functorINS7_6detail15normal_iteratorINS7_10device_ptrIiEEEENSC_INS7_7pointerIiNS8_3tagENS7_11use_defaultESI_EEEEEEEEvT0_T1_,"ax",@progbits
	.align	128
        .global         _ZN3cub18CUB_300001_SM_10006detail8for_each13static_kernelINS2_12policy_hub_t12policy_500_tElN6thrust24THRUST_300001_SM_1000_NS8cuda_cub20__uninitialized_copy7functorINS7_6detail15normal_iteratorINS7_10device_ptrIiEEEENSC_INS7_7pointerIiNS8_3tagENS7_11use_defaultESI_EEEEEEEEvT0_T1_
        .type           _ZN3cub18CUB_300001_SM_10006detail8for_each13static_kernelINS2_12policy_hub_t12policy_500_tElN6thrust24THRUST_300001_SM_1000_NS8cuda_cub20__uninitialized_copy7functorINS7_6detail15normal_iteratorINS7_10device_ptrIiEEEENSC_INS7_7pointerIiNS8_3tagENS7_11use_defaultESI_EEEEEEEEvT0_T1_,@function
        .size           _ZN3cub18CUB_300001_SM_10006detail8for_each13static_kernelINS2_12policy_hub_t12policy_500_tElN6thrust24THRUST_300001_SM_1000_NS8cuda_cub20__uninitialized_copy7functorINS7_6detail15normal_iteratorINS7_10device_ptrIiEEEENSC_INS7_7pointerIiNS8_3tagENS7_11use_defaultESI_EEEEEEEEvT0_T1_,(.L_x_586 - _ZN3cub18CUB_300001_SM_10006detail8for_each13static_kernelINS2_12policy_hub_t12policy_500_tElN6thrust24THRUST_300001_SM_1000_NS8cuda_cub20__uninitialized_copy7functorINS7_6detail15normal_iteratorINS7_10device_ptrIiEEEENSC_INS7_7pointerIiNS8_3tagENS7_11use_defaultESI_EEEEEEEEvT0_T1_)
        .other          _ZN3cub18CUB_300001_SM_10006detail8for_each13static_kernelINS2_12policy_hub_t12policy_500_tElN6thrust24THRUST_300001_SM_1000_NS8cuda_cub20__uninitialized_copy7functorINS7_6detail15normal_iteratorINS7_10device_ptrIiEEEENSC_INS7_7pointerIiNS8_3tagENS7_11use_defaultESI_EEEEEEEEvT0_T1_,@"STO_CUDA_ENTRY STV_DEFAULT"
_ZN3cub18CUB_300001_SM_10006detail8for_each13static_kernelINS2_12policy_hub_t12policy_500_tElN6thrust24THRUST_300001_SM_1000_NS8cuda_cub20__uninitialized_copy7functorINS7_6detail15normal_iteratorINS7_10device_ptrIiEEEENSC_INS7_7pointerIiNS8_3tagENS7_11use_defaultESI_EEEEEEEEvT0_T1_:
.text._ZN3cub18CUB_300001_SM_10006detail8for_each13static_kernelINS2_12policy_hub_t12policy_500_tElN6thrust24THRUST_300001_SM_1000_NS8cuda_cub20__uninitialized_copy7functorINS7_6detail15normal_iteratorINS7_10device_ptrIiEEEENSC_INS7_7pointerIiNS8_3tagENS7_11use_defaultESI_EEEEEEEEvT0_T1_:
[----:B------:R-:W-:Y:S08]  /*0000*/  LDC R1, c[0x0][0x37c] ;  /* 0x0000df00ff017b82 */ /* 0x000ff00000000800 */
[----:B------:R-:W0:Y:S01]  /*0010*/  S2UR UR4, SR_CTAID.X ;  /* 0x00000000000479c3 */ /* 0x000e220000002500 */
[----:B------:R-:W1:Y:S01]  /*0020*/  LDCU.64 UR6, c[0x0][0x380] ;  /* 0x00007000ff0677ac */ /* 0x000e620008000a00 */
[----:B------:R-:W2:Y:S01]  /*0030*/  LDCU.64 UR8, c[0x0][0x358] ;  /* 0x00006b00ff0877ac */ /* 0x000ea20008000a00 */
[----:B0-----:R-:W-:-:S04]  /*0040*/  UIMAD.WIDE.U32 UR4, UR4, 0x200, URZ ;  /* 0x00000200040478a5 */ /* 0x001fc8000f8e00ff */
[----:B-1----:R-:W-:-:S04]  /*0050*/  UIADD3 UR6, UP0, UPT, -UR4, UR6, URZ ;  /* 0x0000000604067290 */ /* 0x002fc8000ff1e1ff */
[----:B------:R-:W-:Y:S02]  /*0060*/  UIADD3.X UR7, UPT, UPT, ~UR5, UR7, URZ, UP0, !UPT ;  /* 0x0000000705077290 */ /* 0x000fe400087fe5ff */
[----:B------:R-:W-:-:S04]  /*0070*/  UISETP.GE.U32.AND UP0, UPT, UR6, 0x200, UPT ;  /* 0x000002000600788c */ /* 0x000fc8000bf06070 */
[----:B------:R-:W-:-:S09]  /*0080*/  UISETP.GE.AND.EX UP0, UPT, UR7, URZ, UPT, UP0 ;  /* 0x000000ff0700728c */ /* 0x000fd2000bf06300 */
[----:B--2---:R-:W-:Y:S05]  /*0090*/  BRA.U !UP0, `(.L_x_577) ;  /* 0x0000000108407547 */ /* 0x004fea000b800000 */
[----:B------:R-:W0:Y:S01]  /*00a0*/  S2R R0, SR_TID.X ;  /* 0x0000000000007919 */ /* 0x000e220000002100 */
[----:B------:R-:W1:Y:S01]  /*00b0*/  LDCU.64 UR10, c[0x0][0x388] ;  /* 0x00007100ff0a77ac */ /* 0x000e620008000a00 */
[----:B0-----:R-:W-:-:S05]  /*00c0*/  IADD3 R0, P0, PT, R0, UR4, RZ ;  /* 0x0000000400007c10 */ /* 0x001fca000ff1e0ff */
[----:B------:R-:W-:Y:S02]  /*00d0*/  IMAD.X R3, RZ, RZ, UR5, P0 ;  /* 0x00000005ff037e24 */ /* 0x000fe400080e06ff */
[----:B------:R-:W-:-:S03]  /*00e0*/  IMAD.SHL.U32 R4, R0, 0x4, RZ ;  /* 0x0000000400047824 */ /* 0x000fc600078e00ff */
[----:B------:R-:W-:Y:S02]  /*00f0*/  SHF.L.U64.HI R0, R0, 0x2, R3 ;  /* 0x0000000200007819 */ /* 0x000fe40000010203 */
[----:B-1----:R-:W-:-:S04]  /*0100*/  IADD3 R2, P0, PT, R4, UR10, RZ ;  /* 0x0000000a04027c10 */ /* 0x002fc8000ff1e0ff */
[----:B------:R-:W-:Y:S01]  /*0110*/  IADD3.X R3, PT, PT, R0, UR11, RZ, P0, !PT ;  /* 0x0000000b00037c10 */ /* 0x000fe200087fe4ff */
[----:B------:R-:W0:Y:S04]  /*0120*/  LDCU.64 UR10, c[0x0][0x390] ;  /* 0x00007200ff0a77ac */ /* 0x000e280008000a00 */
[----:B------:R-:W2:Y:S01]  /*0130*/  LDG.E R7, desc[UR8][R2.64] ;  /* 0x0000000802077981 */ /* 0x000ea2000c1e1900 */
[----:B0-----:R-:W-:-:S04]  /*0140*/  IADD3 R4, P0, PT, R4, UR10, RZ ;  /* 0x0000000a04047c10 */ /* 0x001fc8000ff1e0ff */
[----:B------:R-:W-:-:S05]  /*0150*/  IADD3.X R5, PT, PT, R0, UR11, RZ, P0, !PT ;  /* 0x0000000b00057c10 */ /* 0x000fca00087fe4ff */
[----:B--2---:R-:W-:Y:S04]  /*0160*/  STG.E desc[UR8][R4.64], R7 ;  /* 0x0000000704007986 */ /* 0x004fe8000c101908 */
[----:B------:R-:W2:Y:S04]  /*0170*/  LDG.E R9, desc[UR8][R2.64+0x400] ;  /* 0x0004000802097981 */ /* 0x000ea8000c1e1900 */
[----:B--2---:R-:W-:Y:S01]  /*0180*/  STG.E desc[UR8][R4.64+0x400], R9 ;  /* 0x0004000904007986 */ /* 0x004fe2000c101908 */
[----:B------:R-:W-:Y:S05]  /*0190*/  EXIT ;  /* 0x000000000000794d */ /* 0x000fea0003800000 */
.L_x_577:
[----:B------:R-:W0:Y:S01]  /*01a0*/  S2R R0, SR_TID.X ;  /* 0x0000000000007919 */ /* 0x000e220000002100 */
[----:B------:R-:W-:Y:S01]  /*01b0*/  USHF.R.S32.HI UR7, URZ, 0x1f, UR6 ;  /* 0x0000001fff077899 */ /* 0x000fe20008011406 */
[----:B------:R-:W-:Y:S05]  /*01c0*/  BSSY.RECONVERGENT B0, `(.L_x_578) ;  /* 0x0000015000007945 */ /* 0x000fea0003800200 */
[----:B------:R-:W-:Y:S01]  /*01d0*/  IMAD.U32 R3, RZ, RZ, UR7 ;  /* 0x00000007ff037e24 */ /* 0x000fe2000f8e00ff */
[C---:B0-----:R-:W-:Y:S01]  /*01e0*/  ISETP.LT.U32.AND P0, PT, R0.reuse, UR6, PT ;  /* 0x0000000600007c0c */ /* 0x041fe2000bf01070 */
[----:B------:R-:W-:-:S03]  /*01f0*/  VIADD R2, R0, 0x100 ;  /* 0x0000010000027836 */ /* 0x000fc60000000000 */
[----:B------:R-:W-:Y:S02]  /*0200*/  ISETP.GT.AND.EX P0, PT, R3, RZ, PT, P0 ;  /* 0x000000ff0300720c */ /* 0x000fe40003f04300 */
[----:B------:R-:W-:Y:S01]  /*0210*/  ISETP.LT.U32.AND P1, PT, R2, UR6, PT ;  /* 0x0000000602007c0c */ /* 0x000fe2000bf21070 */
[----:B------:R-:W-:-:S05]  /*0220*/  IMAD.U32 R2, RZ, RZ, UR7 ;  /* 0x00000007ff027e24 */ /* 0x000fca000f8e00ff */
[----:B------:R-:W-:-:S05]  /*0230*/  ISETP.GT.AND.EX P1, PT, R2, RZ, PT, P1 ;  /* 0x000000ff0200720c */ /* 0x000fca0003f24310 */
[----:B------:R-:W-:Y:S08]  /*0240*/  @!P0 BRA `(.L_x_579) ;  /* 0x0000000000308947 */ /* 0x000ff00003800000 */
[----:B------:R-:W0:Y:S01]  /*0250*/  LDCU.64 UR10, c[0x0][0x388] ;  /* 0x00007100ff0a77ac */ /* 0x000e220008000a00 */
[----:B------:R-:W-:-:S05]  /*0260*/  IADD3 R2, P0, PT, R0, UR4, RZ ;  /* 0x0000000400027c10 */ /* 0x000fca000ff1e0ff */
[----:B------:R-:W-:Y:S02]  /*0270*/  IMAD.X R3, RZ, RZ, UR5, P0 ;  /* 0x00000005ff037e24 */ /* 0x000fe400080e06ff */
[----:B------:R-:W-:-:S03]  /*0280*/  IMAD.SHL.U32 R4, R2, 0x4, RZ ;  /* 0x0000000402047824 */ /* 0x000fc600078e00ff */
[----:B------:R-:W-:Y:S02]  /*0290*/  SHF.L.U64.HI R5, R2, 0x2, R3 ;  /* 0x0000000202057819 */ /* 0x000fe40000010203 */
[----:B0-----:R-:W-:-:S04]  /*02a0*/  IADD3 R2, P0, PT, R4, UR10, RZ ;  /* 0x0000000a04027c10 */ /* 0x001fc8000ff1e0ff */
[----:B------:R-:W-:Y:S01]  /*02b0*/  IADD3.X R3, PT, PT, R5, UR11, RZ, P0, !PT ;  /* 0x0000000b05037c10 */ /* 0x000fe200087fe4ff */
[----:B------:R-:W0:Y:S05]  /*02c0*/  LDCU.64 UR10, c[0x0][0x390] ;  /* 0x00007200ff0a77ac */ /* 0x000e2a0008000a00 */
[----:B------:R-:W2:Y:S01]  /*02d0*/  LDG.E R3, desc[UR8][R2.64] ;  /* 0x0000000802037981 */ /* 0x000ea2000c1e1900 */
[----:B0-----:R-:W-:-:S04]  /*02e0*/  IADD3 R4, P0, PT, R4, UR10, RZ ;  /* 0x0000000a04047c10 */ /* 0x001fc8000ff1e0ff */
[----:B------:R-:W-:-:S05]  /*02f0*/  IADD3.X R5, PT, PT, R5, UR11, RZ, P0, !PT ;  /* 0x0000000b05057c10 */ /* 0x000fca00087fe4ff */
[----:B--2---:R0:W-:Y:S04]  /*0300*/  STG.E desc[UR8][R4.64], R3 ;  /* 0x0000000304007986 */ /* 0x0041e8000c101908 */
.L_x_579:
[----:B------:R-:W-:Y:S05]  /*0310*/  BSYNC.RECONVERGENT B0 ;  /* 0x0000000000007941 */ /* 0x000fea0003800200 */
.L_x_578:
[----:B------:R-:W-:Y:S05]  /*0320*/  @!P1 EXIT ;  /* 0x000000000000994d */ /* 0x000fea0003800000 */
[----:B------:R-:W1:Y:S01]  /*0330*/  LDCU.64 UR6, c[0x0][0x388] ;  /* 0x00007100ff0677ac */ /* 0x000e620008000a00 */
[----:B------:R-:W-:-:S05]  /*0340*/  IADD3 R0, P0, PT, R0, UR4, RZ ;  /* 0x0000000400007c10 */ /* 0x000fca000ff1e0ff */
[----:B0-----:R-:W-:Y:S02]  /*0350*/  IMAD.X R3, RZ, RZ, UR5, P0 ;  /* 0x00000005ff037e24 */ /* 0x001fe400080e06ff */
[----:B------:R-:W-:-:S03]  /*0360*/  IMAD.SHL.U32 R4, R0, 0x4, RZ ;  /* 0x0000000400047824 */ /* 0x000fc600078e00ff */
[----:B------:R-:W-:Y:S02]  /*0370*/  SHF.L.U64.HI R0, R0, 0x2, R3 ;  /* 0x0000000200007819 */ /* 0x000fe40000010203 */
[----:B-1----:R-:W-:-:S04]  /*0380*/  IADD3 R2, P0, PT, R4, UR6, RZ ;  /* 0x0000000604027c10 */ /* 0x002fc8000ff1e0ff */
[----:B------:R-:W-:Y:S01]  /*0390*/  IADD3.X R3, PT, PT, R0, UR7, RZ, P0, !PT ;  /* 0x0000000700037c10 */ /* 0x000fe200087fe4ff */
[----:B------:R-:W0:Y:S05]  /*03a0*/  LDCU.64 UR6, c[0x0][0x390] ;  /* 0x00007200ff0677ac */ /* 0x000e2a0008000a00 */
[----:B------:R-:W2:Y:S01]  /*03b0*/  LDG.E R3, desc[UR8][R2.64+0x400] ;  /* 0x0004000802037981 */ /* 0x000ea2000c1e1900 */
[----:B0-----:R-:W-:-:S04]  /*03c0*/  IADD3 R4, P0, PT, R4, UR6, RZ ;  /* 0x0000000604047c10 */ /* 0x001fc8000ff1e0ff */
[----:B------:R-:W-:-:S05]  /*03d0*/  IADD3.X R5, PT, PT, R0, UR7, RZ, P0, !PT ;  /* 0x0000000700057c10 */ /* 0x000fca00087fe4ff */
[----:B--2---:R-:W-:Y:S01]  /*03e0*/  STG.E desc[UR8][R4.64+0x400], R3 ;  /* 0x0004000304007986 */ /* 0x004fe2000c101908 */
[----:B------:R-:W-:Y:S05]  /*03f0*/  EXIT ;  /* 0x000000000000794d */ /* 0x000fea0003800000 */
.L_x_580:
        /* <DEDUP_REMOVED lines=16> */
.L_x_586:


//--------------------- .text._ZN3cub18CUB_300001_SM_10006detail11EmptyKernelIvEEvv --------------------------
	.section	.text._ZN3cub18CUB_300001_SM_10006detail11EmptyKernelIvEEvv,"ax",@progbits
	.align	128
        .global         _ZN3cub18CUB_300001_SM_10006detail11EmptyKernelIvEEvv
        .type           _ZN3cub18CUB_300001_SM_10006detail11EmptyKernelIvEEvv,@function
        .size           _ZN3cub18CUB_300001_SM_10006detail11EmptyKernelIvEEvv,(.L_x_587 - _ZN3cub18CUB_300001_SM_10006detail11EmptyKernelIvEEvv)
        .other          _ZN3cub18CUB_300001_SM_10006detail11EmptyKernelIvEEvv,@"STO_CUDA_ENTRY STV_DEFAULT"
_ZN3cub18CUB_300001_SM_10006detail11EmptyKernelIvEEvv:
.text._ZN3cub18CUB_300001_SM_10006detail11EmptyKernelIvEEvv:
[----:B------:R-:W-:Y:S01]  /*0000*/  LDC R1, c[0x0][0x37c] ;  /* 0x0000df00ff017b82 */ /* 0x000fe20000000800 */
[----:B------:R-:W-:Y:S05]  /*0010*/  EXIT ;  /* 0x000000000000794d */ /* 0x000fea0003800000 */
.L_x_581:
        /* <DEDUP_REMOVED lines=14> */
.L_x_587:


//--------------------- .nv.shared._ZN3cub18CUB_300001_SM_10006detail6select23DeviceSelectSweepKernelINS2_10policy_hubIiilLb0ELNS0_10SelectImplE2EE10Policy1000EPiN6thrust24THRUST_300001_SM_1000_NS6detail15normal_iteratorINSA_10device_ptrIiEEEESF_PlNS0_13ScanTileStateIiLb1EEE7is_evenNS0_8NullTypeEiNS2_19streaming_context_tIlLb1EEELS5_2EEEvT0_T1_T2_T3_T4_T5_T6_T7_iT8_NS1_7vsmem_tE --------------------------
	.section	.nv.shared._ZN3cub18CUB_300001_SM_10006detail6select23DeviceSelectSweepKernelINS2_10policy_hubIiilLb0ELNS0_10SelectImplE2EE10Policy1000EPiN6thrust24THRUST_300001_SM_1000_NS6detail15normal_iteratorINSA_10device_ptrIiEEEESF_PlNS0_13ScanTileStateIiLb1EEE7is_evenNS0_8NullTypeEiNS2_19streaming_context_tIlLb1EEELS5_2EEEvT0_T1_T2_T3_T4_T5_T6_T7_iT8_NS1_7vsmem_tE,"aw",@nobits
	.sectionflags	@""
	.align	16
.nv.shared._ZN3cub18CUB_300001_SM_10006detail6select23DeviceSelectSweepKernelINS2_10policy_hubIiilLb0ELNS0_10SelectImplE2EE10Policy1000EPiN6thrust24THRUST_300001_SM_1000_NS6detail15normal_iteratorINSA_10device_ptrIiEEEESF_PlNS0_13ScanTileStateIiLb1EEE7is_evenNS0_8NullTypeEiNS2_19streaming_context_tIlLb1EEELS5_2EEEvT0_T1_T2_T3_T4_T5_T6_T7_iT8_NS1_7vsmem_tE:
	.zero		20736


//--------------------- .nv.shared.reserved.0     --------------------------
	.section	.nv.shared.reserved.0,"aw",@nobits
	.weak		__nv_reservedSMEM_offset_0_alias
	.size		__nv_reservedSMEM_offset_0_alias, 0, 64
	.other		__nv_reservedSMEM_offset_0_alias,@"STO_CUDA_RESERVED_SHARED STV_DEFAULT"
__nv_reservedSMEM_offset_0_alias:
	.zero		0
	.zero		64


//--------------------- .nv.global                --------------------------
	.section	.nv.global,"aw",@nobits
.nv.global:
	.type		_ZN30_INTERNAL_b4ed514c_4_k_cu_main6thrust24THRUST_300001_SM_1000_NS12placeholders2_8E,@object
	.size		_ZN30_INTERNAL_b4ed514c_4_k_cu_main6thrust24THRUST_300001_SM_1000_NS12placeholders2_8E,(_ZN30_INTERNAL_b4ed514c_4_k_cu_main4cuda3std3__432_GLOBAL__N__b4ed514c_4_k_cu_main6ignoreE - _ZN30_INTERNAL_b4ed514c_4_k_cu_main6thrust24THRUST_300001_SM_1000_NS12placeholders2_8E)
_ZN30_INTERNAL_b4ed514c_4_k_cu_main6thrust24THRUST_300001_SM_1000_NS12placeholders2_8E:
	.zero		1
	.type		_ZN30_INTERNAL_b4ed514c_4_k_cu_main4cuda3std3__432_GLOBAL__N__b4ed514c_4_k_cu_main6ignoreE,@object
	.size		_ZN30_INTERNAL_b4ed514c_4_k_cu_main4cuda3std3__432_GLOBAL__N__b4ed514c_4_k_cu_main6ignoreE,(_ZN30_INTERNAL_b4ed514c_4_k_cu_main4cuda3std6ranges3__45__cpo4dataE - _ZN30_INTERNAL_b4ed514c_4_k_cu_main4cuda3std3__432_GLOBAL__N__b4ed514c_4_k_cu_main6ignoreE)
_ZN30_INTERNAL_b4ed514c_4_k_cu_main4cuda3std3__432_GLOBAL__N__b4ed514c_4_k_cu_main6ignoreE:
	.zero		1
	.type		_ZN30_INTERNAL_b4ed514c_4_k_cu_main4cuda3std6ranges3__45__cpo4dataE,@object
	.size		_ZN30_INTERNAL_b4ed514c_4_k_cu_main4cuda3std6ranges3__45__cpo4dataE,(_ZN30_INTERNAL_b4ed514c_4_k_cu_main6thrust24THRUST_300001_SM_1000_NS6system3cpp3parE - _ZN30_INTERNAL_b4ed514c_4_k_cu_main4cuda3std6ranges3__45__cpo4dataE)
_ZN30_INTERNAL_b4ed514c_4_k_cu_main4cuda3std6ranges3__45__cpo4dataE:
	.zero		1
	.type		_ZN30_INTERNAL_b4ed514c_4_k_cu_main6thrust24THRUST_300001_SM_1000_NS6system3cpp3parE,@object
	.size		_ZN30_INTERNAL_b4ed514c_4_k_cu_main6thrust24THRUST_300001_SM_1000_NS6system3cpp3parE,(_ZN30_INTERNAL_b4ed514c_4_k_cu_main4cuda3std3__45__cpo5beginE - _ZN30_INTERNAL_b4ed514c_4_k_cu_main6thrust24THRUST_300001_SM_1000_NS6system3cpp3parE)
_ZN30_INTERNAL_b4ed514c_4_k_cu_main6thrust24THRUST_300001_SM_1000_NS6system3cpp3parE:
	.zero		1
	.type		_ZN30_INTERNAL_b4ed514c_4_k_cu_main4cuda3std3__45__cpo5beginE,@object
	.size		_ZN30_INTERNAL_b4ed514c_4_k_cu_main4cuda3std3__45__cpo5beginE,(_ZN30_INTERNAL_b4ed514c_4_k_cu_main4cuda3std6ranges3__45__cpo5beginE - _ZN30_INTERNAL_b4ed514c_4_k_cu_main4cuda3std3__45__cpo5beginE)
_ZN30_INTERNAL_b4ed514c_4_k_cu_main4cuda3std3__45__cpo5beginE:
	.zero		1
	.type		_ZN30_INTERNAL_b4ed514c_4_k_cu_main4cuda3std6ranges3__45__cpo5beginE,@object
	.size		_ZN30_INTERNAL_b4ed514c_4_k_cu_main4cuda3std6ranges3__45__cpo5beginE,(_ZN30_INTERNAL_b4ed514c_4_k_cu_main6thrust24THRUST_300001_SM_1000_NS6deviceE - _ZN30_INTERNAL_b4ed514c_4_k_cu_main4cuda3std6ranges3__45__cpo5beginE)
_ZN30_INTERNAL_b4ed514c_4_k_cu_main4cuda3std6ranges3__45__cpo5beginE:
	.zero		1
	.type		_ZN30_INTERNAL_b4ed514c_4_k_cu_main6thrust24THRUST_300001_SM_1000_NS6deviceE,@object
	.size		_ZN30_INTERNAL_b4ed514c_4_k_cu_main6thrust24THRUST_300001_SM_1000_NS6deviceE,(_ZN30_INTERNAL_b4ed514c_4_k_cu_main4cuda3std3__47nulloptE - _ZN30_INTERNAL_b4ed514c_4_k_cu_main6thrust24THRUST_300001_SM_1000_NS6deviceE)
_ZN30_INTERNAL_b4ed514c_4_k_cu_main6thrust24THRUST_300001_SM_1000_NS6deviceE:
	.zero		1
	.type		_ZN30_INTERNAL_b4ed514c_4_k_cu_main4cuda3std3__47nulloptE,@object
	.size		_ZN30_INTERNAL_b4ed514c_4_k_cu_main4cuda3std3__47nulloptE,(_ZN30_INTERNAL_b4ed514c_4_k_cu_main4cuda3std6ranges3__45__cpo8distanceE - _ZN30_INTERNAL_b4ed514c_4_k_cu_main4cuda3std3__47nulloptE)
_ZN30_INTERNAL_b4ed514c_4_k_cu_main4cuda3std3__47nulloptE:
	.zero		1
	.type		_ZN30_INTERNAL_b4ed514c_4_k_cu_main4cuda3std6ranges3__45__cpo8distanceE,@object
	.size		_ZN30_INTERNAL_b4ed514c_4_k_cu_main4cuda3std6ranges3__45__cpo8distanceE,(_ZN30_INTERNAL_b4ed514c_4_k_cu_main6thrust24THRUST_300001_SM_1000_NS12placeholders2_4E - _ZN30_INTERNAL_b4ed514c_4_k_cu_main4cuda3std6ranges3__45__cpo8distanceE)
_ZN30_INTERNAL_b4ed514c_4_k_cu_main4cuda3std6ranges3__45__cpo8distanceE:
	.zero		1
	.type		_ZN30_INTERNAL_b4ed514c_4_k_cu_main6thrust24THRUST_300001_SM_1000_NS12placeholders2_4E,@object
	.size		_ZN30_INTERNAL_b4ed514c_4_k_cu_main6thrust24THRUST_300001_SM_1000_NS12placeholders2_4E,(_ZN30_INTERNAL_b4ed514c_4_k_cu_main4cuda3std3__45__cpo6rbeginE - _ZN30_INTERNAL_b4ed514c_4_k_cu_main6thrust24THRUST_300001_SM_1000_NS12placeholders2_4E)
_ZN30_INTERNAL_b4ed514c_4_k_cu_main6thrust24THRUST_300001_SM_1000_NS12placeholders2_4E:
	.zero		1
	.type		_ZN30_INTERNAL_b4ed514c_4_k_cu_main4cuda3std3__45__cpo6rbeginE,@object
	.size		_ZN30_INTERNAL_b4ed514c_4_k_cu_main4cuda3std3__45__cpo6rbeginE,(_ZN30_INTERNAL_b4ed514c_4_k_cu_main4cuda3std6ranges3__45__cpo7advanceE - _ZN30_INTERNAL_b4ed514c_4_k_cu_main4cuda3std3__45__cpo6rbeginE)
_ZN30_INTERNAL_b4ed514c_4_k_cu_main4cuda3std3__45__cpo6rbeginE:
	.zero		1
	.type		_ZN30_INTERNAL_b4ed514c_4_k_cu_main4cuda3std6ranges3__45__cpo7advanceE,@object
	.size		_ZN30_INTERNAL_b4ed514c_4_k_cu_main4cuda3std6ranges3__45__cpo7advanceE,(_ZN30_INTERNAL_b4ed514c_4_k_cu_main6thrust24THRUST_300001_SM_1000_NS12placeholders3_10E - _ZN30_INTERNAL_b4ed514c_4_k_cu_main4cuda3std6ranges3__45__cpo7advanceE)
_ZN30_INTERNAL_b4ed514c_4_k_cu_main4cuda3std6ranges3__45__cpo7advanceE:
	.zero		1
	.type		_ZN30_INTERNAL_b4ed514c_4_k_cu_main6thrust24THRUST_300001_SM_1000_NS12placeholders3_10E,@object
	.size		_ZN30_INTERNAL_b4ed514c_4_k_cu_main6thrust24THRUST_300001_SM_1000_NS12placeholders3_10E,(_ZN30_INTERNAL_b4ed514c_4_k_cu_main4cuda3std3__48in_placeE - _ZN30_INTERNAL_b4ed514c_4_k_cu_main6thrust24THRUST_300001_SM_1000_NS12placeholders3_10E)
_ZN30_INTERNAL_b4ed514c_4_k_cu_main6thrust24THRUST_300001_SM_1000_NS12placeholders3_10E:
	.zero		1
	.type		_ZN30_INTERNAL_b4ed514c_4_k_cu_main4cuda3std3__48in_placeE,@object
	.size		_ZN30_INTERNAL_b4ed514c_4_k_cu_main4cuda3std3__48in_placeE,(_ZN30_INTERNAL_b4ed514c_4_k_cu_main4cuda3std6ranges3__45__cpo4sizeE - _ZN30_INTERNAL_b4ed514c_4_k_cu_main4cuda3std3__48in_placeE)
_ZN30_INTERNAL_b4ed514c_4_k_cu_main4cuda3std3__48in_placeE:
	.zero		1
	.type		_ZN30_INTERNAL_b4ed514c_4_k_cu_main4cuda3std6ranges3__45__cpo4sizeE,@object
	.size		_ZN30_INTERNAL_b4ed514c_4_k_cu_main4cuda3std6ranges3__45__cpo4sizeE,(_ZN30_INTERNAL_b4ed514c_4_k_cu_main6thrust24THRUST_300001_SM_1000_NS12placeholders2_2E - _ZN30_INTERNAL_b4ed514c_4_k_cu_main4cuda3std6ranges3__45__cpo4sizeE)
_ZN30_INTERNAL_b4ed514c_4_k_cu_main4cuda3std6ranges3__45__cpo4sizeE:
	.zero		1
	.type		_ZN30_INTERNAL_b4ed514c_4_k_cu_main6thrust24THRUST_300001_SM_1000_NS12placeholders2_2E,@object
	.size		_ZN30_INTERNAL_b4ed514c_4_k_cu_main6thrust24THRUST_300001_SM_1000_NS12placeholders2_2E,(_ZN30_INTERNAL_b4ed514c_4_k_cu_main4cuda3std3__45__cpo6cbeginE - _ZN30_INTERNAL_b4ed514c_4_k_cu_main6thrust24THRUST_300001_SM_1000_NS12placeholders2_2E)
_ZN30_INTERNAL_b4ed514c_4_k_cu_main6thrust24THRUST_300001_SM_1000_NS12placeholders2_2E:
	.zero		1
	.type		_ZN30_INTERNAL_b4ed514c_4_k_cu_main4cuda3std3__45__cpo6cbeginE,@object
	.size		_ZN30_INTERNAL_b4ed514c_4_k_cu_main4cuda3std3__45__cpo6cbeginE,(_ZN30_INTERNAL_b4ed514c_4_k_cu_main4cuda3std6ranges3__45__cpo6cbeginE - _ZN30_INTERNAL_b4ed514c_4_k_cu_main4cuda3std3__45__cpo6cbeginE)
_ZN30_INTERNAL_b4ed514c_4_k_cu_main4cuda3std3__45__cpo6cbeginE:
	.zero		1
	.type		_ZN30_INTERNAL_b4ed514c_4_k_cu_main4cuda3std6ranges3__45__cpo6cbeginE,@object
	.size		_ZN30_INTERNAL_b4ed514c_4_k_cu_main4cuda3std6ranges3__45__cpo6cbeginE,(_ZN30_INTERNAL_b4ed514c_4_k_cu_main6thrust24THRUST_300001_SM_1000_NS12placeholders2_6E - _ZN30_INTERNAL_b4ed514c_4_k_cu_main4cuda3std6ranges3__45__cpo6cbeginE)
_ZN30_INTERNAL_b4ed514c_4_k_cu_main4cuda3std6ranges3__45__cpo6cbeginE:
	.zero		1
	.type		_ZN30_INTERNAL_b4ed514c_4_k_cu_main6thrust24THRUST_300001_SM_1000_NS12placeholders2_6E,@object
	.size		_ZN30_INTERNAL_b4ed514c_4_k_cu_main6thrust24THRUST_300001_SM_1000_NS12placeholders2_6E,(_ZN30_INTERNAL_b4ed514c_4_k_cu_main4cuda3std3__45__cpo7crbeginE - _ZN30_INTERNAL_b4ed514c_4_k_cu_main6thrust24THRUST_300001_SM_1000_NS12placeholders2_6E)
_ZN30_INTERNAL_b4ed514c_4_k_cu_main6thrust24THRUST_300001_SM_1000_NS12placeholders2_6E:
	.zero		1
	.type		_ZN30_INTERNAL_b4ed514c_4_k_cu_main4cuda3std3__45__cpo7crbeginE,@object
	.size		_ZN30_INTERNAL_b4ed514c_4_k_cu_main4cuda3std3__45__cpo7crbeginE,(_ZN30_INTERNAL_b4ed514c_4_k_cu_main4cuda3std6ranges3__45__cpo4nextE - _ZN30_INTERNAL_b4ed514c_4_k_cu_main4cuda3std3__45__cpo7crbeginE)
_ZN30_INTERNAL_b4ed514c_4_k_cu_main4cuda3std3__45__cpo7crbeginE:
	.zero		1
	.type		_ZN30_INTERNAL_b4ed514c_4_k_cu_main4cuda3std6ranges3__45__cpo4nextE,@object
	.size		_ZN30_INTERNAL_b4ed514c_4_k_cu_main4cuda3std6ranges3__45__cpo4nextE,(_ZN30_INTERNAL_b4ed514c_4_k_cu_main4cuda3std6ranges3__45__cpo4swapE - _ZN30_INTERNAL_b4ed514c_4_k_cu_main4cuda3std6ranges3__45__cpo4nextE)
_ZN30_INTERNAL_b4ed514c_4_k_cu_main4cuda3std6ranges3__45__cpo4nextE:
	.zero		1
	.type		_ZN30_INTERNAL_b4ed514c_4_k_cu_main4cuda3std6ranges3__45__cpo4swapE,@object
	.size		_ZN30_INTERNAL_b4ed514c_4_k_cu_main4cuda3std6ranges3__45__cpo4swapE,(_ZN30_INTERNAL_b4ed514c_4_k_cu_main6thrust24THRUST_300001_SM_1000_NS8cuda_cub10par_nosyncE - _ZN30_INTERNAL_b4ed514c_4_k_cu_main4cuda3std6ranges3__45__cpo4swapE)
_ZN30_INTERNAL_b4ed514c_4_k_cu_main4cuda3std6ranges3__45__cpo4swapE:
	.zero		1
	.type		_ZN30_INTERNAL_b4ed514c_4_k_cu_main6thrust24THRUST_300001_SM_1000_NS8cuda_cub10par_nosyncE,@object
	.size		_ZN30_INTERNAL_b4ed514c_4_k_cu_main6thrust24THRUST_300001_SM_1000_NS8cuda_cub10par_nosyncE,(_ZN30_INTERNAL_b4ed514c_4_k_cu_main6thrust24THRUST_300001_SM_1000_NS3seqE - _ZN30_INTERNAL_b4ed514c_4_k_cu_main6thrust24THRUST_300001_SM_1000_NS8cuda_cub10par_nosyncE)
_ZN30_INTERNAL_b4ed514c_4_k_cu_main6thrust24THRUST_300001_SM_1000_NS8cuda_cub10par_nosyncE:
	.zero		1
	.type		_ZN30_INTERNAL_b4ed514c_4_k_cu_main6thrust24THRUST_300001_SM_1000_NS3seqE,@object
	.size		_ZN30_INTERNAL_b4ed514c_4_k_cu_main6thrust24THRUST_300001_SM_1000_NS3seqE,(_ZN30_INTERNAL_b4ed514c_4_k_cu_main4cuda3std3__420unreachable_sentinelE - _ZN30_INTERNAL_b4ed514c_4_k_cu_main6thrust24THRUST_300001_SM_1000_NS3seqE)
_ZN30_INTERNAL_b4ed514c_4_k_cu_main6thrust24THRUST_300001_SM_1000_NS3seqE:
	.zero		1
	.type		_ZN30_INTERNAL_b4ed514c_4_k_cu_main4cuda3std3__420unreachable_sentinelE,@object
	.size		_ZN30_INTERNAL_b4ed514c_4_k_cu_main4cuda3std3__420unreachable_sentinelE,(_ZN30_INTERNAL_b4ed514c_4_k_cu_main4cuda3std6ranges3__45__cpo5ssizeE - _ZN30_INTERNAL_b4ed514c_4_k_cu_main4cuda3std3__420unreachable_sentinelE)
_ZN30_INTERNAL_b4ed514c_4_k_cu_main4cuda3std3__420unreachable_sentinelE:
	.zero		1
	.type		_ZN30_INTERNAL_b4ed514c_4_k_cu_main4cuda3std6ranges3__45__cpo5ssizeE,@object
	.size		_ZN30_INTERNAL_b4ed514c_4_k_cu_main4cuda3std6ranges3__45__cpo5ssizeE,(_ZN30_INTERNAL_b4ed514c_4_k_cu_main6thrust24THRUST_300001_SM_1000_NS12placeholders2_3E - _ZN30_INTERNAL_b4ed514c_4_k_cu_main4cuda3std6ranges3__45__cpo5ssizeE)
_ZN30_INTERNAL_b4ed514c_4_k_cu_main4cuda3std6ranges3__45__cpo5ssizeE:
	.zero		1
	.type		_ZN30_INTERNAL_b4ed514c_4_k_cu_main6thrust24THRUST_300001_SM_1000_NS12placeholders2_3E,@object
	.size		_ZN30_INTERNAL_b4ed514c_4_k_cu_main6thrust24THRUST_300001_SM_1000_NS12placeholders2_3E,(_ZN30_INTERNAL_b4ed514c_4_k_cu_main4cuda3std3__45__cpo4cendE - _ZN30_INTERNAL_b4ed514c_4_k_cu_main6thrust24THRUST_300001_SM_1000_NS12placeholders2_3E)
_ZN30_INTERNAL_b4ed514c_4_k_cu_main6thrust24THRUST_300001_SM_1000_NS12placeholders2_3E:
	.zero		1
	.type		_ZN30_INTERNAL_b4ed514c_4_k_cu_main4cuda3std3__45__cpo4cendE,@object
	.size		_ZN30_INTERNAL_b4ed514c_4_k_cu_main4cuda3std3__45__cpo4cendE,(_ZN30_INTERNAL_b4ed514c_4_k_cu_main4cuda3std6ranges3__45__cpo4cendE - _ZN30_INTERNAL_b4ed514c_4_k_cu_main4cuda3std3__45__cpo4cendE)
_ZN30_INTERNAL_b4ed514c_4_k_cu_main4cuda3std3__45__cpo4cendE:
	.zero		1
	.type		_ZN30_INTERNAL_b4ed514c_4_k_cu_main4cuda3std6ranges3__45__cpo4cendE,@object
	.size		_ZN30_INTERNAL_b4ed514c_4_k_cu_main4cuda3std6ranges3__45__cpo4cendE,(_ZN30_INTERNAL_b4ed514c_4_k_cu_main6thrust24THRUST_300001_SM_1000_NS12placeholders2_7E - _ZN30_INTERNAL_b4ed514c_4_k_cu_main4cuda3std6ranges3__45__cpo4cendE)
_ZN30_INTERNAL_b4ed514c_4_k_cu_main4cuda3std6ranges3__45__cpo4cendE:
	.zero		1
	.type		_ZN30_INTERNAL_b4ed514c_4_k_cu_main6thrust24THRUST_300001_SM_1000_NS12placeholders2_7E,@object
	.size		_ZN30_INTERNAL_b4ed514c_4_k_cu_main6thrust24THRUST_300001_SM_1000_NS12placeholders2_7E,(_ZN30_INTERNAL_b4ed514c_4_k_cu_main4cuda3std3__45__cpo5crendE - _ZN30_INTERNAL_b4ed514c_4_k_cu_main6thrust24THRUST_300001_SM_1000_NS12placeholders2_7E)
_ZN30_INTERNAL_b4ed514c_4_k_cu_main6thrust24THRUST_300001_SM_1000_NS12placeholders2_7E:
	.zero		1
	.type		_ZN30_INTERNAL_b4ed514c_4_k_cu_main4cuda3std3__45__cpo5crendE,@object
	.size		_ZN30_INTERNAL_b4ed514c_4_k_cu_main4cuda3std3__45__cpo5crendE,(_ZN30_INTERNAL_b4ed514c_4_k_cu_main4cuda3std6ranges3__45__cpo4prevE - _ZN30_INTERNAL_b4ed514c_4_k_cu_main4cuda3std3__45__cpo5crendE)
_ZN30_INTERNAL_b4ed514c_4_k_cu_main4cuda3std3__45__cpo5crendE:
	.zero		1
	.type		_ZN30_INTERNAL_b4ed514c_4_k_cu_main4cuda3std6ranges3__45__cpo4prevE,@object
	.size		_ZN30_INTERNAL_b4ed514c_4_k_cu_main4cuda3std6ranges3__45__cpo4prevE,(_ZN30_INTERNAL_b4ed514c_4_k_cu_main4cuda3std6ranges3__45__cpo9iter_moveE - _ZN30_INTERNAL_b4ed514c_4_k_cu_main4cuda3std6ranges3__45__cpo4prevE)
_ZN30_INTERNAL_b4ed514c_4_k_cu_main4cuda3std6ranges3__45__cpo4prevE:
	.zero		1
	.type		_ZN30_INTERNAL_b4ed514c_4_k_cu_main4cuda3std6ranges3__45__cpo9iter_moveE,@object
	.size		_ZN30_INTERNAL_b4ed514c_4_k_cu_main4cuda3std6ranges3__45__cpo9iter_moveE,(_ZN30_INTERNAL_b4ed514c_4_k_cu_main6thrust24THRUST_300001_SM_1000_NS6system6detail10sequential3seqE - _ZN30_INTERNAL_b4ed514c_4_k_cu_main4cuda3std6ranges3__45__cpo9iter_moveE)
_ZN30_INTERNAL_b4ed514c_4_k_cu_main4cuda3std6ranges3__45__cpo9iter_moveE:
	.zero		1
	.type		_ZN30_INTERNAL_b4ed514c_4_k_cu_main6thrust24THRUST_300001_SM_1000_NS6system6detail10sequential3seqE,@object
	.size		_ZN30_INTERNAL_b4ed514c_4_k_cu_main6thrust24THRUST_300001_SM_1000_NS6system6detail10sequential3seqE,(_ZN30_INTERNAL_b4ed514c_4_k_cu_main6thrust24THRUST_300001_SM_1000_NS12placeholders2_9E - _ZN30_INTERNAL_b4ed514c_4_k_cu_main6thrust24THRUST_300001_SM_1000_NS6system6detail10sequential3seqE)
_ZN30_INTERNAL_b4ed514c_4_k_cu_main6thrust24THRUST_300001_SM_1000_NS6system6detail10sequential3seqE:
	.zero		1
	.type		_ZN30_INTERNAL_b4ed514c_4_k_cu_main6thrust24THRUST_300001_SM_1000_NS12placeholders2_9E,@object
	.size		_ZN30_INTERNAL_b4ed514c_4_k_cu_main6thrust24THRUST_300001_SM_1000_NS12placeholders2_9E,(_ZN30_INTERNAL_b4ed514c_4_k_cu_main4cuda3std3__419piecewise_constructE - _ZN30_INTERNAL_b4ed514c_4_k_cu_main6thrust24THRUST_300001_SM_1000_NS12placeholders2_9E)
_ZN30_INTERNAL_b4ed514c_4_k_cu_main6thrust24THRUST_300001_SM_1000_NS12placeholders2_9E:
	.zero		1
	.type		_ZN30_INTERNAL_b4ed514c_4_k_cu_main4cuda3std3__419piecewise_constructE,@object
	.size		_ZN30_INTERNAL_b4ed514c_4_k_cu_main4cuda3std3__419piecewise_constructE,(_ZN30_INTERNAL_b4ed514c_4_k_cu_main4cuda3std6ranges3__45__cpo5cdataE - _ZN30_INTERNAL_b4ed514c_4_k_cu_main4cuda3std3__419piecewise_constructE)
_ZN30_INTERNAL_b4ed514c_4_k_cu_main4cuda3std3__419piecewise_constructE:
	.zero		1
	.type		_ZN30_INTERNAL_b4ed514c_4_k_cu_main4cuda3std6ranges3__45__cpo5cdataE,@object
	.size		_ZN30_INTERNAL_b4ed514c_4_k_cu_main4cuda3std6ranges3__45__cpo5cdataE,(_ZN30_INTERNAL_b4ed514c_4_k_cu_main6thrust24THRUST_300001_SM_1000_NS12placeholders2_1E - _ZN30_INTERNAL_b4ed514c_4_k_cu_main4cuda3std6ranges3__45__cpo5cdataE)
_ZN30_INTERNAL_b4ed514c_4_k_cu_main4cuda3std6ranges3__45__cpo5cdataE:
	.zero		1
	.type		_ZN30_INTERNAL_b4ed514c_4_k_cu_main6thrust24THRUST_300001_SM_1000_NS12placeholders2_1E,@object
	.size		_ZN30_INTERNAL_b4ed514c_4_k_cu_main6thrust24THRUST_300001_SM_1000_NS12placeholders2_1E,(_ZN30_INTERNAL_b4ed514c_4_k_cu_main4cuda3std3__45__cpo3endE - _ZN30_INTERNAL_b4ed514c_4_k_cu_main6thrust24THRUST_300001_SM_1000_NS12placeholders2_1E)
_ZN30_INTERNAL_b4ed514c_4_k_cu_main6thrust24THRUST_300001_SM_1000_NS12placeholders2_1E:
	.zero		1
	.type		_ZN30_INTERNAL_b4ed514c_4_k_cu_main4cuda3std3__45__cpo3endE,@object
	.size		_ZN30_INTERNAL_b4ed514c_4_k_cu_main4cuda3std3__45__cpo3endE,(_ZN30_INTERNAL_b4ed514c_4_k_cu_main4cuda3std6ranges3__45__cpo3endE - _ZN30_INTERNAL_b4ed514c_4_k_cu_main4cuda3std3__45__cpo3endE)
_ZN30_INTERNAL_b4ed514c_4_k_cu_main4cuda3std3__45__cpo3endE:
	.zero		1
	.type		_ZN30_INTERNAL_b4ed514c_4_k_cu_main4cuda3std6ranges3__45__cpo3endE,@object
	.size		_ZN30_INTERNAL_b4ed514c_4_k_cu_main4cuda3std6ranges3__45__cpo3endE,(_ZN30_INTERNAL_b4ed514c_4_k_cu_main6thrust24THRUST_300001_SM_1000_NS12placeholders2_5E - _ZN30_INTERNAL_b4ed514c_4_k_cu_main4cuda3std6ranges3__45__cpo3endE)
_ZN30_INTERNAL_b4ed514c_4_k_cu_main4cuda3std6ranges3__45__cpo3endE:
	.zero		1
	.type		_ZN30_INTERNAL_b4ed514c_4_k_cu_main6thrust24THRUST_300001_SM_1000_NS12placeholders2_5E,@object
	.size		_ZN30_INTERNAL_b4ed514c_4_k_cu_main6thrust24THRUST_300001_SM_1000_NS12placeholders2_5E,(_ZN30_INTERNAL_b4ed514c_4_k_cu_main4cuda3std3__45__cpo4rendE - _ZN30_INTERNAL_b4ed514c_4_k_cu_main6thrust24THRUST_300001_SM_1000_NS12placeholders2_5E)
_ZN30_INTERNAL_b4ed514c_4_k_cu_main6thrust24THRUST_300001_SM_1000_NS12placeholders2_5E:
	.zero		1
	.type		_ZN30_INTERNAL_b4ed514c_4_k_cu_main4cuda3std3__45__cpo4rendE,@object
	.size		_ZN30_INTERNAL_b4ed514c_4_k_cu_main4cuda3std3__45__cpo4rendE,(_ZN30_INTERNAL_b4ed514c_4_k_cu_main4cuda3std6ranges3__45__cpo9iter_swapE - _ZN30_INTERNAL_b4ed514c_4_k_cu_main4cuda3std3__45__cpo4rendE)
_ZN30_INTERNAL_b4ed514c_4_k_cu_main4cuda3std3__45__cpo4rendE:
	.zero		1
	.type		_ZN30_INTERNAL_b4ed514c_4_k_cu_main4cuda3std6ranges3__45__cpo9iter_swapE,@object
	.size		_ZN30_INTERNAL_b4ed514c_4_k_cu_main4cuda3std6ranges3__45__cpo9iter_swapE,(_ZN30_INTERNAL_b4ed514c_4_k_cu_main4cuda3std3__48unexpectE - _ZN30_INTERNAL_b4ed514c_4_k_cu_main4cuda3std6ranges3__45__cpo9iter_swapE)
_ZN30_INTERNAL_b4ed514c_4_k_cu_main4cuda3std6ranges3__45__cpo9iter_swapE:
	.zero		1
	.type		_ZN30_INTERNAL_b4ed514c_4_k_cu_main4cuda3std3__48unexpectE,@object
	.size		_ZN30_INTERNAL_b4ed514c_4_k_cu_main4cuda3std3__48unexpectE,(_ZN30_INTERNAL_b4ed514c_4_k_cu_main6thrust24THRUST_300001_SM_1000_NS8cuda_cub3parE - _ZN30_INTERNAL_b4ed514c_4_k_cu_main4cuda3std3__48unexpectE)
_ZN30_INTERNAL_b4ed514c_4_k_cu_main4cuda3std3__48unexpectE:
	.zero		1
	.type		_ZN30_INTERNAL_b4ed514c_4_k_cu_main6thrust24THRUST_300001_SM_1000_NS8cuda_cub3parE,@object
	.size		_ZN30_INTERNAL_b4ed514c_4_k_cu_main6thrust24THRUST_300001_SM_1000_NS8cuda_cub3parE,(.L_29 - _ZN30_INTERNAL_b4ed514c_4_k_cu_main6thrust24THRUST_300001_SM_1000_NS8cuda_cub3parE)
_ZN30_INTERNAL_b4ed514c_4_k_cu_main6thrust24THRUST_300001_SM_1000_NS8cuda_cub3parE:
	.zero		1
.L_29:


//--------------------- .nv.shared._ZN3cub18CUB_300001_SM_10006detail6select23DeviceSelectSweepKernelINS2_10policy_hubIiiiLb0ELNS0_10SelectImplE2EE10Policy1000EPiN6thrust24THRUST_300001_SM_1000_NS6detail15normal_iteratorINSA_10device_ptrIiEEEESF_S8_NS0_13ScanTileStateIiLb1EEE7is_evenNS0_8NullTypeEiNS2_19streaming_context_tIiLb0EEELS5_2EEEvT0_T1_T2_T3_T4_T5_T6_T7_iT8_NS1_7vsmem_tE --------------------------
	.section	.nv.shared._ZN3cub18CUB_300001_SM_10006detail6select23DeviceSelectSweepKernelINS2_10policy_hubIiiiLb0ELNS0_10SelectImplE2EE10Policy1000EPiN6thrust24THRUST_300001_SM_1000_NS6detail15normal_iteratorINSA_10device_ptrIiEEEESF_S8_NS0_13ScanTileStateIiLb1EEE7is_evenNS0_8NullTypeEiNS2_19streaming_context_tIiLb0EEELS5_2EEEvT0_T1_T2_T3_T4_T5_T6_T7_iT8_NS1_7vsmem_tE,"aw",@nobits
	.sectionflags	@""
	.align	16
.nv.shared._ZN3cub18CUB_300001_SM_10006detail6select23DeviceSelectSweepKernelINS2_10policy_hubIiiiLb0ELNS0_10SelectImplE2EE10Policy1000EPiN6thrust24THRUST_300001_SM_1000_NS6detail15normal_iteratorINSA_10device_ptrIiEEEESF_S8_NS0_13ScanTileStateIiLb1EEE7is_evenNS0_8NullTypeEiNS2_19streaming_context_tIiLb0EEELS5_2EEEvT0_T1_T2_T3_T4_T5_T6_T7_iT8_NS1_7vsmem_tE:
	.zero		20736


//--------------------- .nv.constant0._ZN3cub18CUB_300001_SM_10006detail6select23DeviceSelectSweepKernelINS2_10policy_hubIiilLb0ELNS0_10SelectImplE2EE10Policy1000EPiN6thrust24THRUST_300001_SM_1000_NS6detail15normal_iteratorINSA_10device_ptrIiEEEESF_PlNS0_13ScanTileStateIiLb1EEE7is_evenNS0_8NullTypeEiNS2_19streaming_context_tIlLb1EEELS5_2EEEvT0_T1_T2_T3_T4_T5_T6_T7_iT8_NS1_7vsmem_tE --------------------------
	.section	.nv.constant0._ZN3cub18CUB_300001_SM_10006detail6select23DeviceSelectSweepKernelINS2_10policy_hubIiilLb0ELNS0_10SelectImplE2EE10Policy1000EPiN6thrust24THRUST_300001_SM_1000_NS6detail15normal_iteratorINSA_10device_ptrIiEEEESF_PlNS0_13ScanTileStateIiLb1EEE7is_evenNS0_8NullTypeEiNS2_19streaming_context_tIlLb1EEELS5_2EEEvT0_T1_T2_T3_T4_T5_T6_T7_iT8_NS1_7vsmem_tE,"a",@progbits
	.sectionflags	@""
	.align	4
.nv.constant0._ZN3cub18CUB_300001_SM_10006detail6select23DeviceSelectSweepKernelINS2_10policy_hubIiilLb0ELNS0_10SelectImplE2EE10Policy1000EPiN6thrust24THRUST_300001_SM_1000_NS6detail15normal_iteratorINSA_10device_ptrIiEEEESF_PlNS0_13ScanTileStateIiLb1EEE7is_evenNS0_8NullTypeEiNS2_19streaming_context_tIlLb1EEELS5_2EEEvT0_T1_T2_T3_T4_T5_T6_T7_iT8_NS1_7vsmem_tE:
	.zero		1000


//--------------------- .nv.constant0._ZN3cub18CUB_300001_SM_10006detail6select23DeviceSelectSweepKernelINS2_10policy_hubIiiiLb0ELNS0_10SelectImplE2EE10Policy1000EPiN6thrust24THRUST_300001_SM_1000_NS6detail15normal_iteratorINSA_10device_ptrIiEEEESF_S8_NS0_13ScanTileStateIiLb1EEE7is_evenNS0_8NullTypeEiNS2_19streaming_context_tIiLb0EEELS5_2EEEvT0_T1_T2_T3_T4_T5_T6_T7_iT8_NS1_7vsmem_tE --------------------------
	.section	.nv.constant0._ZN3cub18CUB_300001_SM_10006detail6select23DeviceSelectSweepKernelINS2_10policy_hubIiiiLb0ELNS0_10SelectImplE2EE10Policy1000EPiN6thrust24THRUST_300001_SM_1000_NS6detail15normal_iteratorINSA_10device_ptrIiEEEESF_S8_NS0_13ScanTileStateIiLb1EEE7is_evenNS0_8NullTypeEiNS2_19streaming_context_tIiLb0EEELS5_2EEEvT0_T1_T2_T3_T4_T5_T6_T7_iT8_NS1_7vsmem_tE,"a",@progbits
	.sectionflags	@""
	.align	4
.nv.constant0._ZN3cub18CUB_300001_SM_10006detail6select23DeviceSelectSweepKernelINS2_10policy_hubIiiiLb0ELNS0_10SelectImplE2EE10Policy1000EPiN6thrust24THRUST_300001_SM_1000_NS6detail15normal_iteratorINSA_10device_ptrIiEEEESF_S8_NS0_13ScanTileStateIiLb1EEE7is_evenNS0_8NullTypeEiNS2_19streaming_context_tIiLb0EEELS5_2EEEvT0_T1_T2_T3_T4_T5_T6_T7_iT8_NS1_7vsmem_tE:
	.zero		960


//--------------------- .nv.constant0._ZN3cub18CUB_300001_SM_10006detail4scan23DeviceCompactInitKernelINS0_13ScanTileStateIiLb1EEEPlEEvT_iT0_ --------------------------
	.section	.nv.constant0._ZN3cub18CUB_300001_SM_10006detail4scan23DeviceCompactInitKernelINS0_13ScanTileStateIiLb1EEEPlEEvT_iT0_,"a",@progbits
	.sectionflags	@""
	.align	4
.nv.constant0._ZN3cub18CUB_300001_SM_10006detail4scan23DeviceCompactInitKernelINS0_13ScanTileStateIiLb1EEEPlEEvT_iT0_:
	.zero		920


//--------------------- .nv.constant0._ZN3cub18CUB_300001_SM_10006detail4scan23DeviceCompactInitKernelINS0_13ScanTileStateIiLb1EEEPiEEvT_iT0_ --------------------------
	.section	.nv.constant0._ZN3cub18CUB_300001_SM_10006detail4scan23DeviceCompactInitKernelINS0_13ScanTileStateIiLb1EEEPiEEvT_iT0_,"a",@progbits
	.sectionflags	@""
	.align	4
.nv.constant0._ZN3cub18CUB_300001_SM_10006detail4scan23DeviceCompactInitKernelINS0_13ScanTileStateIiLb1EEEPiEEvT_iT0_:
	.zero		920


//--------------------- .nv.constant0._ZN3cub18CUB_300001_SM_10006detail8for_each13static_kernelINS2_12policy_hub_t12policy_500_tElN6thrust24THRUST_300001_SM_1000_NS8cuda_cub20__uninitialized_copy7functorINS7_6detail15normal_iteratorINS7_10device_ptrIiEEEENSC_INS7_7pointerIiNS8_3tagENS7_11use_defaultESI_EEEEEEEEvT0_T1_ --------------------------
	.section	.nv.constant0._ZN3cub18CUB_300001_SM_10006detail8for_each13static_kernelINS2_12policy_hub_t12policy_500_tElN6thrust24THRUST_300001_SM_1000_NS8cuda_cub20__uninitialized_copy7functorINS7_6detail15normal_iteratorINS7_10device_ptrIiEEEENSC_INS7_7pointerIiNS8_3tagENS7_11use_defaultESI_EEEEEEEEvT0_T1_,"a",@progbits
	.sectionflags	@""
	.align	4
.nv.constant0._ZN3cub18CUB_300001_SM_10006detail8for_each13static_kernelINS2_12policy_hub_t12policy_500_tElN6thrust24THRUST_300001_SM_1000_NS8cuda_cub20__uninitialized_copy7functorINS7_6detail15normal_iteratorINS7_10device_ptrIiEEEENSC_INS7_7pointerIiNS8_3tagENS7_11use_defaultESI_EEEEEEEEvT0_T1_:
	.zero		920


//--------------------- .nv.constant0._ZN3cub18CUB_300001_SM_10006detail11EmptyKernelIvEEvv --------------------------
	.section	.nv.constant0._ZN3cub18CUB_300001_SM_10006detail11EmptyKernelIvEEvv,"a",@progbits
	.sectionflags	@""
	.align	4
.nv.constant0._ZN3cub18CUB_300001_SM_10006detail11EmptyKernelIvEEvv:
	.zero		896


//--------------------- SYMBOLS --------------------------

	.type		.nv.reservedSmem.offset0,@object
	.size		.nv.reservedSmem.offset0,0x4
	.type		.nv.reservedSmem.cap,@object
	.size		.nv.reservedSmem.cap,0x4
